def matmul_kernel(
    a_ptr,
    b_ptr,
    c_ptr,
    M,
    N,
    K,
    stride_am,
    stride_ak,
    stride_bk,
    stride_bn,
    stride_cm,
    stride_cn,
    BLOCK_M: tl.constexpr,
    BLOCK_N: tl.constexpr,
    BLOCK_K: tl.constexpr,
    GROUP_M: tl.constexpr,
):
    pid = tl.program_id(axis=0)
    num_pid_m = tl.cdiv(M, BLOCK_M)
    num_pid_n = tl.cdiv(N, BLOCK_N)
    num_pid_in_group = GROUP_M * num_pid_n
    group_id = pid // num_pid_in_group
    first_pid_m = group_id * GROUP_M
    group_size_m = min(num_pid_m - first_pid_m, GROUP_M)
    pid_m = first_pid_m + ((pid % num_pid_in_group) % group_size_m)
    pid_n = (pid % num_pid_in_group) // group_size_m

    offs_am = (pid_m * BLOCK_M + tl.arange(0, BLOCK_M)) % M
    offs_bn = (pid_n * BLOCK_N + tl.arange(0, BLOCK_N)) % N
    offs_k = tl.arange(0, BLOCK_K)
    a_ptrs = a_ptr + offs_am[:, None] * stride_am + offs_k[None, :] * stride_ak
    b_ptrs = b_ptr + offs_k[:, None] * stride_bk + offs_bn[None, :] * stride_bn

    acc = tl.zeros((BLOCK_M, BLOCK_N), dtype=tl.float32)
    for kk in range(0, tl.cdiv(K, BLOCK_K)):
        a = tl.load(a_ptrs, mask=offs_k[None, :] < K - kk * BLOCK_K, other=0.0)
        b = tl.load(b_ptrs, mask=offs_k[:, None] < K - kk * BLOCK_K, other=0.0)
        acc = tl.dot(a, b, acc)
        a_ptrs += BLOCK_K * stride_ak
        b_ptrs += BLOCK_K * stride_bk

    c = acc.to(c_ptr.dtype.element_ty)
    offs_cm = pid_m * BLOCK_M + tl.arange(0, BLOCK_M)
    offs_cn = pid_n * BLOCK_N + tl.arange(0, BLOCK_N)
    c_ptrs = c_ptr + offs_cm[:, None] * stride_cm + offs_cn[None, :] * stride_cn
    mask = (offs_cm[:, None] < M) & (offs_cn[None, :] < N)
    tl.store(c_ptrs, c, mask=mask)

# config = {"BLOCK_K": 256, "BLOCK_M": 128, "BLOCK_N": 128, "GROUP_M": 8, "arch": "sm_90", "dtype": "fp16", "num_ctas": 1, "num_stages": 3, "num_warps": 4}
# arch = sm_90


// ===== COMPILED SASS (sm_90a) =====

	.target	sm_90a

	.elftype	@"ET_EXEC"


//--------------------- .note.nv.tkinfo           --------------------------
	.section	.note.nv.tkinfo,"",@"SHT_NOTE"
	.sectionflags	@"SHF_NOTE_NV_TKINFO"
	.tkinfo
        /*0018*/ 	.word	0x00000002
        /*0030*/ 	.string	""
        /*0030*/ 	.string	"ptxas"
        /*0030*/ 	.string	"Cuda compilation tools, release 13.0, V13.0.88"
        /*0030*/ 	.string	"Build cuda_13.0.r13.0/compiler.36424714_0"
        /*0030*/ 	.string	"-v  -suppress-debug-info  -lineinfo  -arch sm_90a "



//--------------------- .note.nv.cuinfo           --------------------------
	.section	.note.nv.cuinfo,"",@"SHT_NOTE"
	.sectionflags	@"SHF_NOTE_NV_CUINFO"
        /*0018*/ 	.short	0x0002
        /*001a*/ 	.short	0x005a
        /*001c*/ 	.short	0x0082
	.zero		2


//--------------------- .nv.info                  --------------------------
	.section	.nv.info,"",@"SHT_CUDA_INFO"
	.align	4


	//----- nvinfo : EIATTR_REGCOUNT
	.align		4
        /*0000*/ 	.byte	0x04, 0x2f
        /*0002*/ 	.short	(.L_1 - .L_0)
	.align		4
.L_0:
        /*0004*/ 	.word	index@(matmul_kernel)
        /*0008*/ 	.word	0x000000ff


	//----- nvinfo : EIATTR_FRAME_SIZE
	.align		4
.L_1:
        /*000c*/ 	.byte	0x04, 0x11
        /*000e*/ 	.short	(.L_3 - .L_2)
	.align		4
.L_2:
        /*0010*/ 	.word	index@(matmul_kernel)
        /*0014*/ 	.word	0x000015e0


	//----- nvinfo : EIATTR_MIN_STACK_SIZE
	.align		4
.L_3:
        /*0018*/ 	.byte	0x04, 0x12
        /*001a*/ 	.short	(.L_5 - .L_4)
	.align		4
.L_4:
        /*001c*/ 	.word	index@(matmul_kernel)
        /*0020*/ 	.word	0x000015e0
.L_5:


//--------------------- .nv.compat                --------------------------
	.section	.nv.compat,"",@"SHT_CUDA_COMPAT_INFO"
	.align	4
        /*0000*/ 	.byte	0x02, 0x09, 0x01, 0x00, 0x02, 0x02, 0x04, 0x00, 0x02, 0x05, 0x05, 0x00, 0x03, 0x07, 0x01, 0x01
        /*0010*/ 	.byte	0x02, 0x03, 0x00, 0x00, 0x02, 0x06, 0x01, 0x00, 0x04, 0x0b, 0x08, 0x00, 0x00, 0x00, 0x00, 0x00
        /*0020*/ 	.byte	0x00, 0x00, 0x00, 0x00


//--------------------- .nv.info.matmul_kernel    --------------------------
	.section	.nv.info.matmul_kernel,"",@"SHT_CUDA_INFO"
	.sectionflags	@""
	.align	4


	//----- nvinfo : EIATTR_CUDA_API_VERSION
	.align		4
        /*0000*/ 	.byte	0x04, 0x37
        /*0002*/ 	.short	(.L_7 - .L_6)
.L_6:
        /*0004*/ 	.word	0x00000082


	//----- nvinfo : EIATTR_KPARAM_INFO
	.align		4
.L_7:
        /*0008*/ 	.byte	0x04, 0x17
        /*000a*/ 	.short	(.L_9 - .L_8)
.L_8:
        /*000c*/ 	.word	0x00000000
        /*0010*/ 	.short	0x000d
        /*0012*/ 	.short	0x0048
        /*0014*/ 	.byte	0x00, 0xf4, 0x21, 0x00


	//----- nvinfo : EIATTR_KPARAM_INFO
	.align		4
.L_9:
        /*0018*/ 	.byte	0x04, 0x17
        /*001a*/ 	.short	(.L_11 - .L_10)
.L_10:
        /*001c*/ 	.word	0x00000000
        /*0020*/ 	.short	0x000c
        /*0022*/ 	.short	0x0040
        /*0024*/ 	.byte	0x00, 0xf4, 0x21, 0x00


	//----- nvinfo : EIATTR_KPARAM_INFO
	.align		4
.L_11:
        /*0028*/ 	.byte	0x04, 0x17
        /*002a*/ 	.short	(.L_13 - .L_12)
.L_12:
        /*002c*/ 	.word	0x00000000
        /*0030*/ 	.short	0x000b
        /*0032*/ 	.short	0x0038
        /*0034*/ 	.byte	0x00, 0xf0, 0x11, 0x00


	//----- nvinfo : EIATTR_KPARAM_INFO
	.align		4
.L_13:
        /*0038*/ 	.byte	0x04, 0x17
        /*003a*/ 	.short	(.L_15 - .L_14)
.L_14:
        /*003c*/ 	.word	0x00000000
        /*0040*/ 	.short	0x000a
        /*0042*/ 	.short	0x0034
        /*0044*/ 	.byte	0x00, 0xf0, 0x11, 0x00


	//----- nvinfo : EIATTR_KPARAM_INFO
	.align		4
.L_15:
        /*0048*/ 	.byte	0x04, 0x17
        /*004a*/ 	.short	(.L_17 - .L_16)
.L_16:
        /*004c*/ 	.word	0x00000000
        /*0050*/ 	.short	0x0009
        /*0052*/ 	.short	0x0030
        /*0054*/ 	.byte	0x00, 0xf0, 0x11, 0x00


	//----- nvinfo : EIATTR_KPARAM_INFO
	.align		4
.L_17:
        /*0058*/ 	.byte	0x04, 0x17
        /*005a*/ 	.short	(.L_19 - .L_18)
.L_18:
        /*005c*/ 	.word	0x00000000
        /*0060*/ 	.short	0x0008
        /*0062*/ 	.short	0x002c
        /*0064*/ 	.byte	0x00, 0xf0, 0x11, 0x00


	//----- nvinfo : EIATTR_KPARAM_INFO
	.align		4
.L_19:
        /*0068*/ 	.byte	0x04, 0x17
        /*006a*/ 	.short	(.L_21 - .L_20)
.L_20:
        /*006c*/ 	.word	0x00000000
        /*0070*/ 	.short	0x0007
        /*0072*/ 	.short	0x0028
        /*0074*/ 	.byte	0x00, 0xf0, 0x11, 0x00


	//----- nvinfo : EIATTR_KPARAM_INFO
	.align		4
.L_21:
        /*0078*/ 	.byte	0x04, 0x17
        /*007a*/ 	.short	(.L_23 - .L_22)
.L_22:
        /*007c*/ 	.word	0x00000000
        /*0080*/ 	.short	0x0006
        /*0082*/ 	.short	0x0024
        /*0084*/ 	.byte	0x00, 0xf0, 0x11, 0x00


	//----- nvinfo : EIATTR_KPARAM_INFO
	.align		4
.L_23:
        /*0088*/ 	.byte	0x04, 0x17
        /*008a*/ 	.short	(.L_25 - .L_24)
.L_24:
        /*008c*/ 	.word	0x00000000
        /*0090*/ 	.short	0x0005
        /*0092*/ 	.short	0x0020
        /*0094*/ 	.byte	0x00, 0xf0, 0x11, 0x00


	//----- nvinfo : EIATTR_KPARAM_INFO
	.align		4
.L_25:
        /*0098*/ 	.byte	0x04, 0x17
        /*009a*/ 	.short	(.L_27 - .L_26)
.L_26:
        /*009c*/ 	.word	0x00000000
        /*00a0*/ 	.short	0x0004
        /*00a2*/ 	.short	0x001c
        /*00a4*/ 	.byte	0x00, 0xf0, 0x11, 0x00


	//----- nvinfo : EIATTR_KPARAM_INFO
	.align		4
.L_27:
        /*00a8*/ 	.byte	0x04, 0x17
        /*00aa*/ 	.short	(.L_29 - .L_28)
.L_28:
        /*00ac*/ 	.word	0x00000000
        /*00b0*/ 	.short	0x0003
        /*00b2*/ 	.short	0x0018
        /*00b4*/ 	.byte	0x00, 0xf0, 0x11, 0x00


	//----- nvinfo : EIATTR_KPARAM_INFO
	.align		4
.L_29:
        /*00b8*/ 	.byte	0x04, 0x17
        /*00ba*/ 	.short	(.L_31 - .L_30)
.L_30:
        /*00bc*/ 	.word	0x00000000
        /*00c0*/ 	.short	0x0002
        /*00c2*/ 	.short	0x0010
        /*00c4*/ 	.byte	0x00, 0xf4, 0x21, 0x00


	//----- nvinfo : EIATTR_KPARAM_INFO
	.align		4
.L_31:
        /*00c8*/ 	.byte	0x04, 0x17
        /*00ca*/ 	.short	(.L_33 - .L_32)
.L_32:
        /*00cc*/ 	.word	0x00000000
        /*00d0*/ 	.short	0x0001
        /*00d2*/ 	.short	0x0008
        /*00d4*/ 	.byte	0x00, 0xf4, 0x21, 0x00


	//----- nvinfo : EIATTR_KPARAM_INFO
	.align		4
.L_33:
        /*00d8*/ 	.byte	0x04, 0x17
        /*00da*/ 	.short	(.L_35 - .L_34)
.L_34:
        /*00dc*/ 	.word	0x00000000
        /*00e0*/ 	.short	0x0000
        /*00e2*/ 	.short	0x0000
        /*00e4*/ 	.byte	0x00, 0xf4, 0x21, 0x00


	//----- nvinfo : EIATTR_SPARSE_MMA_MASK
	.align		4
.L_35:
        /*00e8*/ 	.byte	0x03, 0x50
        /*00ea*/ 	.short	0x0000


	//----- nvinfo : EIATTR_MAXREG_COUNT
	.align		4
        /*00ec*/ 	.byte	0x03, 0x1b
        /*00ee*/ 	.short	0x00ff


	//----- nvinfo : EIATTR_NUM_BARRIERS
	.align		4
        /*00f0*/ 	.byte	0x02, 0x4c
        /*00f2*/ 	.byte	0x01
	.zero		1


	//----- nvinfo : EIATTR_ANNOTATIONS
	.align		4
        /*00f4*/ 	.byte	0x04, 0x55
        /*00f6*/ 	.short	(.L_37 - .L_36)


	//   ....[0]....
.L_36:
        /*00f8*/ 	.word	0x00000001
        /*00fc*/ 	.byte	0x10, 0x06, 0x00, 0x00, 0x01, 0x00, 0x00, 0x00, 0x50, 0x07, 0x00, 0x00, 0x01, 0x00, 0x00, 0x00
        /* <DEDUP_REMOVED lines=2523> */
        /*9ebc*/ 	.byte	0x20, 0x1e, 0x03, 0x00


	//----- nvinfo : EIATTR_MERCURY_ISA_VERSION
	.align		4
.L_37:
        /*9ec0*/ 	.byte	0x03, 0x5f
        /*9ec2*/ 	.short	0x0101


	//----- nvinfo : EIATTR_EXIT_INSTR_OFFSETS
	.align		4
        /*9ec4*/ 	.byte	0x04, 0x1c
        /*9ec6*/ 	.short	(.L_39 - .L_38)


	//   ....[0]....
.L_38:
        /*9ec8*/ 	.word	0x00035f00


	//   ....[1]....
        /*9ecc*/ 	.word	0x00035f30


	//----- nvinfo : EIATTR_REQNTID
	.align		4
.L_39:
        /*9ed0*/ 	.byte	0x04, 0x10
        /*9ed2*/ 	.short	(.L_41 - .L_40)
.L_40:
        /*9ed4*/ 	.word	0x00000080
        /*9ed8*/ 	.word	0x00000001
        /*9edc*/ 	.word	0x00000001


	//----- nvinfo : EIATTR_CBANK_PARAM_SIZE
	.align		4
.L_41:
        /*9ee0*/ 	.byte	0x03, 0x19
        /*9ee2*/ 	.short	0x0050


	//----- nvinfo : EIATTR_PARAM_CBANK
	.align		4
        /*9ee4*/ 	.byte	0x04, 0x0a
        /*9ee6*/ 	.short	(.L_43 - .L_42)
	.align		4
.L_42:
        /*9ee8*/ 	.word	index@(.nv.constant0.matmul_kernel)
        /*9eec*/ 	.short	0x0210
        /*9eee*/ 	.short	0x0050


	//----- nvinfo : EIATTR_SW_WAR
	.align		4
.L_43:
        /*9ef0*/ 	.byte	0x04, 0x36
        /*9ef2*/ 	.short	(.L_45 - .L_44)
.L_44:
        /*9ef4*/ 	.word	0x00000008
.L_45:


//--------------------- .nv.callgraph             --------------------------
	.section	.nv.callgraph,"",@"SHT_CUDA_CALLGRAPH"
	.align	4
	.sectionentsize	8
	.align		4
        /*0000*/ 	.word	0x00000000
	.align		4
        /*0004*/ 	.word	0xffffffff
	.align		4
        /*0008*/ 	.word	0x00000000
	.align		4
        /*000c*/ 	.word	0xfffffffe
	.align		4
        /*0010*/ 	.word	0x00000000
	.align		4
        /*0014*/ 	.word	0xfffffffd
	.align		4
        /*0018*/ 	.word	0x00000000
	.align		4
        /*001c*/ 	.word	0xfffffffc


//--------------------- .text.matmul_kernel       --------------------------
	.section	.text.matmul_kernel,"ax",@progbits
	.align	128
        .global         matmul_kernel
        .type           matmul_kernel,@function
        .size           matmul_kernel,(.L_x_3 - matmul_kernel)
        .other          matmul_kernel,@"STO_CUDA_ENTRY STV_DEFAULT"
matmul_kernel:
.text.matmul_kernel:
[----:B------:R-:W0:Y:S08]  /*0000*/  LDC R1, c[0x0][0x28] ;  /* 0x00000a00ff017b82 */ /* 0x000e300000000800 */
[----:B------:R-:W1:Y:S01]  /*0010*/  LDC.64 R10, c[0x0][0x228] ;  /* 0x00008a00ff0a7b82 */ /* 0x000e620000000a00 */
[----:B------:R-:W2:Y:S01]  /*0020*/  S2R R5, SR_CTAID.X ;  /* 0x0000000000057919 */ /* 0x000ea20000002500 */
[----:B0-----:R-:W-:Y:S01]  /*0030*/  VIADD R1, R1, 0xffffea20 ;  /* 0xffffea2001017836 */ /* 0x001fe20000000000 */
[----:B------:R-:W-:Y:S01]  /*0040*/  ULDC.64 UR60, c[0x0][0x208] ;  /* 0x00008200003c7ab9 */ /* 0x000fe20000000a00 */
[----:B------:R-:W-:-:S02]  /*0050*/  CS2R R24, SRZ ;  /* 0x0000000000187805 */ /* 0x000fc4000001ff00 */
[----:B------:R-:W-:Y:S02]  /*0060*/  CS2R R26, SRZ ;  /* 0x00000000001a7805 */ /* 0x000fe4000001ff00 */
[----:B------:R-:W-:Y:S02]  /*0070*/  CS2R R28, SRZ ;  /* 0x00000000001c7805 */ /* 0x000fe4000001ff00 */
[----:B------:R-:W-:Y:S01]  /*0080*/  CS2R R30, SRZ ;  /* 0x00000000001e7805 */ /* 0x000fe2000001ff00 */
[----:B------:R-:W0:Y:S01]  /*0090*/  LDC R252, c[0x0][0x230] ;  /* 0x00008c00fffc7b82 */ /* 0x000e220000000800 */
[----:B------:R-:W-:Y:S02]  /*00a0*/  CS2R R32, SRZ ;  /* 0x0000000000207805 */ /* 0x000fe4000001ff00 */
[----:B------:R-:W-:Y:S02]  /*00b0*/  CS2R R34, SRZ ;  /* 0x0000000000227805 */ /* 0x000fe4000001ff00 */
[----:B------:R-:W-:-:S02]  /*00c0*/  CS2R R36, SRZ ;  /* 0x0000000000247805 */ /* 0x000fc4000001ff00 */
[----:B------:R-:W-:Y:S02]  /*00d0*/  CS2R R38, SRZ ;  /* 0x0000000000267805 */ /* 0x000fe4000001ff00 */
[----:B------:R-:W-:Y:S02]  /*00e0*/  CS2R R40, SRZ ;  /* 0x0000000000287805 */ /* 0x000fe4000001ff00 */
[----:B------:R-:W-:Y:S02]  /*00f0*/  CS2R R42, SRZ ;  /* 0x00000000002a7805 */ /* 0x000fe4000001ff00 */
        /* <DEDUP_REMOVED lines=8> */
[----:B------:R-:W-:Y:S01]  /*0180*/  CS2R R60, SRZ ;  /* 0x00000000003c7805 */ /* 0x000fe2000001ff00 */
[----:B-1----:R-:W-:Y:S01]  /*0190*/  VIADD R0, R11, 0x7f ;  /* 0x0000007f0b007836 */ /* 0x002fe20000000000 */
[----:B------:R-:W-:-:S02]  /*01a0*/  CS2R R62, SRZ ;  /* 0x00000000003e7805 */ /* 0x000fc4000001ff00 */
[----:B------:R-:W-:Y:S02]  /*01b0*/  CS2R R64, SRZ ;  /* 0x0000000000407805 */ /* 0x000fe4000001ff00 */
[----:B------:R-:W-:Y:S02]  /*01c0*/  CS2R R66, SRZ ;  /* 0x0000000000427805 */ /* 0x000fe4000001ff00 */
[----:B------:R-:W-:Y:S02]  /*01d0*/  CS2R R68, SRZ ;  /* 0x0000000000447805 */ /* 0x000fe4000001ff00 */
[----:B------:R-:W-:Y:S02]  /*01e0*/  SHF.R.S32.HI R3, RZ, 0x1f, R0 ;  /* 0x0000001fff037819 */ /* 0x000fe40000011400 */
[----:B------:R-:W-:Y:S02]  /*01f0*/  CS2R R70, SRZ ;  /* 0x0000000000467805 */ /* 0x000fe4000001ff00 */
[----:B------:R-:W-:Y:S01]  /*0200*/  CS2R R72, SRZ ;  /* 0x0000000000487805 */ /* 0x000fe2000001ff00 */
[----:B0-----:R-:W-:Y:S01]  /*0210*/  VIADD R252, R252, 0xff ;  /* 0x000000fffcfc7836 */ /* 0x001fe20000000000 */
[----:B------:R-:W-:-:S02]  /*0220*/  LEA.HI R3, R3, R0, RZ, 0x7 ;  /* 0x0000000003037211 */ /* 0x000fc400078f38ff */
[----:B------:R-:W-:Y:S02]  /*0230*/  CS2R R74, SRZ ;  /* 0x00000000004a7805 */ /* 0x000fe4000001ff00 */
[----:B--2---:R-:W-:Y:S02]  /*0240*/  IABS R8, R5 ;  /* 0x0000000500087213 */ /* 0x004fe40000000000 */
[----:B------:R-:W-:Y:S02]  /*0250*/  CS2R R76, SRZ ;  /* 0x00000000004c7805 */ /* 0x000fe4000001ff00 */
[----:B------:R-:W-:Y:S02]  /*0260*/  SHF.R.S32.HI R3, RZ, 0x7, R3 ;  /* 0x00000007ff037819 */ /* 0x000fe40000011403 */
[----:B------:R-:W-:Y:S02]  /*0270*/  CS2R R78, SRZ ;  /* 0x00000000004e7805 */ /* 0x000fe4000001ff00 */
[----:B------:R-:W-:-:S02]  /*0280*/  CS2R R80, SRZ ;  /* 0x0000000000507805 */ /* 0x000fc4000001ff00 */
[----:B------:R-:W-:Y:S02]  /*0290*/  CS2R R82, SRZ ;  /* 0x0000000000527805 */ /* 0x000fe4000001ff00 */
[----:B------:R-:W-:Y:S01]  /*02a0*/  CS2R R84, SRZ ;  /* 0x0000000000547805 */ /* 0x000fe2000001ff00 */
[----:B------:R-:W-:Y:S01]  /*02b0*/  IMAD.SHL.U32 R4, R3, 0x8, RZ ;  /* 0x0000000803047824 */ /* 0x000fe200078e00ff */
[----:B------:R-:W-:-:S04]  /*02c0*/  CS2R R86, SRZ ;  /* 0x0000000000567805 */ /* 0x000fc8000001ff00 */
[-C--:B------:R-:W-:Y:S02]  /*02d0*/  IABS R7, R4.reuse ;  /* 0x0000000400077213 */ /* 0x080fe40000000000 */
[----:B------:R-:W-:Y:S02]  /*02e0*/  IABS R12, R4 ;  /* 0x00000004000c7213 */ /* 0x000fe40000000000 */
[----:B------:R-:W0:Y:S08]  /*02f0*/  I2F.RP R0, R7 ;  /* 0x0000000700007306 */ /* 0x000e300000209400 */
[----:B0-----:R-:W0:Y:S02]  /*0300*/  MUFU.RCP R0, R0 ;  /* 0x0000000000007308 */ /* 0x001e240000001000 */
[----:B0-----:R-:W-:-:S02]  /*0310*/  VIADD R2, R0, 0xffffffe ;  /* 0x0ffffffe00027836 */ /* 0x001fc40000000000 */
[----:B------:R-:W-:-:S04]  /*0320*/  IMAD.MOV R0, RZ, RZ, -R12 ;  /* 0x000000ffff007224 */ /* 0x000fc800078e0a0c */
[----:B------:R0:W1:Y:S02]  /*0330*/  F2I.FTZ.U32.TRUNC.NTZ R3, R2 ;  /* 0x0000000200037305 */ /* 0x000064000021f000 */
[----:B0-----:R-:W-:Y:S02]  /*0340*/  IMAD.MOV.U32 R2, RZ, RZ, RZ ;  /* 0x000000ffff027224 */ /* 0x001fe400078e00ff */
[----:B-1----:R-:W-:-:S04]  /*0350*/  IMAD.MOV R6, RZ, RZ, -R3 ;  /* 0x000000ffff067224 */ /* 0x002fc800078e0a03 */
[----:B------:R-:W-:Y:S02]  /*0360*/  IMAD R9, R6, R7, RZ ;  /* 0x0000000706097224 */ /* 0x000fe400078e02ff */
[----:B------:R-:W-:Y:S02]  /*0370*/  IMAD.MOV.U32 R6, RZ, RZ, R8 ;  /* 0x000000ffff067224 */ /* 0x000fe400078e0008 */
[----:B------:R-:W-:-:S06]  /*0380*/  IMAD.HI.U32 R3, R3, R9, R2 ;  /* 0x0000000903037227 */ /* 0x000fcc00078e0002 */
[----:B------:R-:W-:-:S04]  /*0390*/  IMAD.HI.U32 R3, R3, R6, RZ ;  /* 0x0000000603037227 */ /* 0x000fc800078e00ff */
[----:B------:R-:W-:-:S05]  /*03a0*/  IMAD R0, R3, R0, R6 ;  /* 0x0000000003007224 */ /* 0x000fca00078e0206 */
[----:B------:R-:W-:-:S13]  /*03b0*/  ISETP.GT.U32.AND P1, PT, R7, R0, PT ;  /* 0x000000000700720c */ /* 0x000fda0003f24070 */
[----:B------:R-:W-:Y:S02]  /*03c0*/  @!P1 IMAD.IADD R0, R0, 0x1, -R7 ;  /* 0x0000000100009824 */ /* 0x000fe400078e0a07 */
[----:B------:R-:W-:Y:S01]  /*03d0*/  @!P1 VIADD R3, R3, 0x1 ;  /* 0x0000000103039836 */ /* 0x000fe20000000000 */
[----:B------:R-:W-:Y:S02]  /*03e0*/  ISETP.NE.AND P1, PT, R4, RZ, PT ;  /* 0x000000ff0400720c */ /* 0x000fe40003f25270 */
[----:B------:R-:W-:Y:S02]  /*03f0*/  ISETP.GE.U32.AND P0, PT, R0, R7, PT ;  /* 0x000000070000720c */ /* 0x000fe40003f06070 */
[----:B------:R-:W-:-:S04]  /*0400*/  LOP3.LUT R0, R5, R4, RZ, 0x3c, !PT ;  /* 0x0000000405007212 */ /* 0x000fc800078e3cff */
[----:B------:R-:W-:Y:S01]  /*0410*/  ISETP.GE.AND P2, PT, R0, RZ, PT ;  /* 0x000000ff0000720c */ /* 0x000fe20003f46270 */
[----:B------:R-:W-:-:S06]  /*0420*/  VIADD R0, R10, 0x7f ;  /* 0x0000007f0a007836 */ /* 0x000fcc0000000000 */
[----:B------:R-:W-:-:S04]  /*0430*/  @P0 VIADD R3, R3, 0x1 ;  /* 0x0000000103030836 */ /* 0x000fc80000000000 */
[----:B------:R-:W-:Y:S01]  /*0440*/  IMAD.MOV.U32 R2, RZ, RZ, R3 ;  /* 0x000000ffff027224 */ /* 0x000fe200078e0003 */
[----:B------:R-:W-:-:S03]  /*0450*/  SHF.R.S32.HI R3, RZ, 0x1f, R0 ;  /* 0x0000001fff037819 */ /* 0x000fc60000011400 */
[----:B------:R-:W-:Y:S01]  /*0460*/  @!P2 IMAD.MOV R2, RZ, RZ, -R2 ;  /* 0x000000ffff02a224 */ /* 0x000fe200078e0a02 */
[----:B------:R-:W-:Y:S02]  /*0470*/  @!P1 LOP3.LUT R2, RZ, R4, RZ, 0x33, !PT ;  /* 0x00000004ff029212 */ /* 0x000fe400078e33ff */
[----:B------:R-:W-:-:S03]  /*0480*/  LEA.HI R3, R3, R0, RZ, 0x7 ;  /* 0x0000000003037211 */ /* 0x000fc600078f38ff */
[----:B------:R-:W-:Y:S02]  /*0490*/  IMAD.SHL.U32 R8, R2, 0x8, RZ ;  /* 0x0000000802087824 */ /* 0x000fe400078e00ff */
[----:B------:R-:W-:-:S03]  /*04a0*/  IMAD.MOV R2, RZ, RZ, -R2 ;  /* 0x000000ffff027224 */ /* 0x000fc600078e0a02 */
[----:B------:R-:W-:Y:S01]  /*04b0*/  LEA.HI.SX32 R3, R3, -R8, 0x19 ;  /* 0x8000000803037211 */ /* 0x000fe200078fcaff */
[----:B------:R-:W-:-:S03]  /*04c0*/  IMAD R6, R4, R2, R5 ;  /* 0x0000000204067224 */ /* 0x000fc600078e0205 */
[----:B------:R-:W-:-:S04]  /*04d0*/  VIMNMX R13, R3, 0x8, PT ;  /* 0x00000008030d7848 */ /* 0x000fc80003fe0100 */
[-C--:B------:R-:W-:Y:S02]  /*04e0*/  IABS R7, R13.reuse ;  /* 0x0000000d00077213 */ /* 0x080fe40000000000 */
[----:B------:R-:W-:Y:S02]  /*04f0*/  IABS R4, R13 ;  /* 0x0000000d00047213 */ /* 0x000fe40000000000 */
[----:B------:R-:W0:Y:S08]  /*0500*/  I2F.RP R0, R7 ;  /* 0x0000000700007306 */ /* 0x000e300000209400 */
[----:B0-----:R-:W0:Y:S02]  /*0510*/  MUFU.RCP R0, R0 ;  /* 0x0000000000007308 */ /* 0x001e240000001000 */
[----:B0-----:R-:W-:-:S02]  /*0520*/  VIADD R3, R0, 0xffffffe ;  /* 0x0ffffffe00037836 */ /* 0x001fc40000000000 */
[----:B------:R-:W-:Y:S02]  /*0530*/  IMAD.MOV R0, RZ, RZ, -R4 ;  /* 0x000000ffff007224 */ /* 0x000fe400078e0a04 */
[----:B------:R-:W0:Y:S02]  /*0540*/  S2R R4, SR_CgaCtaId ;  /* 0x0000000000047919 */ /* 0x000e240000008800 */
[----:B------:R-:W1:Y:S02]  /*0550*/  F2I.FTZ.U32.TRUNC.NTZ R3, R3 ;  /* 0x0000000300037305 */ /* 0x000e64000021f000 */
[----:B-1----:R-:W-:-:S04]  /*0560*/  IMAD.MOV R9, RZ, RZ, -R3 ;  /* 0x000000ffff097224 */ /* 0x002fc800078e0a03 */
[----:B------:R-:W-:Y:S01]  /*0570*/  IMAD.MOV.U32 R2, RZ, RZ, R9 ;  /* 0x000000ffff027224 */ /* 0x000fe200078e0009 */
[----:B------:R-:W-:-:S03]  /*0580*/  IABS R9, R6 ;  /* 0x0000000600097213 */ /* 0x000fc60000000000 */
[----:B------:R-:W-:Y:S02]  /*0590*/  IMAD R5, R2, R7, RZ ;  /* 0x0000000702057224 */ /* 0x000fe400078e02ff */
[----:B------:R-:W-:-:S04]  /*05a0*/  IMAD.MOV.U32 R2, RZ, RZ, RZ ;  /* 0x000000ffff027224 */ /* 0x000fc800078e00ff */
[----:B------:R-:W-:Y:S01]  /*05b0*/  IMAD.HI.U32 R2, R3, R5, R2 ;  /* 0x0000000503027227 */ /* 0x000fe200078e0002 */
[----:B------:R-:W-:Y:S01]  /*05c0*/  MOV R3, 0x400 ;  /* 0x0000040000037802 */ /* 0x000fe20000000f00 */
[----:B------:R-:W1:Y:S03]  /*05d0*/  S2R R5, SR_TID.X ;  /* 0x0000000000057919 */ /* 0x000e660000002100 */
[----:B0-----:R-:W-:Y:S01]  /*05e0*/  LEA R206, R4, R3, 0x18 ;  /* 0x0000000304ce7211 */ /* 0x001fe200078ec0ff */
[----:B------:R-:W-:-:S04]  /*05f0*/  IMAD.HI.U32 R2, R2, R9, RZ ;  /* 0x0000000902027227 */ /* 0x000fc800078e00ff */
[----:B------:R-:W-:Y:S01]  /*0600*/  IMAD R0, R2, R0, R9 ;  /* 0x0000000002007224 */ /* 0x000fe200078e0209 */
[----:B------:R0:W-:Y:S04]  /*0610*/  STL [R1+0x129c], R206 ;  /* 0x00129cce01007387 */ /* 0x0001e80000100800 */
[----:B------:R-:W-:-:S13]  /*0620*/  ISETP.GT.U32.AND P1, PT, R7, R0, PT ;  /* 0x000000000700720c */ /* 0x000fda0003f24070 */
[----:B------:R-:W-:Y:S02]  /*0630*/  @!P1 IMAD.IADD R0, R0, 0x1, -R7 ;  /* 0x0000000100009824 */ /* 0x000fe400078e0a07 */
[----:B------:R-:W-:Y:S01]  /*0640*/  @!P1 VIADD R2, R2, 0x1 ;  /* 0x0000000102029836 */ /* 0x000fe20000000000 */
[----:B------:R-:W-:Y:S02]  /*0650*/  ISETP.NE.AND P1, PT, R13, RZ, PT ;  /* 0x000000ff0d00720c */ /* 0x000fe40003f25270 */
[----:B------:R-:W-:Y:S02]  /*0660*/  ISETP.GE.U32.AND P0, PT, R0, R7, PT ;  /* 0x000000070000720c */ /* 0x000fe40003f06070 */
[----:B------:R-:W-:Y:S02]  /*0670*/  LOP3.LUT R0, R6, R13, RZ, 0x3c, !PT ;  /* 0x0000000d06007212 */ /* 0x000fe400078e3cff */
[----:B-1----:R-:W-:Y:S02]  /*0680*/  LOP3.LUT R204, R5, 0x7f, RZ, 0xc0, !PT ;  /* 0x0000007f05cc7812 */ /* 0x002fe400078ec0ff */
[----:B------:R-:W-:-:S07]  /*0690*/  ISETP.GE.AND P2, PT, R0, RZ, PT ;  /* 0x000000ff0000720c */ /* 0x000fce0003f46270 */
[----:B------:R-:W-:Y:S01]  /*06a0*/  @P0 VIADD R2, R2, 0x1 ;  /* 0x0000000102020836 */ /* 0x000fe20000000000 */
[----:B------:R-:W-:-:S05]  /*06b0*/  ISETP.GE.AND P0, PT, R252, 0x100, PT ;  /* 0x00000100fc00780c */ /* 0x000fca0003f06270 */
[----:B------:R-:W-:Y:S01]  /*06c0*/  @!P2 IMAD.MOV R2, RZ, RZ, -R2 ;  /* 0x000000ffff02a224 */ /* 0x000fe200078e0a02 */
[----:B------:R-:W-:-:S05]  /*06d0*/  @!P1 LOP3.LUT R2, RZ, R13, RZ, 0x33, !PT ;  /* 0x0000000dff029212 */ /* 0x000fca00078e33ff */
[----:B------:R-:W-:-:S04]  /*06e0*/  IMAD.MOV R0, RZ, RZ, -R2 ;  /* 0x000000ffff007224 */ /* 0x000fc800078e0a02 */
[----:B------:R-:W-:-:S04]  /*06f0*/  IMAD R0, R13, R0, R6 ;  /* 0x000000000d007224 */ /* 0x000fc800078e0206 */
[----:B------:R-:W-:Y:S02]  /*0700*/  IMAD.IADD R8, R8, 0x1, R0 ;  /* 0x0000000108087824 */ /* 0x000fe400078e0200 */
[----:B------:R-:W-:Y:S02]  /*0710*/  IMAD.SHL.U32 R0, R2, 0x80, RZ ;  /* 0x0000008002007824 */ /* 0x000fe400078e00ff */
[----:B------:R-:W-:Y:S02]  /*0720*/  IMAD R166, R8, 0x80, R204 ;  /* 0x0000008008a67824 */ /* 0x000fe400078e02cc */
[C---:B------:R-:W-:Y:S02]  /*0730*/  VIADD R54, R0.reuse, 0x1 ;  /* 0x0000000100367836 */ /* 0x040fe40000000000 */
[C---:B------:R-:W-:Y:S01]  /*0740*/  VIADD R96, R0.reuse, 0x2 ;  /* 0x0000000200607836 */ /* 0x040fe20000000000 */
[----:B------:R0:W-:Y:S01]  /*0750*/  STL [R1+0x12a0], R166 ;  /* 0x0012a0a601007387 */ /* 0x0001e20000100800 */
[----:B------:R-:W-:-:S02]  /*0760*/  VIADD R92, R0, 0x3 ;  /* 0x00000003005c7836 */ /* 0x000fc40000000000 */
[C---:B------:R-:W-:Y:S02]  /*0770*/  VIADD R100, R0.reuse, 0x4 ;  /* 0x0000000400647836 */ /* 0x040fe40000000000 */
[C---:B------:R-:W-:Y:S02]  /*0780*/  VIADD R90, R0.reuse, 0x5 ;  /* 0x00000005005a7836 */ /* 0x040fe40000000000 */
[C---:B------:R-:W-:Y:S02]  /*0790*/  VIADD R88, R0.reuse, 0x6 ;  /* 0x0000000600587836 */ /* 0x040fe40000000000 */
[C---:B------:R-:W-:Y:S02]  /*07a0*/  VIADD R94, R0.reuse, 0x7 ;  /* 0x00000007005e7836 */ /* 0x040fe40000000000 */
[C---:B------:R-:W-:Y:S02]  /*07b0*/  VIADD R114, R0.reuse, 0x8 ;  /* 0x0000000800727836 */ /* 0x040fe40000000000 */
        /* <DEDUP_REMOVED lines=118> */
[----:B------:R-:W-:Y:S01]  /*0f20*/  VIADD R160, R0, 0x7f ;  /* 0x0000007f00a07836 */ /* 0x000fe20000000000 */
[----:B0-----:R-:W-:Y:S06]  /*0f30*/  @!P0 BRA `(.L_x_0) ;  /* 0x0000030c00a08947 */ /* 0x001fec0003800000 */
[----:B------:R-:W-:Y:S01]  /*0f40*/  IABS R24, R10 ;  /* 0x0000000a00187213 */ /* 0x000fe20000000000 */
[----:B------:R-:W0:Y:S01]  /*0f50*/  LDC R241, c[0x0][0x240] ;  /* 0x00009000fff17b82 */ /* 0x000e220000000800 */
[----:B------:R-:W-:Y:S02]  /*0f60*/  IABS R8, R11 ;  /* 0x0000000b00087213 */ /* 0x000fe40000000000 */
[----:B------:R-:W1:Y:S01]  /*0f70*/  I2F.RP R9, R24 ;  /* 0x0000001800097306 */ /* 0x000e620000209400 */
[----:B------:R-:W-:Y:S02]  /*0f80*/  IABS R219, R0 ;  /* 0x0000000000db7213 */ /* 0x000fe40000000000 */
[----:B------:R-:W-:Y:S02]  /*0f90*/  IABS R221, R160 ;  /* 0x000000a000dd7213 */ /* 0x000fe40000000000 */
[----:B------:R-:W-:Y:S02]  /*0fa0*/  IABS R225, R148 ;  /* 0x0000009400e17213 */ /* 0x000fe40000000000 */
[----:B------:R-:W-:Y:S01]  /*0fb0*/  IABS R223, R154 ;  /* 0x0000009a00df7213 */ /* 0x000fe20000000000 */
[----:B------:R-:W2:Y:S01]  /*0fc0*/  I2F.RP R14, R8 ;  /* 0x00000008000e7306 */ /* 0x000ea20000209400 */
[----:B------:R-:W-:-:S02]  /*0fd0*/  ISETP.GE.AND P2, PT, R166, RZ, PT ;  /* 0x000000ffa600720c */ /* 0x000fc40003f46270 */
[----:B------:R-:W-:Y:S02]  /*0fe0*/  ISETP.NE.AND P3, PT, R10, RZ, PT ;  /* 0x000000ff0a00720c */ /* 0x000fe40003f65270 */
[----:B------:R-:W-:Y:S02]  /*0ff0*/  IABS R229, R136 ;  /* 0x0000008800e57213 */ /* 0x000fe40000000000 */
[----:B------:R-:W-:Y:S01]  /*1000*/  IABS R235, R142 ;  /* 0x0000008e00eb7213 */ /* 0x000fe20000000000 */
[----:B-1----:R-:W1:Y:S01]  /*1010*/  MUFU.RCP R9, R9 ;  /* 0x0000000900097308 */ /* 0x002e620000001000 */
[----:B------:R-:W-:Y:S02]  /*1020*/  ISETP.GE.AND P0, PT, R160, RZ, PT ;  /* 0x000000ffa000720c */ /* 0x000fe40003f06270 */
[----:B------:R-:W-:Y:S02]  /*1030*/  IABS R27, R102 ;  /* 0x00000066001b7213 */ /* 0x000fe40000000000 */
[----:B------:R-:W-:-:S02]  /*1040*/  IABS R29, R98 ;  /* 0x00000062001d7213 */ /* 0x000fc40000000000 */
[----:B------:R-:W-:Y:S01]  /*1050*/  IABS R31, R203 ;  /* 0x000000cb001f7213 */ /* 0x000fe20000000000 */
[----:B--2---:R-:W2:Y:S01]  /*1060*/  MUFU.RCP R14, R14 ;  /* 0x0000000e000e7308 */ /* 0x004ea20000001000 */
[----:B------:R-:W-:Y:S02]  /*1070*/  IABS R33, R201 ;  /* 0x000000c900217213 */ /* 0x000fe40000000000 */
[----:B------:R-:W-:Y:S02]  /*1080*/  IABS R245, R197 ;  /* 0x000000c500f57213 */ /* 0x000fe40000000000 */
[----:B------:R-:W-:Y:S02]  /*1090*/  IABS R249, R196 ;  /* 0x000000c400f97213 */ /* 0x000fe40000000000 */
[----:B------:R-:W-:Y:S01]  /*10a0*/  IABS R251, R198 ;  /* 0x000000c600fb7213 */ /* 0x000fe20000000000 */
[----:B-1----:R-:W-:Y:S01]  /*10b0*/  VIADD R20, R9, 0xffffffe ;  /* 0x0ffffffe09147836 */ /* 0x002fe20000000000 */
[----:B------:R-:W-:-:S02]  /*10c0*/  IABS R9, R166 ;  /* 0x000000a600097213 */ /* 0x000fc40000000000 */
[----:B------:R-:W-:Y:S01]  /*10d0*/  IABS R247, R199 ;  /* 0x000000c700f77213 */ /* 0x000fe20000000000 */
[----:B------:R1:W3:Y:S01]  /*10e0*/  F2I.FTZ.U32.TRUNC.NTZ R21, R20 ;  /* 0x0000001400157305 */ /* 0x0002e2000021f000 */
[----:B------:R-:W-:Y:S02]  /*10f0*/  IABS R243, R194 ;  /* 0x000000c200f37213 */ /* 0x000fe40000000000 */
[----:B------:R-:W-:Y:S01]  /*1100*/  IABS R239, R195 ;  /* 0x000000c300ef7213 */ /* 0x000fe20000000000 */
[----:B--2---:R-:W-:Y:S01]  /*1110*/  VIADD R22, R14, 0xffffffe ;  /* 0x0ffffffe0e167836 */ /* 0x004fe20000000000 */
[----:B------:R-:W-:Y:S02]  /*1120*/  IABS R237, R15 ;  /* 0x0000000f00ed7213 */ /* 0x000fe40000000000 */
[----:B------:R-:W-:Y:S01]  /*1130*/  IABS R233, R19 ;  /* 0x0000001300e97213 */ /* 0x000fe20000000000 */
[----:B------:R2:W4:Y:S01]  /*1140*/  F2I.FTZ.U32.TRUNC.NTZ R23, R22 ;  /* 0x0000001600177305 */ /* 0x000522000021f000 */
[----:B-1----:R-:W-:Y:S01]  /*1150*/  IMAD.MOV.U32 R20, RZ, RZ, RZ ;  /* 0x000000ffff147224 */ /* 0x002fe200078e00ff */
[----:B------:R-:W-:-:S02]  /*1160*/  IABS R231, R193 ;  /* 0x000000c100e77213 */ /* 0x000fc40000000000 */
[----:B------:R-:W-:Y:S02]  /*1170*/  IABS R227, R189 ;  /* 0x000000bd00e37213 */ /* 0x000fe40000000000 */
[----:B------:R-:W-:Y:S01]  /*1180*/  IABS R217, R190 ;  /* 0x000000be00d97213 */ /* 0x000fe20000000000 */
[--C-:B---3--:R-:W-:Y:S01]  /*1190*/  IMAD.MOV R25, RZ, RZ, -R21.reuse ;  /* 0x000000ffff197224 */ /* 0x108fe200078e0a15 */
[----:B------:R-:W-:Y:S01]  /*11a0*/  IABS R215, R191 ;  /* 0x000000bf00d77213 */ /* 0x000fe20000000000 */
[----:B--2---:R-:W-:Y:S01]  /*11b0*/  IMAD.MOV.U32 R22, RZ, RZ, RZ ;  /* 0x000000ffff167224 */ /* 0x004fe200078e00ff */
[----:B------:R-:W-:Y:S01]  /*11c0*/  IABS R213, R192 ;  /* 0x000000c000d57213 */ /* 0x000fe20000000000 */
[----:B------:R-:W-:Y:S01]  /*11d0*/  IMAD R25, R25, R24, RZ ;  /* 0x0000001819197224 */ /* 0x000fe200078e02ff */
[----:B------:R-:W-:Y:S02]  /*11e0*/  IABS R207, R187 ;  /* 0x000000bb00cf7213 */ /* 0x000fe40000000000 */
[----:B------:R-:W-:Y:S01]  /*11f0*/  IABS R205, R177 ;  /* 0x000000b100cd7213 */ /* 0x000fe20000000000 */
[----:B------:R-:W-:Y:S01]  /*1200*/  IMAD.HI.U32 R21, R21, R25, R20 ;  /* 0x0000001915157227 */ /* 0x000fe200078e0014 */
[----:B------:R-:W-:-:S02]  /*1210*/  IABS R209, R171 ;  /* 0x000000ab00d17213 */ /* 0x000fc40000000000 */
[----:B------:R-:W-:Y:S01]  /*1220*/  IABS R211, R12 ;  /* 0x0000000c00d37213 */ /* 0x000fe20000000000 */
[----:B----4-:R-:W-:Y:S01]  /*1230*/  IMAD.MOV R25, RZ, RZ, -R23 ;  /* 0x000000ffff197224 */ /* 0x010fe200078e0a17 */
[----:B------:R-:W-:Y:S01]  /*1240*/  IABS R123, R4 ;  /* 0x00000004007b7213 */ /* 0x000fe20000000000 */
[----:B------:R-:W-:Y:S01]  /*1250*/  IMAD.HI.U32 R21, R21, R9, RZ ;  /* 0x0000000915157227 */ /* 0x000fe200078e00ff */
[----:B------:R-:W-:Y:S02]  /*1260*/  IABS R121, R5 ;  /* 0x0000000500797213 */ /* 0x000fe40000000000 */
[----:B------:R-:W-:Y:S01]  /*1270*/  IABS R87, R93 ;  /* 0x0000005d00577213 */ /* 0x000fe20000000000 */
[----:B------:R-:W-:Y:S01]  /*1280*/  IMAD.MOV R21, RZ, RZ, -R21 ;  /* 0x000000ffff157224 */ /* 0x000fe200078e0a15 */
[----:B------:R-:W-:Y:S02]  /*1290*/  IABS R85, R91 ;  /* 0x0000005b00557213 */ /* 0x000fe40000000000 */
[----:B------:R-:W-:Y:S01]  /*12a0*/  IABS R83, R168 ;  /* 0x000000a800537213 */ /* 0x000fe20000000000 */
[----:B------:R-:W-:Y:S01]  /*12b0*/  IMAD R9, R24, R21, R9 ;  /* 0x0000001518097224 */ /* 0x000fe200078e0209 */
[----:B------:R-:W-:Y:S01]  /*12c0*/  IABS R81, R170 ;  /* 0x000000aa00517213 */ /* 0x000fe20000000000 */
[----:B------:R-:W-:Y:S01]  /*12d0*/  IMAD R21, R25, R8, RZ ;  /* 0x0000000819157224 */ /* 0x000fe200078e02ff */
[----:B------:R-:W-:-:S02]  /*12e0*/  IABS R25, R106 ;  /* 0x0000006a00197213 */ /* 0x000fc40000000000 */
[----:B------:R-:W-:Y:S01]  /*12f0*/  ISETP.GT.U32.AND P1, PT, R24, R9, PT ;  /* 0x000000091800720c */ /* 0x000fe20003f24070 */
[----:B------:R-:W-:Y:S01]  /*1300*/  IMAD.HI.U32 R16, R23, R21, R22 ;  /* 0x0000001517107227 */ /* 0x000fe200078e0016 */
[----:B------:R-:W-:Y:S02]  /*1310*/  IABS R79, R172 ;  /* 0x000000ac004f7213 */ /* 0x000fe40000000000 */
[----:B------:R-:W-:Y:S02]  /*1320*/  IABS R77, R174 ;  /* 0x000000ae004d7213 */ /* 0x000fe40000000000 */
[----:B------:R-:W-:Y:S01]  /*1330*/  IABS R75, R162 ;  /* 0x000000a2004b7213 */ /* 0x000fe20000000000 */
[C---:B------:R-:W-:Y:S01]  /*1340*/  IMAD.HI.U32 R14, R16.reuse, R219, RZ ;  /* 0x000000db100e7227 */ /* 0x040fe200078e00ff */
[----:B------:R-:W-:Y:S02]  /*1350*/  IABS R73, R164 ;  /* 0x000000a400497213 */ /* 0x000fe40000000000 */
[----:B------:R-:W-:Y:S01]  /*1360*/  IABS R71, R158 ;  /* 0x0000009e00477213 */ /* 0x000fe20000000000 */
[----:B------:R-:W-:Y:S01]  /*1370*/  IMAD.MOV R22, RZ, RZ, -R14 ;  /* 0x000000ffff167224 */ /* 0x000fe200078e0a0e */
[----:B------:R-:W-:Y:S01]  /*1380*/  IABS R67, R152 ;  /* 0x0000009800437213 */ /* 0x000fe20000000000 */
[----:B------:R-:W-:Y:S01]  /*1390*/  @!P1 IMAD.IADD R9, R9, 0x1, -R24 ;  /* 0x0000000109099824 */ /* 0x000fe200078e0a18 */
[----:B------:R-:W-:Y:S01]  /*13a0*/  IABS R69, R156 ;  /* 0x0000009c00457213 */ /* 0x000fe20000000000 */
[----:B------:R-:W-:Y:S01]  /*13b0*/  IMAD.HI.U32 R14, R16, R221, RZ ;  /* 0x000000dd100e7227 */ /* 0x000fe200078e00ff */
[----:B------:R-:W-:-:S02]  /*13c0*/  IABS R61, R140 ;  /* 0x0000008c003d7213 */ /* 0x000fc40000000000 */
[----:B------:R-:W-:Y:S01]  /*13d0*/  ISETP.GT.U32.AND P1, PT, R24, R9, PT ;  /* 0x000000091800720c */ /* 0x000fe20003f24070 */
[----:B------:R-:W-:Y:S01]  /*13e0*/  IMAD R219, R8, R22, R219 ;  /* 0x0000001608db7224 */ /* 0x000fe200078e02db */
[----:B------:R-:W-:Y:S01]  /*13f0*/  IABS R63, R146 ;  /* 0x00000092003f7213 */ /* 0x000fe20000000000 */
[----:B------:R-:W-:Y:S01]  /*1400*/  IMAD.HI.U32 R21, R16, R225, RZ ;  /* 0x000000e110157227 */ /* 0x000fe200078e00ff */
[----:B------:R-:W-:Y:S02]  /*1410*/  IABS R65, R150 ;  /* 0x0000009600417213 */ /* 0x000fe40000000000 */
[C---:B------:R-:W-:Y:S01]  /*1420*/  ISETP.GT.U32.AND P4, PT, R8.reuse, R219, PT ;  /* 0x000000db0800720c */ /* 0x040fe20003f84070 */
[----:B------:R-:W-:Y:S01]  /*1430*/  IMAD.MOV R14, RZ, RZ, -R14 ;  /* 0x000000ffff0e7224 */ /* 0x000fe200078e0a0e */
[----:B------:R-:W-:Y:S01]  /*1440*/  IABS R59, R144 ;  /* 0x00000090003b7213 */ /* 0x000fe20000000000 */
[----:B------:R-:W-:Y:S01]  /*1450*/  IMAD.MOV R21, RZ, RZ, -R21 ;  /* 0x000000ffff157224 */ /* 0x000fe200078e0a15 */
[----:B------:R-:W-:Y:S01]  /*1460*/  IABS R57, R132 ;  /* 0x0000008400397213 */ /* 0x000fe20000000000 */
[----:B------:R-:W-:Y:S01]  /*1470*/  IMAD R221, R8, R14, R221 ;  /* 0x0000000e08dd7224 */ /* 0x000fe200078e02dd */
[----:B------:R-:W-:Y:S01]  /*1480*/  IABS R51, R55 ;  /* 0x0000003700337213 */ /* 0x000fe20000000000 */
[----:B------:R-:W-:Y:S01]  /*1490*/  IMAD.HI.U32 R20, R16, R223, RZ ;  /* 0x000000df10147227 */ /* 0x000fe200078e00ff */
[----:B------:R-:W-:-:S02]  /*14a0*/  IABS R49, R126 ;  /* 0x0000007e00317213 */ /* 0x000fc40000000000 */
[----:B------:R-:W-:Y:S01]  /*14b0*/  IABS R47, R128 ;  /* 0x00000080002f7213 */ /* 0x000fe20000000000 */
[C---:B------:R-:W-:Y:S01]  /*14c0*/  IMAD R225, R8.reuse, R21, R225 ;  /* 0x0000001508e17224 */ /* 0x040fe200078e02e1 */
[----:B------:R-:W-:Y:S01]  /*14d0*/  IABS R21, R130 ;  /* 0x0000008200157213 */ /* 0x000fe20000000000 */
[----:B------:R-:W-:Y:S01]  /*14e0*/  @!P1 IMAD.IADD R9, R9, 0x1, -R24 ;  /* 0x0000000109099824 */ /* 0x000fe200078e0a18 */
[C---:B------:R-:W-:Y:S01]  /*14f0*/  ISETP.GT.U32.AND P1, PT, R8.reuse, R221, PT ;  /* 0x000000dd0800720c */ /* 0x040fe20003f24070 */
[----:B------:R-:W-:Y:S01]  /*1500*/  IMAD.MOV R20, RZ, RZ, -R20 ;  /* 0x000000ffff147224 */ /* 0x000fe200078e0a14 */
[C---:B------:R-:W-:Y:S01]  /*1510*/  ISETP.GT.U32.AND P5, PT, R8.reuse, R225, PT ;  /* 0x000000e10800720c */ /* 0x040fe20003fa4070 */
[----:B------:R-:W-:Y:S01]  /*1520*/  @!P4 IMAD.IADD R219, R219, 0x1, -R8 ;  /* 0x00000001dbdbc824 */ /* 0x000fe200078e0a08 */
[----:B------:R-:W-:Y:S01]  /*1530*/  IABS R45, R116 ;  /* 0x00000074002d7213 */ /* 0x000fe20000000000 */
[----:B------:R-:W-:Y:S01]  /*1540*/  IMAD R223, R8, R20, R223 ;  /* 0x0000001408df7224 */ /* 0x000fe200078e02df */
[----:B------:R-:W-:Y:S01]  /*1550*/  IABS R41, R124 ;  /* 0x0000007c00297213 */ /* 0x000fe20000000000 */
[----:B------:R-:W-:Y:S01]  /*1560*/  IMAD.HI.U32 R14, R16, R229, RZ ;  /* 0x000000e5100e7227 */ /* 0x000fe200078e00ff */
[----:B------:R-:W-:-:S02]  /*1570*/  ISETP.GT.U32.AND P6, PT, R8, R219, PT ;  /* 0x000000db0800720c */ /* 0x000fc40003fc4070 */
[----:B------:R-:W-:Y:S01]  /*1580*/  ISETP.GT.U32.AND P4, PT, R8, R223, PT ;  /* 0x000000df0800720c */ /* 0x000fe20003f84070 */
[----:B------:R-:W-:Y:S01]  /*1590*/  @!P2 IMAD.MOV R9, RZ, RZ, -R9 ;  /* 0x000000ffff09a224 */ /* 0x000fe200078e0a09 */
[----:B------:R-:W-:Y:S01]  /*15a0*/  @!P3 LOP3.LUT R9, RZ, R10, RZ, 0x33, !PT ;  /* 0x0000000aff09b212 */ /* 0x000fe200078e33ff */
[----:B------:R-:W-:Y:S01]  /*15b0*/  @!P1 IMAD.IADD R221, R221, 0x1, -R8 ;  /* 0x00000001dddd9824 */ /* 0x000fe200078e0a08 */
[----:B------:R-:W-:Y:S01]  /*15c0*/  ISETP.GE.AND P3, PT, R0, RZ, PT ;  /* 0x000000ff0000720c */ /* 0x000fe20003f66270 */
[----:B------:R-:W-:Y:S01]  /*15d0*/  VIADD R20, R206, 0x10000 ;  /* 0x00010000ce147836 */ /* 0x000fe20000000000 */
[----:B------:R-:W-:Y:S01]  /*15e0*/  ISETP.GE.AND P2, PT, R154, RZ, PT ;  /* 0x000000ff9a00720c */ /* 0x000fe20003f46270 */
[----:B------:R-:W-:Y:S01]  /*15f0*/  IMAD.MOV R14, RZ, RZ, -R14 ;  /* 0x000000ffff0e7224 */ /* 0x000fe200078e0a0e */
[----:B------:R-:W-:Y:S01]  /*1600*/  IABS R43, R118 ;  /* 0x00000076002b7213 */ /* 0x000fe20000000000 */
[----:B------:R-:W-:Y:S01]  /*1610*/  @!P5 IMAD.IADD R225, R225, 0x1, -R8 ;  /* 0x00000001e1e1d824 */ /* 0x000fe200078e0a08 */
[C---:B------:R-:W-:Y:S01]  /*1620*/  ISETP.GT.U32.AND P5, PT, R8.reuse, R221, PT ;  /* 0x000000dd0800720c */ /* 0x040fe20003fa4070 */
[----:B------:R-:W-:Y:S01]  /*1630*/  IMAD R229, R8, R14, R229 ;  /* 0x0000000e08e57224 */ /* 0x000fe200078e02e5 */
[----:B------:R-:W-:Y:S01]  /*1640*/  SHF.R.U32.HI R14, RZ, 0x4, R20 ;  /* 0x00000004ff0e7819 */ /* 0x000fe20000011614 */
[----:B------:R-:W-:Y:S01]  /*1650*/  IMAD.HI.U32 R10, R16, R235, RZ ;  /* 0x000000eb100a7227 */ /* 0x000fe200078e00ff */
[----:B------:R-:W-:-:S02]  /*1660*/  IABS R35, R110 ;  /* 0x0000006e00237213 */ /* 0x000fc40000000000 */
[----:B------:R-:W-:Y:S01]  /*1670*/  SGXT.U32 R14, R14, 0xe ;  /* 0x0000000e0e0e781a */ /* 0x000fe20000000000 */
[--C-:B------:R-:W-:Y:S01]  /*1680*/  @!P4 IMAD.IADD R223, R223, 0x1, -R8.reuse ;  /* 0x00000001dfdfc824 */ /* 0x100fe200078e0a08 */
[----:B------:R-:W-:Y:S01]  /*1690*/  IABS R37, R108 ;  /* 0x0000006c00257213 */ /* 0x000fe20000000000 */
[----:B------:R-:W-:Y:S01]  /*16a0*/  @!P6 IMAD.IADD R219, R219, 0x1, -R8 ;  /* 0x00000001dbdbe824 */ /* 0x000fe200078e0a08 */
[----:B------:R-:W-:Y:S01]  /*16b0*/  IADD3 R23, P4, R14, 0x2, RZ ;  /* 0x000000020e177810 */ /* 0x000fe20007f9e0ff */
[----:B------:R-:W-:Y:S01]  /*16c0*/  IMAD.MOV R10, RZ, RZ, -R10 ;  /* 0x000000ffff0a7224 */ /* 0x000fe200078e0a0a */
[C---:B------:R-:W-:Y:S01]  /*16d0*/  ISETP.GT.U32.AND P1, PT, R8.reuse, R223, PT ;  /* 0x000000df0800720c */ /* 0x040fe20003f24070 */
[----:B------:R-:W-:Y:S01]  /*16e0*/  IMAD.MOV.U32 R20, RZ, RZ, RZ ;  /* 0x000000ffff147224 */ /* 0x000fe200078e00ff */
[C---:B------:R-:W-:Y:S01]  /*16f0*/  ISETP.GT.U32.AND P6, PT, R8.reuse, R225, PT ;  /* 0x000000e10800720c */ /* 0x040fe20003fc4070 */
[----:B------:R-:W-:Y:S01]  /*1700*/  @!P3 IMAD.MOV R219, RZ, RZ, -R219 ;  /* 0x000000ffffdbb224 */ /* 0x000fe200078e0adb */
[C---:B------:R-:W-:Y:S01]  /*1710*/  ISETP.GT.U32.AND P3, PT, R8.reuse, R229, PT ;  /* 0x000000e50800720c */ /* 0x040fe20003f64070 */
[----:B------:R-:W-:Y:S01]  /*1720*/  IMAD R235, R8, R10, R235 ;  /* 0x0000000a08eb7224 */ /* 0x000fe200078e02eb */
[----:B------:R-:W-:Y:S01]  /*1730*/  IADD3.X R10, R20, 0x40000040, RZ, P4, !PT ;  /* 0x40000040140a7810 */ /* 0x000fe200027fe4ff */
[----:B------:R-:W-:Y:S01]  /*1740*/  @!P5 IMAD.IADD R221, R221, 0x1, -R8 ;  /* 0x00000001ddddd824 */ /* 0x000fe200078e0a08 */
[----:B------:R-:W-:Y:S01]  /*1750*/  ISETP.GE.AND P4, PT, R148, RZ, PT ;  /* 0x000000ff9400720c */ /* 0x000fe20003f86270 */
[----:B------:R-:W-:Y:S01]  /*1760*/  IMAD.HI.U32 R20, R16, R21, RZ ;  /* 0x0000001510147227 */ /* 0x000fe200078e00ff */
[----:B------:R-:W-:-:S02]  /*1770*/  ISETP.GT.U32.AND P5, PT, R8, R235, PT ;  /* 0x000000eb0800720c */ /* 0x000fc40003fa4070 */
[----:B------:R-:W-:Y:S01]  /*1780*/  IABS R39, R104 ;  /* 0x0000006800277213 */ /* 0x000fe20000000000 */
[----:B------:R-:W-:Y:S01]  /*1790*/  IMAD.MOV R20, RZ, RZ, -R20 ;  /* 0x000000ffff147224 */ /* 0x000fe200078e0a14 */
[----:B------:R-:W-:Y:S01]  /*17a0*/  R2UR UR6, R23 ;  /* 0x00000000170672ca */ /* 0x000fe200000e0000 */
[--C-:B------:R-:W-:Y:S01]  /*17b0*/  @!P1 IMAD.IADD R223, R223, 0x1, -R8.reuse ;  /* 0x00000001dfdf9824 */ /* 0x100fe200078e0a08 */
[----:B------:R-:W-:Y:S01]  /*17c0*/  ISETP.GE.AND P1, PT, R136, RZ, PT ;  /* 0x000000ff8800720c */ /* 0x000fe20003f26270 */
[--C-:B------:R-:W-:Y:S01]  /*17d0*/  @!P3 IMAD.IADD R229, R229, 0x1, -R8.reuse ;  /* 0x00000001e5e5b824 */ /* 0x100fe200078e0a08 */
[----:B------:R-:W-:Y:S01]  /*17e0*/  ISETP.GE.AND P3, PT, R130, RZ, PT ;  /* 0x000000ff8200720c */ /* 0x000fe20003f66270 */
[----:B------:R-:W-:Y:S01]  /*17f0*/  IMAD R166, R8, R20, R21 ;  /* 0x0000001408a67224 */ /* 0x000fe200078e0215 */
[----:B------:R-:W-:Y:S01]  /*1800*/  R2UR UR7, R10 ;  /* 0x000000000a0772ca */ /* 0x000fe200000e0000 */
[----:B------:R-:W-:Y:S01]  /*1810*/  @!P2 IMAD.MOV R223, RZ, RZ, -R223 ;  /* 0x000000ffffdfa224 */ /* 0x000fe200078e0adf */
[----:B------:R-:W-:Y:S01]  /*1820*/  LOP3.LUT R10, RZ, R11, RZ, 0x33, !PT ;  /* 0x0000000bff0a7212 */ /* 0x000fe200078e33ff */
[--C-:B------:R-:W-:Y:S01]  /*1830*/  @!P5 IMAD.IADD R235, R235, 0x1, -R8.reuse ;  /* 0x00000001ebebd824 */ /* 0x100fe200078e0a08 */
[C---:B------:R-:W-:Y:S01]  /*1840*/  ISETP.GT.U32.AND P5, PT, R8.reuse, R229, PT ;  /* 0x000000e50800720c */ /* 0x040fe20003fa4070 */
[----:B------:R-:W-:Y:S01]  /*1850*/  @!P0 IMAD.MOV R221, RZ, RZ, -R221 ;  /* 0x000000ffffdd8224 */ /* 0x000fe200078e0add */
[C---:B------:R-:W-:Y:S01]  /*1860*/  ISETP.GT.U32.AND P2, PT, R8.reuse, R166, PT ;  /* 0x000000a60800720c */ /* 0x040fe20003f44070 */
[----:B------:R-:W-:Y:S01]  /*1870*/  @!P6 IMAD.IADD R225, R225, 0x1, -R8 ;  /* 0x00000001e1e1e824 */ /* 0x000fe200078e0a08 */
[----:B------:R-:W-:Y:S01]  /*1880*/  ISETP.GT.U32.AND P0, PT, R8, R235, PT ;  /* 0x000000eb0800720c */ /* 0x000fe20003f04070 */
[----:B------:R-:W-:Y:S01]  /*1890*/  IMAD.HI.U32 R20, R16, R25, RZ ;  /* 0x0000001910147227 */ /* 0x000fe200078e00ff */
[----:B------:R-:W-:-:S02]  /*18a0*/  ISETP.GE.AND P6, PT, R142, RZ, PT ;  /* 0x000000ff8e00720c */ /* 0x000fc40003fc6270 */
[----:B------:R-:W-:Y:S01]  /*18b0*/  R2UR UR58, R14 ;  /* 0x000000000e3a72ca */ /* 0x000fe200000e0000 */
[----:B------:R-:W-:-:S04]  /*18c0*/  IMAD.HI.U32 R21, R16, R27, RZ ;  /* 0x0000001b10157227 */ /* 0x000fc800078e00ff */
[--C-:B------:R-:W-:Y:S01]  /*18d0*/  @!P5 IMAD.IADD R229, R229, 0x1, -R8.reuse ;  /* 0x00000001e5e5d824 */ /* 0x100fe200078e0a08 */
[----:B------:R-:W-:Y:S01]  /*18e0*/  ISETP.GE.AND P5, PT, R102, RZ, PT ;  /* 0x000000ff6600720c */ /* 0x000fe20003fa6270 */
[----:B------:R-:W-:Y:S01]  /*18f0*/  @!P2 IMAD.IADD R166, R166, 0x1, -R8 ;  /* 0x00000001a6a6a824 */ /* 0x000fe200078e0a08 */
[----:B------:R-:W-:Y:S01]  /*1900*/  ISETP.GE.AND P2, PT, R53, RZ, PT ;  /* 0x000000ff3500720c */ /* 0x000fe20003f46270 */
[----:B------:R-:W-:Y:S02]  /*1910*/  @!P1 IMAD.MOV R229, RZ, RZ, -R229 ;  /* 0x000000ffffe59224 */ /* 0x000fe400078e0ae5 */
[----:B------:R-:W-:Y:S01]  /*1920*/  IMAD.MOV R20, RZ, RZ, -R20 ;  /* 0x000000ffff147224 */ /* 0x000fe200078e0a14 */
[C---:B------:R-:W-:Y:S01]  /*1930*/  ISETP.GT.U32.AND P1, PT, R8.reuse, R166, PT ;  /* 0x000000a60800720c */ /* 0x040fe20003f24070 */
[----:B------:R-:W-:Y:S02]  /*1940*/  IMAD.MOV R21, RZ, RZ, -R21 ;  /* 0x000000ffff157224 */ /* 0x000fe400078e0a15 */
[----:B------:R-:W-:Y:S01]  /*1950*/  IMAD R160, R8, R20, R25 ;  /* 0x0000001408a07224 */ /* 0x000fe200078e0219 */
[----:B------:R-:W-:Y:S01]  /*1960*/  IABS R25, R52 ;  /* 0x0000003400197213 */ /* 0x000fe20000000000 */
[----:B------:R-:W-:Y:S01]  /*1970*/  @!P0 IMAD.IADD R235, R235, 0x1, -R8 ;  /* 0x00000001ebeb8824 */ /* 0x000fe200078e0a08 */
[----:B------:R-:W-:Y:S01]  /*1980*/  ISETP.GE.AND P0, PT, R52, RZ, PT ;  /* 0x000000ff3400720c */ /* 0x000fe20003f06270 */
[C---:B------:R-:W-:Y:S01]  /*1990*/  IMAD R154, R8.reuse, R21, R27 ;  /* 0x00000015089a7224 */ /* 0x040fe200078e021b */
[----:B------:R-:W-:Y:S01]  /*19a0*/  IABS R27, R53 ;  /* 0x00000035001b7213 */ /* 0x000fe20000000000 */
[----:B------:R-:W-:Y:S01]  /*19b0*/  @!P6 IMAD.MOV R235, RZ, RZ, -R235 ;  /* 0x000000ffffebe224 */ /* 0x000fe200078e0aeb */
[----:B------:R-:W-:Y:S01]  /*19c0*/  ISETP.GT.U32.AND P6, PT, R8, R160, PT ;  /* 0x000000a00800720c */ /* 0x000fe20003fc4070 */
[----:B------:R-:W-:Y:S01]  /*19d0*/  IMAD.HI.U32 R20, R16, R25, RZ ;  /* 0x0000001910147227 */ /* 0x000fe200078e00ff */
[----:B------:R-:W-:-:S03]  /*19e0*/  IABS R53, R138 ;  /* 0x0000008a00357213 */ /* 0x000fc60000000000 */
[----:B------:R-:W-:Y:S01]  /*19f0*/  @!P1 IMAD.IADD R166, R166, 0x1, -R8 ;  /* 0x00000001a6a69824 */ /* 0x000fe200078e0a08 */
[----:B------:R-:W-:Y:S01]  /*1a00*/  ISETP.GT.U32.AND P1, PT, R8, R154, PT ;  /* 0x0000009a0800720c */ /* 0x000fe20003f24070 */
[----:B------:R-:W-:Y:S02]  /*1a10*/  IMAD.MOV R20, RZ, RZ, -R20 ;  /* 0x000000ffff147224 */ /* 0x000fe400078e0a14 */
[----:B------:R-:W-:-:S04]  /*1a20*/  IMAD.HI.U32 R21, R16, R27, RZ ;  /* 0x0000001b10157227 */ /* 0x000fc800078e00ff */
[----:B------:R-:W-:Y:S01]  /*1a30*/  IMAD R148, R8, R20, R25 ;  /* 0x0000001408947224 */ /* 0x000fe200078e0219 */
[----:B------:R-:W-:Y:S01]  /*1a40*/  IABS R25, R202 ;  /* 0x000000ca00197213 */ /* 0x000fe20000000000 */
[--C-:B------:R-:W-:Y:S02]  /*1a50*/  @!P6 IMAD.IADD R160, R160, 0x1, -R8.reuse ;  /* 0x00000001a0a0e824 */ /* 0x100fe400078e0a08 */
[----:B------:R-:W-:Y:S01]  /*1a60*/  @!P4 IMAD.MOV R225, RZ, RZ, -R225 ;  /* 0x000000ffffe1c224 */ /* 0x000fe200078e0ae1 */
[----:B------:R-:W-:Y:S01]  /*1a70*/  ISETP.GT.U32.AND P6, PT, R8, R148, PT ;  /* 0x000000940800720c */ /* 0x000fe20003fc4070 */
[----:B------:R-:W-:Y:S01]  /*1a80*/  @!P1 IMAD.IADD R154, R154, 0x1, -R8 ;  /* 0x000000019a9a9824 */ /* 0x000fe200078e0a08 */
[----:B------:R-:W-:Y:S01]  /*1a90*/  ISETP.GT.U32.AND P1, PT, R8, R160, PT ;  /* 0x000000a00800720c */ /* 0x000fe20003f24070 */
[----:B------:R-:W-:Y:S01]  /*1aa0*/  IMAD.MOV R21, RZ, RZ, -R21 ;  /* 0x000000ffff157224 */ /* 0x000fe200078e0a15 */
[----:B------:R-:W-:Y:S01]  /*1ab0*/  ISETP.GE.AND P4, PT, R106, RZ, PT ;  /* 0x000000ff6a00720c */ /* 0x000fe20003f86270 */
[----:B------:R-:W-:-:S04]  /*1ac0*/  IMAD.HI.U32 R20, R16, R29, RZ ;  /* 0x0000001d10147227 */ /* 0x000fc800078e00ff */
[----:B------:R-:W-:Y:S01]  /*1ad0*/  @!P3 IMAD.MOV R166, RZ, RZ, -R166 ;  /* 0x000000ffffa6b224 */ /* 0x000fe200078e0aa6 */
[C---:B------:R-:W-:Y:S01]  /*1ae0*/  ISETP.GT.U32.AND P3, PT, R8.reuse, R154, PT ;  /* 0x0000009a0800720c */ /* 0x040fe20003f64070 */
[----:B------:R-:W-:Y:S01]  /*1af0*/  IMAD R142, R8, R21, R27 ;  /* 0x00000015088e7224 */ /* 0x000fe200078e021b */
[----:B------:R-:W-:Y:S01]  /*1b00*/  IABS R27, R200 ;  /* 0x000000c8001b7213 */ /* 0x000fe20000000000 */
[----:B------:R-:W-:-:S04]  /*1b10*/  IMAD.HI.U32 R21, R16, R31, RZ ;  /* 0x0000001f10157227 */ /* 0x000fc800078e00ff */
[----:B------:R-:W-:Y:S02]  /*1b20*/  IMAD.MOV R20, RZ, RZ, -R20 ;  /* 0x000000ffff147224 */ /* 0x000fe400078e0a14 */
[----:B------:R-:W-:Y:S02]  /*1b30*/  IMAD.MOV R21, RZ, RZ, -R21 ;  /* 0x000000ffff157224 */ /* 0x000fe400078e0a15 */
[----:B------:R-:W-:Y:S01]  /*1b40*/  IMAD R136, R8, R20, R29 ;  /* 0x0000001408887224 */ /* 0x000fe200078e021d */
[----:B------:R-:W-:Y:S01]  /*1b50*/  IABS R29, R133 ;  /* 0x00000085001d7213 */ /* 0x000fe20000000000 */
[--C-:B------:R-:W-:Y:S02]  /*1b60*/  @!P6 IMAD.IADD R148, R148, 0x1, -R8.reuse ;  /* 0x000000019494e824 */ /* 0x100fe400078e0a08 */
[----:B------:R-:W-:Y:S01]  /*1b70*/  @!P1 IMAD.IADD R160, R160, 0x1, -R8 ;  /* 0x00000001a0a09824 */ /* 0x000fe200078e0a08 */
[C---:B------:R-:W-:Y:S01]  /*1b80*/  ISETP.GT.U32.AND P1, PT, R8.reuse, R142, PT ;  /* 0x0000008e0800720c */ /* 0x040fe20003f24070 */
[C---:B------:R-:W-:Y:S01]  /*1b90*/  IMAD R130, R8.reuse, R21, R31 ;  /* 0x0000001508827224 */ /* 0x040fe200078e021f */
[C---:B------:R-:W-:Y:S01]  /*1ba0*/  ISETP.GT.U32.AND P6, PT, R8.reuse, R148, PT ;  /* 0x000000940800720c */ /* 0x040fe20003fc4070 */
        /* <DEDUP_REMOVED lines=10> */
[----:B------:R-:W-:Y:S02]  /*1c50*/  IMAD.MOV R20, RZ, RZ, -R20 ;  /* 0x000000ffff147224 */ /* 0x000fe400078e0a14 */
[--C-:B------:R-:W-:Y:S01]  /*1c60*/  @!P1 IMAD.IADD R142, R142, 0x1, -R8.reuse ;  /* 0x000000018e8e9824 */ /* 0x100fe200078e0a08 */
[----:B------:R-:W-:Y:S01]  /*1c70*/  ISETP.GE.AND P1, PT, R98, RZ, PT ;  /* 0x000000ff6200720c */ /* 0x000fe20003f26270 */
[--C-:B------:R-:W-:Y:S01]  /*1c80*/  @!P6 IMAD.IADD R148, R148, 0x1, -R8.reuse ;  /* 0x000000019494e824 */ /* 0x100fe200078e0a08 */
[C---:B------:R-:W-:Y:S01]  /*1c90*/  ISETP.GT.U32.AND P6, PT, R8.reuse, R106, PT ;  /* 0x0000006a0800720c */ /* 0x040fe20003fc4070 */
[----:B------:R-:W-:Y:S01]  /*1ca0*/  IMAD R102, R8, R20, R25 ;  /* 0x0000001408667224 */ /* 0x000fe200078e0219 */
[----:B------:R-:W-:Y:S01]  /*1cb0*/  IABS R25, R151 ;  /* 0x0000009700197213 */ /* 0x000fe20000000000 */
[----:B------:R-:W-:Y:S01]  /*1cc0*/  @!P4 IMAD.IADD R136, R136, 0x1, -R8 ;  /* 0x000000018888c824 */ /* 0x000fe200078e0a08 */
[----:B------:R-:W-:Y:S01]  /*1cd0*/  ISETP.GT.U32.AND P4, PT, R8, R142, PT ;  /* 0x0000008e0800720c */ /* 0x000fe20003f84070 */
[----:B------:R-:W-:-:S04]  /*1ce0*/  IMAD.HI.U32 R21, R16, R27, RZ ;  /* 0x0000001b10157227 */ /* 0x000fc800078e00ff */
[----:B------:R-:W-:Y:S01]  /*1cf0*/  @!P3 IMAD.IADD R130, R130, 0x1, -R8 ;  /* 0x000000018282b824 */ /* 0x000fe200078e0a08 */
[C---:B------:R-:W-:Y:S01]  /*1d00*/  ISETP.GT.U32.AND P3, PT, R8.reuse, R136, PT ;  /* 0x000000880800720c */ /* 0x040fe20003f64070 */
[----:B------:R-:W-:Y:S01]  /*1d10*/  @!P0 IMAD.MOV R148, RZ, RZ, -R148 ;  /* 0x000000ffff948224 */ /* 0x000fe200078e0a94 */
[----:B------:R-:W-:Y:S01]  /*1d20*/  ISETP.GT.U32.AND P0, PT, R8, R102, PT ;  /* 0x000000660800720c */ /* 0x000fe20003f04070 */
[----:B------:R-:W-:Y:S02]  /*1d30*/  IMAD.MOV R21, RZ, RZ, -R21 ;  /* 0x000000ffff157224 */ /* 0x000fe400078e0a15 */
[--C-:B------:R-:W-:Y:S01]  /*1d40*/  @!P6 IMAD.IADD R106, R106, 0x1, -R8.reuse ;  /* 0x000000016a6ae824 */ /* 0x100fe200078e0a08 */
[C---:B------:R-:W-:Y:S01]  /*1d50*/  ISETP.GT.U32.AND P6, PT, R8.reuse, R130, PT ;  /* 0x000000820800720c */ /* 0x040fe20003fc4070 */
[----:B------:R-:W-:Y:S01]  /*1d60*/  IMAD R98, R8, R21, R27 ;  /* 0x0000001508627224 */ /* 0x000fe200078e021b */
[----:B------:R-:W-:Y:S01]  /*1d70*/  IABS R27, R155 ;  /* 0x0000009b001b7213 */ /* 0x000fe20000000000 */
[----:B------:R-:W-:-:S02]  /*1d80*/  @!P4 IMAD.IADD R142, R142, 0x1, -R8 ;  /* 0x000000018e8ec824 */ /* 0x000fc400078e0a08 */
[----:B------:R-:W-:Y:S01]  /*1d90*/  IMAD.HI.U32 R20, R16, R245, RZ ;  /* 0x000000f510147227 */ /* 0x000fe200078e00ff */
[----:B------:R-:W-:-:S03]  /*1da0*/  ISETP.GT.U32.AND P4, PT, R8, R98, PT ;  /* 0x000000620800720c */ /* 0x000fc60003f84070 */
[--C-:B------:R-:W-:Y:S01]  /*1db0*/  @!P3 IMAD.IADD R136, R136, 0x1, -R8.reuse ;  /* 0x000000018888b824 */ /* 0x100fe200078e0a08 */
[----:B------:R-:W-:Y:S01]  /*1dc0*/  ISETP.GE.AND P3, PT, R203, RZ, PT ;  /* 0x000000ffcb00720c */ /* 0x000fe20003f66270 */
[----:B------:R-:W-:Y:S01]  /*1dd0*/  @!P0 IMAD.IADD R102, R102, 0x1, -R8 ;  /* 0x0000000166668824 */ /* 0x000fe200078e0a08 */
[----:B------:R-:W-:Y:S01]  /*1de0*/  ISETP.GE.AND P0, PT, R202, RZ, PT ;  /* 0x000000ffca00720c */ /* 0x000fe20003f06270 */
[----:B------:R-:W-:Y:S01]  /*1df0*/  IMAD.HI.U32 R22, R16, R249, RZ ;  /* 0x000000f910167227 */ /* 0x000fe200078e00ff */
[----:B------:R-:W-:-:S03]  /*1e00*/  IABS R203, R176 ;  /* 0x000000b000cb7213 */ /* 0x000fc60000000000 */
[----:B------:R-:W-:Y:S01]  /*1e10*/  @!P2 IMAD.MOV R142, RZ, RZ, -R142 ;  /* 0x000000ffff8ea224 */ /* 0x000fe200078e0a8e */
[----:B------:R-:W-:Y:S01]  /*1e20*/  ISETP.GT.U32.AND P2, PT, R8, R102, PT ;  /* 0x000000660800720c */ /* 0x000fe20003f44070 */
[----:B------:R-:W-:Y:S02]  /*1e30*/  IMAD.MOV R21, RZ, RZ, -R20 ;  /* 0x000000ffff157224 */ /* 0x000fe400078e0a14 */
[----:B------:R-:W-:Y:S02]  /*1e40*/  IMAD.MOV R22, RZ, RZ, -R22 ;  /* 0x000000ffff167224 */ /* 0x000fe400078e0a16 */
[----:B------:R-:W-:-:S04]  /*1e50*/  IMAD.HI.U32 R20, R16, R251, RZ ;  /* 0x000000fb10147227 */ /* 0x000fc800078e00ff */
[----:B------:R-:W-:Y:S02]  /*1e60*/  IMAD R249, R8, R22, R249 ;  /* 0x0000001608f97224 */ /* 0x000fe400078e02f9 */
[--C-:B------:R-:W-:Y:S02]  /*1e70*/  @!P6 IMAD.IADD R130, R130, 0x1, -R8.reuse ;  /* 0x000000018282e824 */ /* 0x100fe400078e0a08 */
[----:B------:R-:W-:Y:S01]  /*1e80*/  @!P4 IMAD.IADD R98, R98, 0x1, -R8 ;  /* 0x000000016262c824 */ /* 0x000fe200078e0a08 */
[C---:B------:R-:W-:Y:S01]  /*1e90*/  ISETP.GT.U32.AND P6, PT, R8.reuse, R249, PT ;  /* 0x000000f90800720c */ /* 0x040fe20003fc4070 */
[----:B------:R-:W-:Y:S01]  /*1ea0*/  IMAD R245, R8, R21, R245 ;  /* 0x0000001508f57224 */ /* 0x000fe200078e02f5 */
[----:B------:R-:W-:Y:S01]  /*1eb0*/  ISETP.GE.AND P4, PT, R200, RZ, PT ;  /* 0x000000ffc800720c */ /* 0x000fe20003f86270 */
[----:B------:R-:W-:Y:S02]  /*1ec0*/  IMAD.MOV R20, RZ, RZ, -R20 ;  /* 0x000000ffff147224 */ /* 0x000fe400078e0a14 */
[----:B------:R-:W-:Y:S01]  /*1ed0*/  @!P1 IMAD.MOV R136, RZ, RZ, -R136 ;  /* 0x000000ffff889224 */ /* 0x000fe200078e0a88 */
[C---:B------:R-:W-:Y:S01]  /*1ee0*/  ISETP.GT.U32.AND P1, PT, R8.reuse, R98, PT ;  /* 0x000000620800720c */ /* 0x040fe20003f24070 */
[----:B------:R-:W-:Y:S01]  /*1ef0*/  @!P3 IMAD.MOV R130, RZ, RZ, -R130 ;  /* 0x000000ffff82b224 */ /* 0x000fe200078e0a82 */
[C---:B------:R-:W-:Y:S01]  /*1f00*/  ISETP.GT.U32.AND P3, PT, R8.reuse, R245, PT ;  /* 0x000000f50800720c */ /* 0x040fe20003f64070 */
[----:B------:R-:W-:-:S02]  /*1f10*/  IMAD R251, R8, R20, R251 ;  /* 0x0000001408fb7224 */ /* 0x000fc400078e02fb */
[----:B------:R-:W-:Y:S02]  /*1f20*/  @!P2 IMAD.IADD R102, R102, 0x1, -R8 ;  /* 0x000000016666a824 */ /* 0x000fe400078e0a08 */
[----:B------:R-:W-:Y:S01]  /*1f30*/  IMAD.HI.U32 R20, R16, R247, RZ ;  /* 0x000000f710147227 */ /* 0x000fe200078e00ff */
[----:B------:R-:W-:-:S03]  /*1f40*/  ISETP.GT.U32.AND P2, PT, R8, R251, PT ;  /* 0x000000fb0800720c */ /* 0x000fc60003f44070 */
[----:B------:R-:W-:Y:S02]  /*1f50*/  IMAD.MOV R20, RZ, RZ, -R20 ;  /* 0x000000ffff147224 */ /* 0x000fe400078e0a14 */
[--C-:B------:R-:W-:Y:S02]  /*1f60*/  @!P6 IMAD.IADD R249, R249, 0x1, -R8.reuse ;  /* 0x00000001f9f9e824 */ /* 0x100fe400078e0a08 */
[--C-:B------:R-:W-:Y:S01]  /*1f70*/  @!P1 IMAD.IADD R98, R98, 0x1, -R8.reuse ;  /* 0x0000000162629824 */ /* 0x100fe200078e0a08 */
[----:B------:R-:W-:Y:S01]  /*1f80*/  ISETP.GE.AND P1, PT, R197, RZ, PT ;  /* 0x000000ffc500720c */ /* 0x000fe20003f26270 */
[--C-:B------:R-:W-:Y:S01]  /*1f90*/  @!P3 IMAD.IADD R245, R245, 0x1, -R8.reuse ;  /* 0x00000001f5f5b824 */ /* 0x100fe200078e0a08 */
[C---:B------:R-:W-:Y:S01]  /*1fa0*/  ISETP.GT.U32.AND P6, PT, R8.reuse, R249, PT ;  /* 0x000000f90800720c */ /* 0x040fe20003fc4070 */
[C---:B------:R-:W-:Y:S01]  /*1fb0*/  IMAD R247, R8.reuse, R20, R247 ;  /* 0x0000001408f77224 */ /* 0x040fe200078e02f7 */
[----:B------:R-:W-:Y:S01]  /*1fc0*/  ISETP.GE.AND P3, PT, R199, RZ, PT ;  /* 0x000000ffc700720c */ /* 0x000fe20003f66270 */
[----:B------:R-:W-:Y:S01]  /*1fd0*/  @!P2 IMAD.IADD R251, R251, 0x1, -R8 ;  /* 0x00000001fbfba824 */ /* 0x000fe200078e0a08 */
[C---:B------:R-:W-:Y:S01]  /*1fe0*/  ISETP.GT.U32.AND P2, PT, R8.reuse, R245, PT ;  /* 0x000000f50800720c */ /* 0x040fe20003f44070 */
[----:B------:R-:W-:Y:S01]  /*1ff0*/  @!P4 IMAD.MOV R98, RZ, RZ, -R98 ;  /* 0x000000ffff62c224 */ /* 0x000fe200078e0a62 */
[C---:B------:R-:W-:Y:S01]  /*2000*/  ISETP.GT.U32.AND P4, PT, R8.reuse, R247, PT ;  /* 0x000000f70800720c */ /* 0x040fe20003f84070 */
[----:B------:R-:W-:Y:S01]  /*2010*/  @!P5 IMAD.MOV R154, RZ, RZ, -R154 ;  /* 0x000000ffff9ad224 */ /* 0x000fe200078e0a9a */
[C---:B------:R-:W-:Y:S01]  /*2020*/  ISETP.GT.U32.AND P5, PT, R8.reuse, R106, PT ;  /* 0x0000006a0800720c */ /* 0x040fe20003fa4070 */
[----:B------:R-:W-:Y:S01]  /*2030*/  @!P0 IMAD.MOV R102, RZ, RZ, -R102 ;  /* 0x000000ffff668224 */ /* 0x000fe200078e0a66 */
[----:B------:R-:W-:Y:S01]  /*2040*/  ISETP.GT.U32.AND P0, PT, R8, R251, PT ;  /* 0x000000fb0800720c */ /* 0x000fe20003f04070 */
[----:B------:R-:W-:Y:S01]  /*2050*/  IMAD.HI.U32 R20, R16, R243, RZ ;  /* 0x000000f310147227 */ /* 0x000fe200078e00ff */
[----:B------:R-:W-:-:S02]  /*2060*/  IABS R199, R188 ;  /* 0x000000bc00c77213 */ /* 0x000fc40000000000 */
[----:B------:R-:W-:Y:S01]  /*2070*/  IABS R197, R183 ;  /* 0x000000b700c57213 */ /* 0x000fe20000000000 */
[--C-:B------:R-:W-:Y:S01]  /*2080*/  @!P6 IMAD.IADD R249, R249, 0x1, -R8.reuse ;  /* 0x00000001f9f9e824 */ /* 0x100fe200078e0a08 */
[----:B------:R-:W-:Y:S01]  /*2090*/  ISETP.GE.AND P6, PT, R198, RZ, PT ;  /* 0x000000ffc600720c */ /* 0x000fe20003fc6270 */
[--C-:B------:R-:W-:Y:S01]  /*20a0*/  @!P2 IMAD.IADD R245, R245, 0x1, -R8.reuse ;  /* 0x00000001f5f5a824 */ /* 0x100fe200078e0a08 */
[----:B------:R-:W-:Y:S01]  /*20b0*/  ISETP.GE.AND P2, PT, R195, RZ, PT ;  /* 0x000000ffc300720c */ /* 0x000fe20003f46270 */
[----:B------:R-:W-:Y:S01]  /*20c0*/  @!P4 IMAD.IADD R247, R247, 0x1, -R8 ;  /* 0x00000001f7f7c824 */ /* 0x000fe200078e0a08 */
[----:B------:R-:W-:Y:S01]  /*20d0*/  ISETP.GE.AND P4, PT, R19, RZ, PT ;  /* 0x000000ff1300720c */ /* 0x000fe20003f86270 */
[----:B------:R-:W-:Y:S01]  /*20e0*/  @!P1 IMAD.MOV R245, RZ, RZ, -R245 ;  /* 0x000000fffff59224 */ /* 0x000fe200078e0af5 */
[----:B------:R-:W-:Y:S01]  /*20f0*/  IABS R195, R184 ;  /* 0x000000b800c37213 */ /* 0x000fe20000000000 */
[----:B------:R-:W-:Y:S01]  /*2100*/  IMAD.HI.U32 R21, R16, R239, RZ ;  /* 0x000000ef10157227 */ /* 0x000fe200078e00ff */
[----:B------:R-:W-:-:S03]  /*2110*/  ISETP.GT.U32.AND P1, PT, R8, R247, PT ;  /* 0x000000f70800720c */ /* 0x000fc60003f24070 */
[----:B------:R-:W-:Y:S02]  /*2120*/  IMAD.MOV R20, RZ, RZ, -R20 ;  /* 0x000000ffff147224 */ /* 0x000fe400078e0a14 */
[--C-:B------:R-:W-:Y:S01]  /*2130*/  @!P5 IMAD.IADD R106, R106, 0x1, -R8.reuse ;  /* 0x000000016a6ad824 */ /* 0x100fe200078e0a08 */
[----:B------:R-:W-:Y:S01]  /*2140*/  ISETP.GE.AND P5, PT, R201, RZ, PT ;  /* 0x000000ffc900720c */ /* 0x000fe20003fa6270 */
[----:B------:R-:W-:Y:S01]  /*2150*/  IMAD.MOV R21, RZ, RZ, -R21 ;  /* 0x000000ffff157224 */ /* 0x000fe200078e0a15 */
[----:B------:R-:W-:Y:S01]  /*2160*/  IABS R201, R185 ;  /* 0x000000b900c97213 */ /* 0x000fe20000000000 */
[C---:B------:R-:W-:Y:S02]  /*2170*/  IMAD R243, R8.reuse, R20, R243 ;  /* 0x0000001408f37224 */ /* 0x040fe400078e02f3 */
[--C-:B------:R-:W-:Y:S01]  /*2180*/  @!P0 IMAD.IADD R251, R251, 0x1, -R8.reuse ;  /* 0x00000001fbfb8824 */ /* 0x100fe200078e0a08 */
[----:B------:R-:W-:Y:S01]  /*2190*/  ISETP.GE.AND P0, PT, R15, RZ, PT ;  /* 0x000000ff0f00720c */ /* 0x000fe20003f06270 */
[C---:B------:R-:W-:Y:S01]  /*21a0*/  IMAD R239, R8.reuse, R21, R239 ;  /* 0x0000001508ef7224 */ /* 0x040fe200078e02ef */
[----:B------:R-:W-:Y:S01]  /*21b0*/  IABS R21, R186 ;  /* 0x000000ba00157213 */ /* 0x000fe20000000000 */
[----:B------:R-:W-:Y:S01]  /*21c0*/  @!P6 IMAD.MOV R251, RZ, RZ, -R251 ;  /* 0x000000fffffbe224 */ /* 0x000fe200078e0afb */
[C---:B------:R-:W-:Y:S01]  /*21d0*/  ISETP.GT.U32.AND P6, PT, R8.reuse, R243, PT ;  /* 0x000000f30800720c */ /* 0x040fe20003fc4070 */
[----:B------:R-:W-:Y:S01]  /*21e0*/  @!P1 IMAD.IADD R247, R247, 0x1, -R8 ;  /* 0x00000001f7f79824 */ /* 0x000fe200078e0a08 */
[----:B------:R-:W-:Y:S01]  /*21f0*/  ISETP.GT.U32.AND P1, PT, R8, R239, PT ;  /* 0x000000ef0800720c */ /* 0x000fe20003f24070 */
[----:B------:R-:W-:-:S04]  /*2200*/  IMAD.HI.U32 R15, R16, R237, RZ ;  /* 0x000000ed100f7227 */ /* 0x000fc800078e00ff */
[----:B------:R-:W-:Y:S01]  /*2210*/  @!P5 IMAD.MOV R106, RZ, RZ, -R106 ;  /* 0x000000ffff6ad224 */ /* 0x000fe200078e0a6a */
[----:B------:R-:W-:Y:S01]  /*2220*/  ISETP.GE.AND P5, PT, R196, RZ, PT ;  /* 0x000000ffc400720c */ /* 0x000fe20003fa6270 */
[----:B------:R-:W-:Y:S02]  /*2230*/  IMAD.MOV R15, RZ, RZ, -R15 ;  /* 0x000000ffff0f7224 */ /* 0x000fe400078e0a0f */
[----:B------:R-:W-:-:S04]  /*2240*/  IMAD.HI.U32 R19, R16, R233, RZ ;  /* 0x000000e910137227 */ /* 0x000fc800078e00ff */
[C---:B------:R-:W-:Y:S02]  /*2250*/  IMAD R237, R8.reuse, R15, R237 ;  /* 0x0000000f08ed7224 */ /* 0x040fe400078e02ed */
[--C-:B------:R-:W-:Y:S02]  /*2260*/  @!P6 IMAD.IADD R243, R243, 0x1, -R8.reuse ;  /* 0x00000001f3f3e824 */ /* 0x100fe400078e0a08 */
[----:B------:R-:W-:Y:S01]  /*2270*/  @!P1 IMAD.IADD R239, R239, 0x1, -R8 ;  /* 0x00000001efef9824 */ /* 0x000fe200078e0a08 */
[C---:B------:R-:W-:Y:S01]  /*2280*/  ISETP.GT.U32.AND P6, PT, R8.reuse, R237, PT ;  /* 0x000000ed0800720c */ /* 0x040fe20003fc4070 */
[----:B------:R-:W-:Y:S01]  /*2290*/  @!P5 IMAD.MOV R249, RZ, RZ, -R249 ;  /* 0x000000fffff9d224 */ /* 0x000fe200078e0af9 */
[----:B------:R-:W-:Y:S01]  /*22a0*/  ISETP.GT.U32.AND P1, PT, R8, R243, PT ;  /* 0x000000f30800720c */ /* 0x000fe20003f24070 */
[----:B------:R-:W-:Y:S01]  /*22b0*/  IMAD.MOV R19, RZ, RZ, -R19 ;  /* 0x000000ffff137224 */ /* 0x000fe200078e0a13 */
[----:B------:R-:W-:Y:S01]  /*22c0*/  ISETP.GE.AND P5, PT, R194, RZ, PT ;  /* 0x000000ffc200720c */ /* 0x000fe20003fa6270 */
[----:B------:R-:W-:-:S04]  /*22d0*/  IMAD.HI.U32 R15, R16, R231, RZ ;  /* 0x000000e7100f7227 */ /* 0x000fc800078e00ff */
[----:B------:R-:W-:Y:S01]  /*22e0*/  @!P3 IMAD.MOV R247, RZ, RZ, -R247 ;  /* 0x000000fffff7b224 */ /* 0x000fe200078e0af7 */
[C---:B------:R-:W-:Y:S01]  /*22f0*/  ISETP.GT.U32.AND P3, PT, R8.reuse, R239, PT ;  /* 0x000000ef0800720c */ /* 0x040fe20003f64070 */
[----:B------:R-:W-:Y:S02]  /*2300*/  IMAD R233, R8, R19, R233 ;  /* 0x0000001308e97224 */ /* 0x000fe400078e02e9 */
[----:B------:R-:W-:-:S04]  /*2310*/  IMAD.HI.U32 R19, R16, R227, RZ ;  /* 0x000000e310137227 */ /* 0x000fc800078e00ff */
[----:B------:R-:W-:Y:S02]  /*2320*/  IMAD.MOV R15, RZ, RZ, -R15 ;  /* 0x000000ffff0f7224 */ /* 0x000fe400078e0a0f */
[----:B------:R-:W-:Y:S02]  /*2330*/  IMAD.MOV R19, RZ, RZ, -R19 ;  /* 0x000000ffff137224 */ /* 0x000fe400078e0a13 */
[C---:B------:R-:W-:Y:S02]  /*2340*/  IMAD R231, R8.reuse, R15, R231 ;  /* 0x0000000f08e77224 */ /* 0x040fe400078e02e7 */
[--C-:B------:R-:W-:Y:S02]  /*2350*/  @!P6 IMAD.IADD R237, R237, 0x1, -R8.reuse ;  /* 0x00000001edede824 */ /* 0x100fe400078e0a08 */
[----:B------:R-:W-:Y:S01]  /*2360*/  @!P1 IMAD.IADD R243, R243, 0x1, -R8 ;  /* 0x00000001f3f39824 */ /* 0x000fe200078e0a08 */
[C---:B------:R-:W-:Y:S01]  /*2370*/  ISETP.GT.U32.AND P1, PT, R8.reuse, R233, PT ;  /* 0x000000e90800720c */ /* 0x040fe20003f24070 */
[C---:B------:R-:W-:Y:S01]  /*2380*/  IMAD R227, R8.reuse, R19, R227 ;  /* 0x0000001308e37224 */ /* 0x040fe200078e02e3 */
[C---:B------:R-:W-:Y:S01]  /*2390*/  ISETP.GT.U32.AND P6, PT, R8.reuse, R237, PT ;  /* 0x000000ed0800720c */ /* 0x040fe20003fc4070 */
[----:B------:R-:W-:Y:S01]  /*23a0*/  @!P5 IMAD.MOV R243, RZ, RZ, -R243 ;  /* 0x000000fffff3d224 */ /* 0x000fe200078e0af3 */
[----:B------:R-:W-:Y:S01]  /*23b0*/  ISETP.GT.U32.AND P5, PT, R8, R231, PT ;  /* 0x000000e70800720c */ /* 0x000fe20003fa4070 */
[----:B------:R-:W-:-:S04]  /*23c0*/  IMAD.HI.U32 R20, R16, R217, RZ ;  /* 0x000000d910147227 */ /* 0x000fc800078e00ff */
[----:B------:R-:W-:Y:S01]  /*23d0*/  @!P3 IMAD.IADD R239, R239, 0x1, -R8 ;  /* 0x00000001efefb824 */ /* 0x000fe200078e0a08 */
[----:B------:R-:W-:Y:S01]  /*23e0*/  ISETP.GT.U32.AND P3, PT, R8, R227, PT ;  /* 0x000000e30800720c */ /* 0x000fe20003f64070 */
[----:B------:R-:W-:Y:S02]  /*23f0*/  IMAD.MOV R20, RZ, RZ, -R20 ;  /* 0x000000ffff147224 */ /* 0x000fe400078e0a14 */
[----:B------:R-:W-:-:S04]  /*2400*/  IMAD.HI.U32 R15, R16, R215, RZ ;  /* 0x000000d7100f7227 */ /* 0x000fc800078e00ff */
[C---:B------:R-:W-:Y:S02]  /*2410*/  IMAD R217, R8.reuse, R20, R217 ;  /* 0x0000001408d97224 */ /* 0x040fe400078e02d9 */
[----:B------:R-:W-:Y:S02]  /*2420*/  IMAD.MOV R15, RZ, RZ, -R15 ;  /* 0x000000ffff0f7224 */ /* 0x000fe400078e0a0f */
[--C-:B------:R-:W-:Y:S01]  /*2430*/  @!P1 IMAD.IADD R233, R233, 0x1, -R8.reuse ;  /* 0x00000001e9e99824 */ /* 0x100fe200078e0a08 */
[----:B------:R-:W-:Y:S01]  /*2440*/  ISETP.GE.AND P1, PT, R193, RZ, PT ;  /* 0x000000ffc100720c */ /* 0x000fe20003f26270 */
[--C-:B------:R-:W-:Y:S01]  /*2450*/  @!P6 IMAD.IADD R237, R237, 0x1, -R8.reuse ;  /* 0x00000001edede824 */ /* 0x100fe200078e0a08 */
[C---:B------:R-:W-:Y:S01]  /*2460*/  ISETP.GT.U32.AND P6, PT, R8.reuse, R217, PT ;  /* 0x000000d90800720c */ /* 0x040fe20003fc4070 */
[C---:B------:R-:W-:Y:S01]  /*2470*/  IMAD R215, R8.reuse, R15, R215 ;  /* 0x0000000f08d77224 */ /* 0x040fe200078e02d7 */
[----:B------:R-:W-:Y:S01]  /*2480*/  IABS R193, R17 ;  /* 0x0000001100c17213 */ /* 0x000fe20000000000 */
[----:B------:R-:W-:Y:S01]  /*2490*/  @!P5 IMAD.IADD R231, R231, 0x1, -R8 ;  /* 0x00000001e7e7d824 */ /* 0x000fe200078e0a08 */
[----:B------:R-:W-:Y:S01]  /*24a0*/  ISETP.GT.U32.AND P5, PT, R8, R233, PT ;  /* 0x000000e90800720c */ /* 0x000fe20003fa4070 */
[----:B------:R-:W-:-:S04]  /*24b0*/  IMAD.HI.U32 R19, R16, R213, RZ ;  /* 0x000000d510137227 */ /* 0x000fc800078e00ff */
[--C-:B------:R-:W-:Y:S01]  /*24c0*/  @!P3 IMAD.IADD R227, R227, 0x1, -R8.reuse ;  /* 0x00000001e3e3b824 */ /* 0x100fe200078e0a08 */
[C---:B------:R-:W-:Y:S01]  /*24d0*/  ISETP.GT.U32.AND P3, PT, R8.reuse, R231, PT ;  /* 0x000000e70800720c */ /* 0x040fe20003f64070 */
[----:B------:R-:W-:Y:S01]  /*24e0*/  @!P0 IMAD.MOV R237, RZ, RZ, -R237 ;  /* 0x000000ffffed8224 */ /* 0x000fe200078e0aed */
[C---:B------:R-:W-:Y:S01]  /*24f0*/  ISETP.GT.U32.AND P0, PT, R8.reuse, R215, PT ;  /* 0x000000d70800720c */ /* 0x040fe20003f04070 */
[----:B------:R-:W-:Y:S02]  /*2500*/  IMAD.MOV R19, RZ, RZ, -R19 ;  /* 0x000000ffff137224 */ /* 0x000fe400078e0a13 */
[--C-:B------:R-:W-:Y:S01]  /*2510*/  @!P6 IMAD.IADD R217, R217, 0x1, -R8.reuse ;  /* 0x00000001d9d9e824 */ /* 0x100fe200078e0a08 */
[C---:B------:R-:W-:Y:S01]  /*2520*/  ISETP.GT.U32.AND P6, PT, R8.reuse, R227, PT ;  /* 0x000000e30800720c */ /* 0x040fe20003fc4070 */
[----:B------:R-:W-:Y:S02]  /*2530*/  IMAD R213, R8, R19, R213 ;  /* 0x0000001308d57224 */ /* 0x000fe400078e02d5 */
        /* <DEDUP_REMOVED lines=8> */
[----:B------:R-:W-:Y:S02]  /*25c0*/  IABS R191, R18 ;  /* 0x0000001200bf7213 */ /* 0x000fe40000000000 */
[----:B------:R-:W-:Y:S01]  /*25d0*/  IABS R189, R173 ;  /* 0x000000ad00bd7213 */ /* 0x000fe20000000000 */
[----:B------:R-:W-:Y:S01]  /*25e0*/  @!P4 IMAD.MOV R233, RZ, RZ, -R233 ;  /* 0x000000ffffe9c224 */ /* 0x000fe200078e0ae9 */
[----:B------:R-:W-:Y:S01]  /*25f0*/  ISETP.GT.U32.AND P4, PT, R8, R215, PT ;  /* 0x000000d70800720c */ /* 0x000fe20003f84070 */
[----:B------:R-:W-:-:S02]  /*2600*/  IMAD.MOV R20, RZ, RZ, -R20 ;  /* 0x000000ffff147224 */ /* 0x000fc400078e0a14 */
[----:B------:R-:W-:Y:S02]  /*2610*/  IMAD.MOV R15, RZ, RZ, -R15 ;  /* 0x000000ffff0f7224 */ /* 0x000fe400078e0a0f */
[----:B------:R-:W-:-:S04]  /*2620*/  IMAD.HI.U32 R19, R16, R207, RZ ;  /* 0x000000cf10137227 */ /* 0x000fc800078e00ff */
[C---:B------:R-:W-:Y:S02]  /*2630*/  IMAD R201, R8.reuse, R20, R201 ;  /* 0x0000001408c97224 */ /* 0x040fe400078e02c9 */
[--C-:B------:R-:W-:Y:S02]  /*2640*/  @!P6 IMAD.IADD R227, R227, 0x1, -R8.reuse ;  /* 0x00000001e3e3e824 */ /* 0x100fe400078e0a08 */
[----:B------:R-:W-:Y:S01]  /*2650*/  @!P5 IMAD.IADD R213, R213, 0x1, -R8 ;  /* 0x00000001d5d5d824 */ /* 0x000fe200078e0a08 */
[C---:B------:R-:W-:Y:S01]  /*2660*/  ISETP.GT.U32.AND P6, PT, R8.reuse, R201, PT ;  /* 0x000000c90800720c */ /* 0x040fe20003fc4070 */
[----:B------:R-:W-:Y:S01]  /*2670*/  IMAD R15, R8, R15, R21 ;  /* 0x0000000f080f7224 */ /* 0x000fe200078e0215 */
[----:B------:R-:W-:Y:S01]  /*2680*/  ISETP.GE.AND P5, PT, R192, RZ, PT ;  /* 0x000000ffc000720c */ /* 0x000fe20003fa6270 */
[----:B------:R-:W-:Y:S01]  /*2690*/  IMAD.MOV R19, RZ, RZ, -R19 ;  /* 0x000000ffff137224 */ /* 0x000fe200078e0a13 */
[----:B------:R-:W-:Y:S01]  /*26a0*/  IABS R21, R179 ;  /* 0x000000b300157213 */ /* 0x000fe20000000000 */
        /* <DEDUP_REMOVED lines=14> */
[----:B------:R-:W-:Y:S01]  /*2790*/  IMAD R199, R8, R19, R199 ;  /* 0x0000001308c77224 */ /* 0x000fe200078e02c7 */
        /* <DEDUP_REMOVED lines=9> */
[----:B------:R-:W-:-:S04]  /*2830*/  IMAD.HI.U32 R19, R16, R197, RZ ;  /* 0x000000c510137227 */ /* 0x000fc800078e00ff */
[--C-:B------:R-:W-:Y:S01]  /*2840*/  @!P6 IMAD.IADD R201, R201, 0x1, -R8.reuse ;  /* 0x00000001c9c9e824 */ /* 0x100fe200078e0a08 */
[----:B------:R-:W-:Y:S01]  /*2850*/  ISETP.GE.AND P6, PT, R187, RZ, PT ;  /* 0x000000ffbb00720c */ /* 0x000fe20003fc6270 */
[--C-:B------:R-:W-:Y:S01]  /*2860*/  @!P4 IMAD.IADD R15, R15, 0x1, -R8.reuse ;  /* 0x000000010f0fc824 */ /* 0x100fe200078e0a08 */
[----:B------:R-:W-:Y:S01]  /*2870*/  IABS R187, R182 ;  /* 0x000000b600bb7213 */ /* 0x000fe20000000000 */
[----:B------:R-:W-:Y:S01]  /*2880*/  @!P5 IMAD.IADD R199, R199, 0x1, -R8 ;  /* 0x00000001c7c7d824 */ /* 0x000fe200078e0a08 */
[----:B------:R-:W-:Y:S01]  /*2890*/  ISETP.GE.AND P5, PT, R18, RZ, PT ;  /* 0x000000ff1200720c */ /* 0x000fe20003fa6270 */
[----:B------:R-:W-:Y:S01]  /*28a0*/  @!P1 IMAD.MOV R15, RZ, RZ, -R15 ;  /* 0x000000ffff0f9224 */ /* 0x000fe200078e0a0f */
[----:B------:R-:W-:Y:S01]  /*28b0*/  ISETP.GE.AND P4, PT, R184, RZ, PT ;  /* 0x000000ffb800720c */ /* 0x000fe20003f86270 */
[----:B------:R-:W-:Y:S01]  /*28c0*/  IMAD.HI.U32 R20, R16, R195, RZ ;  /* 0x000000c310147227 */ /* 0x000fe200078e00ff */
[----:B------:R-:W-:-:S03]  /*28d0*/  ISETP.GT.U32.AND P1, PT, R8, R199, PT ;  /* 0x000000c70800720c */ /* 0x000fc60003f24070 */
[----:B------:R-:W-:Y:S02]  /*28e0*/  IMAD.MOV R19, RZ, RZ, -R19 ;  /* 0x000000ffff137224 */ /* 0x000fe400078e0a13 */
[----:B------:R-:W-:Y:S01]  /*28f0*/  @!P2 IMAD.IADD R217, R217, 0x1, -R8 ;  /* 0x00000001d9d9a824 */ /* 0x000fe200078e0a08 */
[----:B------:R-:W-:Y:S01]  /*2900*/  ISETP.GE.AND P2, PT, R190, RZ, PT ;  /* 0x000000ffbe00720c */ /* 0x000fe20003f46270 */
[----:B------:R-:W-:Y:S02]  /*2910*/  IMAD.MOV R20, RZ, RZ, -R20 ;  /* 0x000000ffff147224 */ /* 0x000fe400078e0a14 */
[C---:B------:R-:W-:Y:S02]  /*2920*/  IMAD R197, R8.reuse, R19, R197 ;  /* 0x0000001308c57224 */ /* 0x040fe400078e02c5 */
[----:B------:R-:W-:Y:S01]  /*2930*/  @!P0 IMAD.IADD R207, R207, 0x1, -R8 ;  /* 0x00000001cfcf8824 */ /* 0x000fe200078e0a08 */
[----:B------:R-:W-:Y:S01]  /*2940*/  ISETP.GE.AND P0, PT, R17, RZ, PT ;  /* 0x000000ff1100720c */ /* 0x000fe20003f06270 */
[----:B------:R-:W-:-:S02]  /*2950*/  IMAD R195, R8, R20, R195 ;  /* 0x0000001408c37224 */ /* 0x000fc400078e02c3 */
[----:B------:R-:W-:Y:S01]  /*2960*/  @!P6 IMAD.MOV R207, RZ, RZ, -R207 ;  /* 0x000000ffffcfe224 */ /* 0x000fe200078e0acf */
[C---:B------:R-:W-:Y:S01]  /*2970*/  ISETP.GT.U32.AND P6, PT, R8.reuse, R197, PT ;  /* 0x000000c50800720c */ /* 0x040fe20003fc4070 */
[----:B------:R-:W-:Y:S01]  /*2980*/  @!P1 IMAD.IADD R199, R199, 0x1, -R8 ;  /* 0x00000001c7c79824 */ /* 0x000fe200078e0a08 */
[----:B------:R-:W-:Y:S01]  /*2990*/  ISETP.GT.U32.AND P1, PT, R8, R195, PT ;  /* 0x000000c30800720c */ /* 0x000fe20003f24070 */
[----:B------:R-:W-:-:S04]  /*29a0*/  IMAD.HI.U32 R17, R16, R193, RZ ;  /* 0x000000c110117227 */ /* 0x000fc800078e00ff */
[----:B------:R-:W-:Y:S01]  /*29b0*/  @!P2 IMAD.MOV R217, RZ, RZ, -R217 ;  /* 0x000000ffffd9a224 */ /* 0x000fe200078e0ad9 */
[----:B------:R-:W-:Y:S01]  /*29c0*/  ISETP.GE.AND P2, PT, R185, RZ, PT ;  /* 0x000000ffb900720c */ /* 0x000fe20003f46270 */
[----:B------:R-:W-:Y:S01]  /*29d0*/  IMAD.MOV R17, RZ, RZ, -R17 ;  /* 0x000000ffff117224 */ /* 0x000fe200078e0a11 */
[----:B------:R-:W-:Y:S01]  /*29e0*/  IABS R185, R178 ;  /* 0x000000b200b97213 */ /* 0x000fe20000000000 */
        /* <DEDUP_REMOVED lines=9> */
[----:B------:R-:W-:Y:S01]  /*2a80*/  IMAD.HI.U32 R17, R16, R187, RZ ;  /* 0x000000bb10117227 */ /* 0x000fe200078e00ff */
[----:B------:R-:W-:-:S03]  /*2a90*/  IABS R183, R181 ;  /* 0x000000b500b77213 */ /* 0x000fc60000000000 */
[----:B------:R-:W-:Y:S01]  /*2aa0*/  @!P3 IMAD.MOV R199, RZ, RZ, -R199 ;  /* 0x000000ffffc7b224 */ /* 0x000fe200078e0ac7 */
[C---:B------:R-:W-:Y:S01]  /*2ab0*/  ISETP.GT.U32.AND P3, PT, R8.reuse, R195, PT ;  /* 0x000000c30800720c */ /* 0x040fe20003f64070 */
[----:B------:R-:W-:Y:S02]  /*2ac0*/  IMAD R191, R8, R18, R191 ;  /* 0x0000001208bf7224 */ /* 0x000fe400078e02bf */
[----:B------:R-:W-:-:S04]  /*2ad0*/  IMAD.HI.U32 R18, R16, R185, RZ ;  /* 0x000000b910127227 */ /* 0x000fc800078e00ff */
[----:B------:R-:W-:-:S04]  /*2ae0*/  IMAD.HI.U32 R19, R16, R21, RZ ;  /* 0x0000001510137227 */ /* 0x000fc800078e00ff */
[----:B------:R-:W-:Y:S02]  /*2af0*/  IMAD.MOV R17, RZ, RZ, -R17 ;  /* 0x000000ffff117224 */ /* 0x000fe400078e0a11 */
[----:B------:R-:W-:Y:S02]  /*2b00*/  IMAD.MOV R18, RZ, RZ, -R18 ;  /* 0x000000ffff127224 */ /* 0x000fe400078e0a12 */
[----:B------:R-:W-:Y:S02]  /*2b10*/  IMAD.MOV R19, RZ, RZ, -R19 ;  /* 0x000000ffff137224 */ /* 0x000fe400078e0a13 */
[C---:B------:R-:W-:Y:S02]  /*2b20*/  IMAD R187, R8.reuse, R17, R187 ;  /* 0x0000001108bb7224 */ /* 0x040fe400078e02bb */
[--C-:B------:R-:W-:Y:S02]  /*2b30*/  @!P6 IMAD.IADD R193, R193, 0x1, -R8.reuse ;  /* 0x00000001c1c1e824 */ /* 0x100fe400078e0a08 */
[--C-:B------:R-:W-:Y:S01]  /*2b40*/  @!P1 IMAD.IADD R197, R197, 0x1, -R8.reuse ;  /* 0x00000001c5c59824 */ /* 0x100fe200078e0a08 */
[C---:B------:R-:W-:Y:S01]  /*2b50*/  ISETP.GT.U32.AND P1, PT, R8.reuse, R191, PT ;  /* 0x000000bf0800720c */ /* 0x040fe20003f24070 */
[C---:B------:R-:W-:Y:S01]  /*2b60*/  IMAD R185, R8.reuse, R18, R185 ;  /* 0x0000001208b97224 */ /* 0x040fe200078e02b9 */
[C---:B------:R-:W-:Y:S01]  /*2b70*/  ISETP.GT.U32.AND P6, PT, R8.reuse, R193, PT ;  /* 0x000000c10800720c */ /* 0x040fe20003fc4070 */
[C---:B------:R-:W-:Y:S01]  /*2b80*/  IMAD R17, R8.reuse, R19, R21 ;  /* 0x0000001308117224 */ /* 0x040fe200078e0215 */
[----:B------:R-:W-:Y:S01]  /*2b90*/  IABS R21, R180 ;  /* 0x000000b400157213 */ /* 0x000fe20000000000 */
[----:B------:R-:W-:Y:S01]  /*2ba0*/  @!P2 IMAD.MOV R197, RZ, RZ, -R197 ;  /* 0x000000ffffc5a224 */ /* 0x000fe200078e0ac5 */
[C---:B------:R-:W-:Y:S01]  /*2bb0*/  ISETP.GT.U32.AND P2, PT, R8.reuse, R187, PT ;  /* 0x000000bb0800720c */ /* 0x040fe20003f44070 */
[----:B------:R-:W-:Y:S01]  /*2bc0*/  @!P3 IMAD.IADD R195, R195, 0x1, -R8 ;  /* 0x00000001c3c3b824 */ /* 0x000fe200078e0a08 */
[----:B------:R-:W-:Y:S01]  /*2bd0*/  ISETP.GT.U32.AND P3, PT, R8, R185, PT ;  /* 0x000000b90800720c */ /* 0x000fe20003f64070 */
[----:B------:R-:W-:-:S04]  /*2be0*/  IMAD.HI.U32 R18, R16, R21, RZ ;  /* 0x0000001510127227 */ /* 0x000fc800078e00ff */
[----:B------:R-:W-:-:S04]  /*2bf0*/  IMAD.HI.U32 R19, R16, R183, RZ ;  /* 0x000000b710137227 */ /* 0x000fc800078e00ff */
[----:B------:R-:W-:Y:S02]  /*2c00*/  IMAD.MOV R18, RZ, RZ, -R18 ;  /* 0x000000ffff127224 */ /* 0x000fe400078e0a12 */
[----:B------:R-:W-:Y:S02]  /*2c10*/  IMAD.MOV R22, RZ, RZ, -R19 ;  /* 0x000000ffff167224 */ /* 0x000fe400078e0a13 */
[--C-:B------:R-:W-:Y:S01]  /*2c20*/  @!P6 IMAD.IADD R193, R193, 0x1, -R8.reuse ;  /* 0x00000001c1c1e824 */ /* 0x100fe200078e0a08 */
[----:B------:R-:W-:Y:S01]  /*2c30*/  ISETP.GT.U32.AND P6, PT, R8, R17, PT ;  /* 0x000000110800720c */ /* 0x000fe20003fc4070 */
[--C-:B------:R-:W-:Y:S01]  /*2c40*/  @!P1 IMAD.IADD R191, R191, 0x1, -R8.reuse ;  /* 0x00000001bfbf9824 */ /* 0x100fe200078e0a08 */
[----:B------:R-:W-:Y:S01]  /*2c50*/  ISETP.GE.AND P1, PT, R182, RZ, PT ;  /* 0x000000ffb600720c */ /* 0x000fe20003f26270 */
[C---:B------:R-:W-:Y:S01]  /*2c60*/  IMAD R19, R8.reuse, R18, R21 ;  /* 0x0000001208137224 */ /* 0x040fe200078e0215 */
[----:B------:R-:W-:Y:S01]  /*2c70*/  IABS R21, R175 ;  /* 0x000000af00157213 */ /* 0x000fe20000000000 */
[--C-:B------:R-:W-:Y:S01]  /*2c80*/  @!P2 IMAD.IADD R187, R187, 0x1, -R8.reuse ;  /* 0x00000001bbbba824 */ /* 0x100fe200078e0a08 */
[----:B------:R-:W-:Y:S01]  /*2c90*/  ISETP.GT.U32.AND P2, PT, R8, R191, PT ;  /* 0x000000bf0800720c */ /* 0x000fe20003f44070 */
[----:B------:R-:W-:-:S02]  /*2ca0*/  @!P3 IMAD.IADD R185, R185, 0x1, -R8 ;  /* 0x00000001b9b9b824 */ /* 0x000fc400078e0a08 */
[----:B------:R-:W-:Y:S01]  /*2cb0*/  @!P0 IMAD.MOV R193, RZ, RZ, -R193 ;  /* 0x000000ffffc18224 */ /* 0x000fe200078e0ac1 */
[----:B------:R-:W-:Y:S01]  /*2cc0*/  ISETP.GT.U32.AND P3, PT, R8, R187, PT ;  /* 0x000000bb0800720c */ /* 0x000fe20003f64070 */
[----:B------:R-:W-:Y:S01]  /*2cd0*/  IMAD.HI.U32 R20, R16, R189, RZ ;  /* 0x000000bd10147227 */ /* 0x000fe200078e00ff */
[----:B------:R-:W-:-:S03]  /*2ce0*/  ISETP.GT.U32.AND P0, PT, R8, R19, PT ;  /* 0x000000130800720c */ /* 0x000fc60003f04070 */
[C---:B------:R-:W-:Y:S02]  /*2cf0*/  IMAD R183, R8.reuse, R22, R183 ;  /* 0x0000001608b77224 */ /* 0x040fe400078e02b7 */
[----:B------:R-:W-:Y:S01]  /*2d00*/  @!P6 IMAD.IADD R17, R17, 0x1, -R8 ;  /* 0x000000011111e824 */ /* 0x000fe200078e0a08 */
[C---:B------:R-:W-:Y:S01]  /*2d10*/  ISETP.GT.U32.AND P6, PT, R8.reuse, R185, PT ;  /* 0x000000b90800720c */ /* 0x040fe20003fc4070 */
[----:B------:R-:W-:Y:S02]  /*2d20*/  IMAD.MOV R20, RZ, RZ, -R20 ;  /* 0x000000ffff147224 */ /* 0x000fe400078e0a14 */
[--C-:B------:R-:W-:Y:S01]  /*2d30*/  @!P2 IMAD.IADD R191, R191, 0x1, -R8.reuse ;  /* 0x00000001bfbfa824 */ /* 0x100fe200078e0a08 */
[----:B------:R-:W-:Y:S01]  /*2d40*/  ISETP.GT.U32.AND P2, PT, R8, R183, PT ;  /* 0x000000b70800720c */ /* 0x000fe20003f44070 */
[--C-:B------:R-:W-:Y:S01]  /*2d50*/  @!P3 IMAD.IADD R187, R187, 0x1, -R8.reuse ;  /* 0x00000001bbbbb824 */ /* 0x100fe200078e0a08 */
[----:B------:R-:W-:Y:S01]  /*2d60*/  ISETP.GE.AND P3, PT, R178, RZ, PT ;  /* 0x000000ffb200720c */ /* 0x000fe20003f66270 */
[----:B------:R-:W-:Y:S01]  /*2d70*/  @!P0 IMAD.IADD R19, R19, 0x1, -R8 ;  /* 0x0000000113138824 */ /* 0x000fe200078e0a08 */
[----:B------:R-:W-:Y:S01]  /*2d80*/  ISETP.GE.AND P0, PT, R180, RZ, PT ;  /* 0x000000ffb400720c */ /* 0x000fe20003f06270 */
[----:B------:R-:W-:-:S04]  /*2d90*/  IMAD.HI.U32 R18, R16, R21, RZ ;  /* 0x0000001510127227 */ /* 0x000fc800078e00ff */
[C---:B------:R-:W-:Y:S02]  /*2da0*/  IMAD R189, R8.reuse, R20, R189 ;  /* 0x0000001408bd7224 */ /* 0x040fe400078e02bd */
[----:B------:R-:W-:Y:S01]  /*2db0*/  @!P5 IMAD.MOV R191, RZ, RZ, -R191 ;  /* 0x000000ffffbfd224 */ /* 0x000fe200078e0abf */
[C---:B------:R-:W-:Y:S01]  /*2dc0*/  ISETP.GT.U32.AND P5, PT, R8.reuse, R19, PT ;  /* 0x000000130800720c */ /* 0x040fe20003fa4070 */
[----:B------:R-:W-:Y:S01]  /*2dd0*/  @!P4 IMAD.MOV R195, RZ, RZ, -R195 ;  /* 0x000000ffffc3c224 */ /* 0x000fe200078e0ac3 */
[----:B------:R-:W-:Y:S01]  /*2de0*/  ISETP.GT.U32.AND P4, PT, R8, R17, PT ;  /* 0x000000110800720c */ /* 0x000fe20003f84070 */
[----:B------:R-:W-:Y:S02]  /*2df0*/  IMAD.MOV R20, RZ, RZ, -R18 ;  /* 0x000000ffff147224 */ /* 0x000fe400078e0a12 */
[----:B------:R-:W-:-:S04]  /*2e00*/  IMAD.HI.U32 R18, R16, R203, RZ ;  /* 0x000000cb10127227 */ /* 0x000fc800078e00ff */
[----:B------:R-:W-:Y:S01]  /*2e10*/  @!P6 IMAD.IADD R185, R185, 0x1, -R8 ;  /* 0x00000001b9b9e824 */ /* 0x000fe200078e0a08 */
[C---:B------:R-:W-:Y:S01]  /*2e20*/  ISETP.GT.U32.AND P6, PT, R8.reuse, R189, PT ;  /* 0x000000bd0800720c */ /* 0x040fe20003fc4070 */
[C---:B------:R-:W-:Y:S02]  /*2e30*/  IMAD R21, R8.reuse, R20, R21 ;  /* 0x0000001408157224 */ /* 0x040fe400078e0215 */
[----:B------:R-:W-:Y:S02]  /*2e40*/  IMAD.MOV R18, RZ, RZ, -R18 ;  /* 0x000000ffff127224 */ /* 0x000fe400078e0a12 */
[----:B------:R-:W-:Y:S01]  /*2e50*/  @!P2 IMAD.IADD R183, R183, 0x1, -R8 ;  /* 0x00000001b7b7a824 */ /* 0x000fe200078e0a08 */
[----:B------:R-:W-:Y:S01]  /*2e60*/  ISETP.GE.AND P2, PT, R181, RZ, PT ;  /* 0x000000ffb500720c */ /* 0x000fe20003f46270 */
[----:B------:R-:W-:Y:S01]  /*2e70*/  @!P3 IMAD.MOV R185, RZ, RZ, -R185 ;  /* 0x000000ffffb9b224 */ /* 0x000fe200078e0ab9 */
[C---:B------:R-:W-:Y:S01]  /*2e80*/  ISETP.GT.U32.AND P3, PT, R8.reuse, R21, PT ;  /* 0x000000150800720c */ /* 0x040fe20003f64070 */
[----:B------:R-:W-:-:S02]  /*2e90*/  IMAD R203, R8, R18, R203 ;  /* 0x0000001208cb7224 */ /* 0x000fc400078e02cb */
[----:B------:R-:W-:Y:S01]  /*2ea0*/  @!P1 IMAD.MOV R187, RZ, RZ, -R187 ;  /* 0x000000ffffbb9224 */ /* 0x000fe200078e0abb */
[C---:B------:R-:W-:Y:S01]  /*2eb0*/  ISETP.GT.U32.AND P1, PT, R8.reuse, R183, PT ;  /* 0x000000b70800720c */ /* 0x040fe20003f24070 */
[--C-:B------:R-:W-:Y:S01]  /*2ec0*/  @!P5 IMAD.IADD R19, R19, 0x1, -R8.reuse ;  /* 0x000000011313d824 */ /* 0x100fe200078e0a08 */
[----:B------:R-:W-:Y:S01]  /*2ed0*/  ISETP.GT.U32.AND P5, PT, R8, R203, PT ;  /* 0x000000cb0800720c */ /* 0x000fe20003fa4070 */
[--C-:B------:R-:W-:Y:S01]  /*2ee0*/  @!P4 IMAD.IADD R17, R17, 0x1, -R8.reuse ;  /* 0x000000011111c824 */ /* 0x100fe200078e0a08 */
[----:B------:R-:W-:Y:S01]  /*2ef0*/  ISETP.GE.AND P4, PT, R179, RZ, PT ;  /* 0x000000ffb300720c */ /* 0x000fe20003f86270 */
[----:B------:R-:W-:Y:S02]  /*2f00*/  @!P6 IMAD.IADD R189, R189, 0x1, -R8 ;  /* 0x00000001bdbde824 */ /* 0x000fe400078e0a08 */
[----:B------:R-:W-:Y:S02]  /*2f10*/  IMAD.MOV.U32 R181, RZ, RZ, R17 ;  /* 0x000000ffffb57224 */ /* 0x000fe400078e0011 */
[----:B------:R-:W-:Y:S01]  /*2f20*/  IMAD.HI.U32 R17, R16, R205, RZ ;  /* 0x000000cd10117227 */ /* 0x000fe200078e00ff */
[----:B------:R-:W-:-:S03]  /*2f30*/  ISETP.GT.U32.AND P6, PT, R8, R189, PT ;  /* 0x000000bd0800720c */ /* 0x000fc60003fc4070 */
[--C-:B------:R-:W-:Y:S01]  /*2f40*/  @!P3 IMAD.IADD R21, R21, 0x1, -R8.reuse ;  /* 0x000000011515b824 */ /* 0x100fe200078e0a08 */
[----:B------:R-:W-:Y:S01]  /*2f50*/  ISETP.GE.AND P3, PT, R177, RZ, PT ;  /* 0x000000ffb100720c */ /* 0x000fe20003f66270 */
[----:B------:R-:W-:Y:S02]  /*2f60*/  IMAD.MOV R17, RZ, RZ, -R17 ;  /* 0x000000ffff117224 */ /* 0x000fe400078e0a11 */
[--C-:B------:R-:W-:Y:S01]  /*2f70*/  @!P1 IMAD.IADD R183, R183, 0x1, -R8.reuse ;  /* 0x00000001b7b79824 */ /* 0x100fe200078e0a08 */
[----:B------:R-:W-:Y:S01]  /*2f80*/  ISETP.GE.AND P1, PT, R175, RZ, PT ;  /* 0x000000ffaf00720c */ /* 0x000fe20003f26270 */
[----:B------:R-:W-:Y:S01]  /*2f90*/  @!P5 IMAD.IADD R203, R203, 0x1, -R8 ;  /* 0x00000001cbcbd824 */ /* 0x000fe200078e0a08 */
[C---:B------:R-:W-:Y:S01]  /*2fa0*/  ISETP.GT.U32.AND P5, PT, R8.reuse, R21, PT ;  /* 0x000000150800720c */ /* 0x040fe20003fa4070 */
[----:B------:R-:W-:Y:S01]  /*2fb0*/  IMAD R205, R8, R17, R205 ;  /* 0x0000001108cd7224 */ /* 0x000fe200078e02cd */
[----:B------:R-:W-:Y:S01]  /*2fc0*/  IABS R175, R169 ;  /* 0x000000a900af7213 */ /* 0x000fe20000000000 */
[----:B------:R-:W-:-:S02]  /*2fd0*/  @!P2 IMAD.MOV R183, RZ, RZ, -R183 ;  /* 0x000000ffffb7a224 */ /* 0x000fc400078e0ab7 */
[----:B------:R-:W-:Y:S01]  /*2fe0*/  IMAD.MOV.U32 R179, RZ, RZ, R19 ;  /* 0x000000ffffb37224 */ /* 0x000fe200078e0013 */
[----:B------:R-:W-:Y:S01]  /*2ff0*/  ISETP.GT.U32.AND P2, PT, R8, R205, PT ;  /* 0x000000cd0800720c */ /* 0x000fe20003f44070 */
[----:B------:R-:W-:Y:S01]  /*3000*/  @!P6 IMAD.IADD R189, R189, 0x1, -R8 ;  /* 0x00000001bdbde824 */ /* 0x000fe200078e0a08 */
[----:B------:R-:W-:Y:S01]  /*3010*/  ISETP.GE.AND P6, PT, R176, RZ, PT ;  /* 0x000000ffb000720c */ /* 0x000fe20003fc6270 */
[----:B------:R-:W-:Y:S01]  /*3020*/  @!P0 IMAD.MOV R179, RZ, RZ, -R179 ;  /* 0x000000ffffb38224 */ /* 0x000fe200078e0ab3 */
[----:B------:R-:W-:Y:S01]  /*3030*/  ISETP.GT.U32.AND P0, PT, R8, R203, PT ;  /* 0x000000cb0800720c */ /* 0x000fe20003f04070 */
[----:B------:R-:W-:Y:S01]  /*3040*/  IMAD.HI.U32 R17, R16, R175, RZ ;  /* 0x000000af10117227 */ /* 0x000fe200078e00ff */
[----:B------:R-:W-:-:S03]  /*3050*/  IABS R19, R163 ;  /* 0x000000a300137213 */ /* 0x000fc60000000000 */
[----:B------:R-:W-:Y:S01]  /*3060*/  @!P5 IMAD.IADD R21, R21, 0x1, -R8 ;  /* 0x000000011515d824 */ /* 0x000fe200078e0a08 */
[----:B------:R-:W-:Y:S01]  /*3070*/  ISETP.GE.AND P5, PT, R171, RZ, PT ;  /* 0x000000ffab00720c */ /* 0x000fe20003fa6270 */
[----:B------:R-:W-:Y:S01]  /*3080*/  IMAD.HI.U32 R18, R16, R209, RZ ;  /* 0x000000d110127227 */ /* 0x000fe200078e00ff */
[----:B------:R-:W-:-:S03]  /*3090*/  IABS R171, R167 ;  /* 0x000000a700ab7213 */ /* 0x000fc60000000000 */
[----:B------:R-:W-:Y:S01]  /*30a0*/  IMAD.MOV.U32 R177, RZ, RZ, R21 ;  /* 0x000000ffffb17224 */ /* 0x000fe200078e0015 */
[----:B------:R-:W-:Y:S01]  /*30b0*/  IABS R21, R161 ;  /* 0x000000a100157213 */ /* 0x000fe20000000000 */
[----:B------:R-:W-:Y:S01]  /*30c0*/  @!P2 IMAD.IADD R205, R205, 0x1, -R8 ;  /* 0x00000001cdcda824 */ /* 0x000fe200078e0a08 */
[----:B------:R-:W-:Y:S01]  /*30d0*/  ISETP.GE.AND P2, PT, R13, RZ, PT ;  /* 0x000000ff0d00720c */ /* 0x000fe20003f46270 */
[----:B------:R-:W-:Y:S02]  /*30e0*/  @!P1 IMAD.MOV R177, RZ, RZ, -R177 ;  /* 0x000000ffffb19224 */ /* 0x000fe400078e0ab1 */
[----:B------:R-:W-:Y:S01]  /*30f0*/  IMAD.MOV R17, RZ, RZ, -R17 ;  /* 0x000000ffff117224 */ /* 0x000fe200078e0a11 */
[C---:B------:R-:W-:Y:S01]  /*3100*/  ISETP.GT.U32.AND P1, PT, R8.reuse, R205, PT ;  /* 0x000000cd0800720c */ /* 0x040fe20003f24070 */
[----:B------:R-:W-:Y:S02]  /*3110*/  IMAD.MOV R18, RZ, RZ, -R18 ;  /* 0x000000ffff127224 */ /* 0x000fe400078e0a12 */
[----:B------:R-:W-:-:S02]  /*3120*/  IMAD R175, R8, R17, R175 ;  /* 0x0000001108af7224 */ /* 0x000fc400078e02af */
[----:B------:R-:W-:Y:S01]  /*3130*/  @!P0 IMAD.IADD R203, R203, 0x1, -R8 ;  /* 0x00000001cbcb8824 */ /* 0x000fe200078e0a08 */
[----:B------:R-:W-:Y:S01]  /*3140*/  ISETP.GE.AND P0, PT, R12, RZ, PT ;  /* 0x000000ff0c00720c */ /* 0x000fe20003f06270 */
[C---:B------:R-:W-:Y:S02]  /*3150*/  IMAD R209, R8.reuse, R18, R209 ;  /* 0x0000001208d17224 */ /* 0x040fe400078e02d1 */
[----:B------:R-:W-:Y:S01]  /*3160*/  @!P6 IMAD.MOV R203, RZ, RZ, -R203 ;  /* 0x000000ffffcbe224 */ /* 0x000fe200078e0acb */
[----:B------:R-:W-:Y:S01]  /*3170*/  ISETP.GT.U32.AND P6, PT, R8, R175, PT ;  /* 0x000000af0800720c */ /* 0x000fe20003fc4070 */
[----:B------:R-:W-:-:S04]  /*3180*/  IMAD.HI.U32 R12, R16, R211, RZ ;  /* 0x000000d3100c7227 */ /* 0x000fc800078e00ff */
[----:B------:R-:W-:Y:S01]  /*3190*/  @!P1 IMAD.IADD R205, R205, 0x1, -R8 ;  /* 0x00000001cdcd9824 */ /* 0x000fe200078e0a08 */
[C---:B------:R-:W-:Y:S01]  /*31a0*/  ISETP.GT.U32.AND P1, PT, R8.reuse, R209, PT ;  /* 0x000000d10800720c */ /* 0x040fe20003f24070 */
[----:B------:R-:W-:Y:S01]  /*31b0*/  @!P4 IMAD.MOV R181, RZ, RZ, -R181 ;  /* 0x000000ffffb5c224 */ /* 0x000fe200078e0ab5 */
[----:B------:R-:W-:Y:S01]  /*31c0*/  ISETP.GE.AND P4, PT, R173, RZ, PT ;  /* 0x000000ffad00720c */ /* 0x000fe20003f86270 */
[----:B------:R-:W-:Y:S01]  /*31d0*/  IMAD.MOV R12, RZ, RZ, -R12 ;  /* 0x000000ffff0c7224 */ /* 0x000fe200078e0a0c */
[----:B------:R-:W-:Y:S01]  /*31e0*/  IABS R173, R13 ;  /* 0x0000000d00ad7213 */ /* 0x000fe20000000000 */
[----:B------:R-:W-:Y:S02]  /*31f0*/  @!P3 IMAD.MOV R205, RZ, RZ, -R205 ;  /* 0x000000ffffcdb224 */ /* 0x000fe400078e0acd */
[----:B------:R-:W-:Y:S02]  /*3200*/  @!P6 IMAD.IADD R175, R175, 0x1, -R8 ;  /* 0x00000001afafe824 */ /* 0x000fe400078e0a08 */
[----:B------:R-:W-:-:S02]  /*3210*/  IMAD R211, R8, R12, R211 ;  /* 0x0000000c08d37224 */ /* 0x000fc400078e02d3 */
[----:B------:R-:W-:-:S03]  /*3220*/  IMAD.HI.U32 R13, R16, R173, RZ ;  /* 0x000000ad100d7227 */ /* 0x000fc600078e00ff */
[C---:B------:R-:W-:Y:S01]  /*3230*/  ISETP.GT.U32.AND P6, PT, R8.reuse, R211, PT ;  /* 0x000000d30800720c */ /* 0x040fe20003fc4070 */
[----:B------:R-:W-:Y:S01]  /*3240*/  @!P1 IMAD.IADD R209, R209, 0x1, -R8 ;  /* 0x00000001d1d19824 */ /* 0x000fe200078e0a08 */
[----:B------:R-:W-:Y:S01]  /*3250*/  ISETP.GT.U32.AND P1, PT, R8, R175, PT ;  /* 0x000000af0800720c */ /* 0x000fe20003f24070 */
[----:B------:R-:W-:Y:S01]  /*3260*/  @!P4 IMAD.MOV R189, RZ, RZ, -R189 ;  /* 0x000000ffffbdc224 */ /* 0x000fe200078e0abd */
[----:B------:R-:W-:Y:S01]  /*3270*/  ISETP.GE.AND P4, PT, R169, RZ, PT ;  /* 0x000000ffa900720c */ /* 0x000fe20003f86270 */
[----:B------:R-:W-:Y:S01]  /*3280*/  IMAD.MOV R13, RZ, RZ, -R13 ;  /* 0x000000ffff0d7224 */ /* 0x000fe200078e0a0d */
[----:B------:R-:W-:Y:S01]  /*3290*/  IABS R169, R159 ;  /* 0x0000009f00a97213 */ /* 0x000fe20000000000 */
[----:B------:R-:W-:Y:S01]  /*32a0*/  IMAD.HI.U32 R12, R16, R171, RZ ;  /* 0x000000ab100c7227 */ /* 0x000fe200078e00ff */
[----:B------:R-:W-:-:S03]  /*32b0*/  ISETP.GT.U32.AND P3, PT, R8, R209, PT ;  /* 0x000000d10800720c */ /* 0x000fc60003f64070 */
[----:B------:R-:W-:Y:S02]  /*32c0*/  IMAD R173, R8, R13, R173 ;  /* 0x0000000d08ad7224 */ /* 0x000fe400078e02ad */
[----:B------:R-:W-:Y:S02]  /*32d0*/  IMAD.MOV R12, RZ, RZ, -R12 ;  /* 0x000000ffff0c7224 */ /* 0x000fe400078e0a0c */
[----:B------:R-:W-:-:S04]  /*32e0*/  IMAD.HI.U32 R13, R16, R169, RZ ;  /* 0x000000a9100d7227 */ /* 0x000fc800078e00ff */
[----:B------:R-:W-:-:S04]  /*32f0*/  IMAD.HI.U32 R17, R16, R19, RZ ;  /* 0x0000001310117227 */ /* 0x000fc800078e00ff */
[C---:B------:R-:W-:Y:S02]  /*3300*/  IMAD R171, R8.reuse, R12, R171 ;  /* 0x0000000c08ab7224 */ /* 0x040fe400078e02ab */
[--C-:B------:R-:W-:Y:S01]  /*3310*/  @!P1 IMAD.IADD R175, R175, 0x1, -R8.reuse ;  /* 0x00000001afaf9824 */ /* 0x100fe200078e0a08 */
[C---:B------:R-:W-:Y:S01]  /*3320*/  ISETP.GT.U32.AND P1, PT, R8.reuse, R173, PT ;  /* 0x000000ad0800720c */ /* 0x040fe20003f24070 */
[----:B------:R-:W-:Y:S02]  /*3330*/  @!P6 IMAD.IADD R211, R211, 0x1, -R8 ;  /* 0x00000001d3d3e824 */ /* 0x000fe400078e0a08 */
[----:B------:R-:W-:Y:S02]  /*3340*/  IMAD.MOV R13, RZ, RZ, -R13 ;  /* 0x000000ffff0d7224 */ /* 0x000fe400078e0a0d */
[----:B------:R-:W-:Y:S01]  /*3350*/  IMAD.MOV R17, RZ, RZ, -R17 ;  /* 0x000000ffff117224 */ /* 0x000fe200078e0a11 */
[C---:B------:R-:W-:Y:S01]  /*3360*/  ISETP.GT.U32.AND P6, PT, R8.reuse, R211, PT ;  /* 0x000000d30800720c */ /* 0x040fe20003fc4070 */
[----:B------:R-:W-:Y:S01]  /*3370*/  @!P4 IMAD.MOV R175, RZ, RZ, -R175 ;  /* 0x000000ffffafc224 */ /* 0x000fe200078e0aaf */
[C---:B------:R-:W-:Y:S01]  /*3380*/  ISETP.GT.U32.AND P4, PT, R8.reuse, R171, PT ;  /* 0x000000ab0800720c */ /* 0x040fe20003f84070 */
[----:B------:R-:W-:-:S02]  /*3390*/  IMAD R169, R8, R13, R169 ;  /* 0x0000000d08a97224 */ /* 0x000fc400078e02a9 */
[C---:B------:R-:W-:Y:S01]  /*33a0*/  IMAD R13, R8.reuse, R17, R19 ;  /* 0x00000011080d7224 */ /* 0x040fe200078e0213 */
[----:B------:R-:W-:Y:S01]  /*33b0*/  IABS R19, R165 ;  /* 0x000000a500137213 */ /* 0x000fe20000000000 */
[--C-:B------:R-:W-:Y:S01]  /*33c0*/  @!P3 IMAD.IADD R209, R209, 0x1, -R8.reuse ;  /* 0x00000001d1d1b824 */ /* 0x100fe200078e0a08 */
[----:B------:R-:W-:Y:S01]  /*33d0*/  ISETP.GT.U32.AND P3, PT, R8, R169, PT ;  /* 0x000000a90800720c */ /* 0x000fe20003f64070 */
[----:B------:R-:W-:Y:S01]  /*33e0*/  @!P1 IMAD.IADD R173, R173, 0x1, -R8 ;  /* 0x00000001adad9824 */ /* 0x000fe200078e0a08 */
[----:B------:R-:W-:Y:S01]  /*33f0*/  ISETP.GE.AND P1, PT, R167, RZ, PT ;  /* 0x000000ffa700720c */ /* 0x000fe20003f26270 */
[----:B------:R-:W-:-:S04]  /*3400*/  IMAD.HI.U32 R12, R16, R19, RZ ;  /* 0x00000013100c7227 */ /* 0x000fc800078e00ff */
[----:B------:R-:W-:-:S04]  /*3410*/  IMAD.HI.U32 R17, R16, R21, RZ ;  /* 0x0000001510117227 */ /* 0x000fc800078e00ff */
[----:B------:R-:W-:Y:S02]  /*3420*/  IMAD.MOV R12, RZ, RZ, -R12 ;  /* 0x000000ffff0c7224 */ /* 0x000fe400078e0a0c */
[--C-:B------:R-:W-:Y:S01]  /*3430*/  @!P4 IMAD.IADD R171, R171, 0x1, -R8.reuse ;  /* 0x00000001ababc824 */ /* 0x100fe200078e0a08 */
[C---:B------:R-:W-:Y:S01]  /*3440*/  ISETP.GT.U32.AND P4, PT, R8.reuse, R173, PT ;  /* 0x000000ad0800720c */ /* 0x040fe20003f84070 */
[--C-:B------:R-:W-:Y:S01]  /*3450*/  @!P6 IMAD.IADD R211, R211, 0x1, -R8.reuse ;  /* 0x00000001d3d3e824 */ /* 0x100fe200078e0a08 */
[C---:B------:R-:W-:Y:S01]  /*3460*/  ISETP.GT.U32.AND P6, PT, R8.reuse, R13, PT ;  /* 0x0000000d0800720c */ /* 0x040fe20003fc4070 */
[----:B------:R-:W-:Y:S02]  /*3470*/  IMAD.MOV R20, RZ, RZ, -R17 ;  /* 0x000000ffff147224 */ /* 0x000fe400078e0a11 */
[C---:B------:R-:W-:Y:S02]  /*3480*/  IMAD R17, R8.reuse, R12, R19 ;  /* 0x0000000c08117224 */ /* 0x040fe400078e0213 */
[----:B------:R-:W-:Y:S01]  /*3490*/  @!P3 IMAD.IADD R169, R169, 0x1, -R8 ;  /* 0x00000001a9a9b824 */ /* 0x000fe200078e0a08 */
[----:B------:R-:W-:Y:S01]  /*34a0*/  ISETP.GT.U32.AND P3, PT, R8, R171, PT ;  /* 0x000000ab0800720c */ /* 0x000fe20003f64070 */
[----:B------:R-:W-:-:S04]  /*34b0*/  IMAD.HI.U32 R18, R16, R25, RZ ;  /* 0x0000001910127227 */ /* 0x000fc800078e00ff */
[----:B------:R-:W-:Y:S01]  /*34c0*/  @!P0 IMAD.MOV R211, RZ, RZ, -R211 ;  /* 0x000000ffffd38224 */ /* 0x000fe200078e0ad3 */
[C---:B------:R-:W-:Y:S01]  /*34d0*/  ISETP.GT.U32.AND P0, PT, R8.reuse, R17, PT ;  /* 0x000000110800720c */ /* 0x040fe20003f04070 */
[C---:B------:R-:W-:Y:S02]  /*34e0*/  IMAD R19, R8.reuse, R20, R21 ;  /* 0x0000001408137224 */ /* 0x040fe400078e0215 */
[----:B------:R-:W-:Y:S02]  /*34f0*/  IMAD.MOV R18, RZ, RZ, -R18 ;  /* 0x000000ffff127224 */ /* 0x000fe400078e0a12 */
[--C-:B------:R-:W-:Y:S01]  /*3500*/  @!P4 IMAD.IADD R173, R173, 0x1, -R8.reuse ;  /* 0x00000001adadc824 */ /* 0x100fe200078e0a08 */
[C---:B------:R-:W-:Y:S01]  /*3510*/  ISETP.GT.U32.AND P4, PT, R8.reuse, R19, PT ;  /* 0x000000130800720c */ /* 0x040fe20003f84070 */
[--C-:B------:R-:W-:Y:S01]  /*3520*/  @!P6 IMAD.IADD R13, R13, 0x1, -R8.reuse ;  /* 0x000000010d0de824 */ /* 0x100fe200078e0a08 */
[C---:B------:R-:W-:Y:S01]  /*3530*/  ISETP.GT.U32.AND P6, PT, R8.reuse, R169, PT ;  /* 0x000000a90800720c */ /* 0x040fe20003fc4070 */
[C---:B------:R-:W-:Y:S01]  /*3540*/  IMAD R21, R8.reuse, R18, R25 ;  /* 0x0000001208157224 */ /* 0x040fe200078e0219 */
[----:B------:R-:W-:Y:S01]  /*3550*/  IABS R25, R153 ;  /* 0x0000009900197213 */ /* 0x000fe20000000000 */
[----:B------:R-:W-:Y:S01]  /*3560*/  @!P5 IMAD.MOV R209, RZ, RZ, -R209 ;  /* 0x000000ffffd1d224 */ /* 0x000fe200078e0ad1 */
[----:B------:R-:W-:Y:S01]  /*3570*/  ISETP.GT.U32.AND P5, PT, R8, R13, PT ;  /* 0x0000000d0800720c */ /* 0x000fe20003fa4070 */
[----:B------:R-:W-:Y:S01]  /*3580*/  @!P3 IMAD.IADD R171, R171, 0x1, -R8 ;  /* 0x00000001ababb824 */ /* 0x000fe200078e0a08 */
[----:B------:R-:W-:Y:S01]  /*3590*/  ISETP.GE.AND P3, PT, R159, RZ, PT ;  /* 0x000000ff9f00720c */ /* 0x000fe20003f66270 */
[----:B------:R-:W-:-:S04]  /*35a0*/  IMAD.HI.U32 R12, R16, R25, RZ ;  /* 0x00000019100c7227 */ /* 0x000fc800078e00ff */
[----:B------:R-:W-:Y:S01]  /*35b0*/  @!P0 IMAD.IADD R17, R17, 0x1, -R8 ;  /* 0x0000000111118824 */ /* 0x000fe200078e0a08 */
[----:B------:R-:W-:Y:S01]  /*35c0*/  ISETP.GE.AND P0, PT, R165, RZ, PT ;  /* 0x000000ffa500720c */ /* 0x000fe20003f06270 */
[----:B------:R-:W-:Y:S02]  /*35d0*/  IMAD.MOV R18, RZ, RZ, -R12 ;  /* 0x000000ffff127224 */ /* 0x000fe400078e0a0c */
[----:B------:R-:W-:Y:S01]  /*35e0*/  @!P2 IMAD.MOV R173, RZ, RZ, -R173 ;  /* 0x000000ffffada224 */ /* 0x000fe200078e0aad */
[----:B------:R-:W-:Y:S01]  /*35f0*/  ISETP.GT.U32.AND P2, PT, R8, R17, PT ;  /* 0x000000110800720c */ /* 0x000fe20003f44070 */
[----:B------:R-:W-:-:S04]  /*3600*/  IMAD.HI.U32 R12, R16, R27, RZ ;  /* 0x0000001b100c7227 */ /* 0x000fc800078e00ff */
[--C-:B------:R-:W-:Y:S01]  /*3610*/  @!P4 IMAD.IADD R19, R19, 0x1, -R8.reuse ;  /* 0x000000011313c824 */ /* 0x100fe200078e0a08 */
[----:B------:R-:W-:Y:S01]  /*3620*/  ISETP.GE.AND P4, PT, R161, RZ, PT ;  /* 0x000000ffa100720c */ /* 0x000fe20003f86270 */
[----:B------:R-:W-:Y:S01]  /*3630*/  @!P6 IMAD.IADD R169, R169, 0x1, -R8 ;  /* 0x00000001a9a9e824 */ /* 0x000fe200078e0a08 */
[C---:B------:R-:W-:Y:S01]  /*3640*/  ISETP.GT.U32.AND P6, PT, R8.reuse, R21, PT ;  /* 0x000000150800720c */ /* 0x040fe20003fc4070 */
[C---:B------:R-:W-:Y:S01]  /*3650*/  IMAD R25, R8.reuse, R18, R25 ;  /* 0x0000001208197224 */ /* 0x040fe200078e0219 */
[----:B------:R-:W-:Y:S01]  /*3660*/  IABS R18, R157 ;  /* 0x0000009d00127213 */ /* 0x000fe20000000000 */
[----:B------:R-:W-:Y:S02]  /*3670*/  IMAD.MOV R12, RZ, RZ, -R12 ;  /* 0x000000ffff0c7224 */ /* 0x000fe400078e0a0c */
[----:B------:R-:W-:Y:S01]  /*3680*/  @!P1 IMAD.MOV R171, RZ, RZ, -R171 ;  /* 0x000000ffffab9224 */ /* 0x000fe200078e0aab */
[C---:B------:R-:W-:Y:S01]  /*3690*/  ISETP.GT.U32.AND P1, PT, R8.reuse, R19, PT ;  /* 0x000000130800720c */ /* 0x040fe20003f24070 */
[----:B------:R-:W-:Y:S01]  /*36a0*/  @!P5 IMAD.IADD R13, R13, 0x1, -R8 ;  /* 0x000000010d0dd824 */ /* 0x000fe200078e0a08 */
[----:B------:R-:W-:Y:S01]  /*36b0*/  ISETP.GE.AND P5, PT, R163, RZ, PT ;  /* 0x000000ffa300720c */ /* 0x000fe20003fa6270 */
[----:B------:R-:W-:Y:S01]  /*36c0*/  @!P3 IMAD.MOV R169, RZ, RZ, -R169 ;  /* 0x000000ffffa9b224 */ /* 0x000fe200078e0aa9 */
[C---:B------:R-:W-:Y:S01]  /*36d0*/  ISETP.GT.U32.AND P3, PT, R8.reuse, R25, PT ;  /* 0x000000190800720c */ /* 0x040fe20003f64070 */
[----:B------:R-:W-:Y:S01]  /*36e0*/  IMAD R161, R8, R12, R27 ;  /* 0x0000000c08a17224 */ /* 0x000fe200078e021b */
[----:B------:R-:W-:Y:S01]  /*36f0*/  IABS R27, R131 ;  /* 0x00000083001b7213 */ /* 0x000fe20000000000 */
[----:B------:R-:W-:-:S02]  /*3700*/  IMAD.MOV.U32 R167, RZ, RZ, R13 ;  /* 0x000000ffffa77224 */ /* 0x000fc400078e000d */
[----:B------:R-:W-:Y:S02]  /*3710*/  IMAD.MOV.U32 R13, RZ, RZ, R18 ;  /* 0x000000ffff0d7224 */ /* 0x000fe400078e0012 */
[----:B------:R-:W-:Y:S01]  /*3720*/  @!P2 IMAD.IADD R17, R17, 0x1, -R8 ;  /* 0x000000011111a824 */ /* 0x000fe200078e0a08 */
[----:B------:R-:W-:Y:S01]  /*3730*/  ISETP.GT.U32.AND P2, PT, R8, R161, PT ;  /* 0x000000a10800720c */ /* 0x000fe20003f44070 */
[----:B------:R-:W-:-:S04]  /*3740*/  IMAD.HI.U32 R12, R16, R13, RZ ;  /* 0x0000000d100c7227 */ /* 0x000fc800078e00ff */
[--C-:B------:R-:W-:Y:S02]  /*3750*/  @!P6 IMAD.IADD R21, R21, 0x1, -R8.reuse ;  /* 0x000000011515e824 */ /* 0x100fe400078e0a08 */
[----:B------:R-:W-:Y:S01]  /*3760*/  @!P1 IMAD.IADD R19, R19, 0x1, -R8 ;  /* 0x0000000113139824 */ /* 0x000fe200078e0a08 */
[----:B------:R-:W-:Y:S01]  /*3770*/  ISETP.GE.AND P1, PT, R153, RZ, PT ;  /* 0x000000ff9900720c */ /* 0x000fe20003f26270 */
[----:B------:R-:W-:Y:S01]  /*3780*/  IMAD.MOV R12, RZ, RZ, -R12 ;  /* 0x000000ffff0c7224 */ /* 0x000fe200078e0a0c */
[C---:B------:R-:W-:Y:S01]  /*3790*/  ISETP.GT.U32.AND P6, PT, R8.reuse, R21, PT ;  /* 0x000000150800720c */ /* 0x040fe20003fc4070 */
[--C-:B------:R-:W-:Y:S01]  /*37a0*/  @!P3 IMAD.IADD R25, R25, 0x1, -R8.reuse ;  /* 0x000000011919b824 */ /* 0x100fe200078e0a08 */
[----:B------:R-:W-:Y:S01]  /*37b0*/  ISETP.GE.AND P3, PT, R157, RZ, PT ;  /* 0x000000ff9d00720c */ /* 0x000fe20003f66270 */
[C---:B------:R-:W-:Y:S01]  /*37c0*/  IMAD R157, R8.reuse, R12, R13 ;  /* 0x0000000c089d7224 */ /* 0x040fe200078e020d */
[----:B------:R-:W-:Y:S01]  /*37d0*/  IABS R153, R147 ;  /* 0x0000009300997213 */ /* 0x000fe20000000000 */
[----:B------:R-:W-:Y:S01]  /*37e0*/  IMAD.MOV.U32 R163, RZ, RZ, R19 ;  /* 0x000000ffffa37224 */ /* 0x000fe200078e0013 */
[----:B------:R-:W-:Y:S01]  /*37f0*/  IABS R19, R143 ;  /* 0x0000008f00137213 */ /* 0x000fe20000000000 */
[----:B------:R-:W-:Y:S01]  /*3800*/  IMAD.MOV.U32 R165, RZ, RZ, R17 ;  /* 0x000000ffffa57224 */ /* 0x000fe200078e0011 */
[----:B------:R-:W-:Y:S01]  /*3810*/  IABS R17, R141 ;  /* 0x0000008d00117213 */ /* 0x000fe20000000000 */
[--C-:B------:R-:W-:Y:S01]  /*3820*/  @!P2 IMAD.IADD R161, R161, 0x1, -R8.reuse ;  /* 0x00000001a1a1a824 */ /* 0x100fe200078e0a08 */
[C---:B------:R-:W-:Y:S01]  /*3830*/  ISETP.GT.U32.AND P2, PT, R8.reuse, R25, PT ;  /* 0x000000190800720c */ /* 0x040fe20003f44070 */
[----:B------:R-:W-:Y:S01]  /*3840*/  @!P4 IMAD.MOV R163, RZ, RZ, -R163 ;  /* 0x000000ffffa3c224 */ /* 0x000fe200078e0aa3 */
[C---:B------:R-:W-:Y:S01]  /*3850*/  ISETP.GT.U32.AND P4, PT, R8.reuse, R157, PT ;  /* 0x0000009d0800720c */ /* 0x040fe20003f84070 */
[----:B------:R-:W-:Y:S01]  /*3860*/  @!P0 IMAD.MOV R165, RZ, RZ, -R165 ;  /* 0x000000ffffa58224 */ /* 0x000fe200078e0aa5 */
[----:B------:R-:W-:Y:S01]  /*3870*/  ISETP.GT.U32.AND P0, PT, R8, R161, PT ;  /* 0x000000a10800720c */ /* 0x000fe20003f04070 */
[----:B------:R-:W-:Y:S01]  /*3880*/  @!P6 IMAD.IADD R21, R21, 0x1, -R8 ;  /* 0x000000011515e824 */ /* 0x000fe200078e0a08 */
[----:B------:R-:W-:Y:S01]  /*3890*/  ISETP.GE.AND P6, PT, R155, RZ, PT ;  /* 0x000000ff9b00720c */ /* 0x000fe20003fc6270 */
[----:B------:R-:W-:-:S04]  /*38a0*/  IMAD.HI.U32 R12, R16, R153, RZ ;  /* 0x00000099100c7227 */ /* 0x000fc800078e00ff */
[----:B------:R-:W-:Y:S01]  /*38b0*/  @!P5 IMAD.MOV R167, RZ, RZ, -R167 ;  /* 0x000000ffffa7d224 */ /* 0x000fe200078e0aa7 */
[----:B------:R-:W-:Y:S01]  /*38c0*/  ISETP.GE.AND P5, PT, R151, RZ, PT ;  /* 0x000000ff9700720c */ /* 0x000fe20003fa6270 */
[----:B------:R-:W-:Y:S01]  /*38d0*/  IMAD.MOV R12, RZ, RZ, -R12 ;  /* 0x000000ffff0c7224 */ /* 0x000fe200078e0a0c */
[----:B------:R-:W-:Y:S01]  /*38e0*/  IABS R151, R149 ;  /* 0x0000009500977213 */ /* 0x000fe20000000000 */
[--C-:B------:R-:W-:Y:S02]  /*38f0*/  @!P4 IMAD.IADD R157, R157, 0x1, -R8.reuse ;  /* 0x000000019d9dc824 */ /* 0x100fe400078e0a08 */
[--C-:B------:R-:W-:Y:S01]  /*3900*/  @!P2 IMAD.IADD R25, R25, 0x1, -R8.reuse ;  /* 0x000000011919a824 */ /* 0x100fe200078e0a08 */
[----:B------:R-:W-:Y:S01]  /*3910*/  ISETP.GE.AND P2, PT, R149, RZ, PT ;  /* 0x000000ff9500720c */ /* 0x000fe20003f46270 */
[C---:B------:R-:W-:Y:S01]  /*3920*/  IMAD R153, R8.reuse, R12, R153 ;  /* 0x0000000c08997224 */ /* 0x040fe200078e0299 */
[----:B------:R-:W-:Y:S01]  /*3930*/  IABS R149, R6 ;  /* 0x0000000600957213 */ /* 0x000fe20000000000 */
[----:B------:R-:W-:Y:S01]  /*3940*/  @!P0 IMAD.IADD R161, R161, 0x1, -R8 ;  /* 0x00000001a1a18824 */ /* 0x000fe200078e0a08 */
[----:B------:R-:W-:Y:S01]  /*3950*/  ISETP.GT.U32.AND P4, PT, R8, R157, PT ;  /* 0x0000009d0800720c */ /* 0x000fe20003f84070 */
[----:B------:R-:W-:Y:S01]  /*3960*/  IMAD.HI.U32 R13, R16, R151, RZ ;  /* 0x00000097100d7227 */ /* 0x000fe200078e00ff */
[----:B------:R-:W-:-:S03]  /*3970*/  ISETP.GE.AND P0, PT, R6, RZ, PT ;  /* 0x000000ff0600720c */ /* 0x000fc60003f06270 */
[----:B------:R-:W-:Y:S01]  /*3980*/  @!P6 IMAD.MOV R161, RZ, RZ, -R161 ;  /* 0x000000ffffa1e224 */ /* 0x000fe200078e0aa1 */
[----:B------:R-:W-:Y:S01]  /*3990*/  ISETP.GT.U32.AND P6, PT, R8, R153, PT ;  /* 0x000000990800720c */ /* 0x000fe20003fc4070 */
[----:B------:R-:W-:Y:S02]  /*39a0*/  IMAD.MOV R13, RZ, RZ, -R13 ;  /* 0x000000ffff0d7224 */ /* 0x000fe400078e0a0d */
[----:B------:R-:W-:-:S04]  /*39b0*/  IMAD.HI.U32 R6, R16, R149, RZ ;  /* 0x0000009510067227 */ /* 0x000fc800078e00ff */
[C---:B------:R-:W-:Y:S01]  /*39c0*/  IMAD R151, R8.reuse, R13, R151 ;  /* 0x0000000d08977224 */ /* 0x040fe200078e0297 */
[----:B------:R-:W-:Y:S01]  /*39d0*/  IABS R13, R145 ;  /* 0x00000091000d7213 */ /* 0x000fe20000000000 */
[----:B------:R-:W-:Y:S02]  /*39e0*/  IMAD.MOV R6, RZ, RZ, -R6 ;  /* 0x000000ffff067224 */ /* 0x000fe400078e0a06 */
[----:B------:R-:W-:Y:S01]  /*39f0*/  IMAD.MOV.U32 R159, RZ, RZ, R21 ;  /* 0x000000ffff9f7224 */ /* 0x000fe200078e0015 */
[----:B------:R-:W-:Y:S01]  /*3a00*/  IABS R21, R139 ;  /* 0x0000008b00157213 */ /* 0x000fe20000000000 */
[--C-:B------:R-:W-:Y:S01]  /*3a10*/  @!P4 IMAD.IADD R157, R157, 0x1, -R8.reuse ;  /* 0x000000019d9dc824 */ /* 0x100fe200078e0a08 */
[C---:B------:R-:W-:Y:S01]  /*3a20*/  ISETP.GT.U32.AND P4, PT, R8.reuse, R151, PT ;  /* 0x000000970800720c */ /* 0x040fe20003f84070 */
[C---:B------:R-:W-:Y:S02]  /*3a30*/  IMAD R149, R8.reuse, R6, R149 ;  /* 0x0000000608957224 */ /* 0x040fe400078e0295 */
[----:B------:R-:W-:Y:S01]  /*3a40*/  @!P5 IMAD.MOV R159, RZ, RZ, -R159 ;  /* 0x000000ffff9fd224 */ /* 0x000fe200078e0a9f */
[----:B------:R-:W-:Y:S01]  /*3a50*/  ISETP.GE.AND P5, PT, R147, RZ, PT ;  /* 0x000000ff9300720c */ /* 0x000fe20003fa6270 */
[----:B------:R-:W-:Y:S01]  /*3a60*/  @!P6 IMAD.IADD R153, R153, 0x1, -R8 ;  /* 0x000000019999e824 */ /* 0x000fe200078e0a08 */
[----:B------:R-:W-:Y:S01]  /*3a70*/  ISETP.GT.U32.AND P6, PT, R8, R149, PT ;  /* 0x000000950800720c */ /* 0x000fe20003fc4070 */
[----:B------:R-:W-:Y:S01]  /*3a80*/  IMAD.MOV.U32 R155, RZ, RZ, R25 ;  /* 0x000000ffff9b7224 */ /* 0x000fe200078e0019 */
[----:B------:R-:W-:Y:S01]  /*3a90*/  IABS R147, R7 ;  /* 0x0000000700937213 */ /* 0x000fe20000000000 */
[----:B------:R-:W-:Y:S01]  /*3aa0*/  IMAD.HI.U32 R6, R16, R13, RZ ;  /* 0x0000000d10067227 */ /* 0x000fe200078e00ff */
[----:B------:R-:W-:-:S03]  /*3ab0*/  IABS R25, R129 ;  /* 0x0000008100197213 */ /* 0x000fc60000000000 */
[----:B------:R-:W-:Y:S01]  /*3ac0*/  @!P1 IMAD.MOV R155, RZ, RZ, -R155 ;  /* 0x000000ffff9b9224 */ /* 0x000fe200078e0a9b */
[----:B------:R-:W-:Y:S01]  /*3ad0*/  ISETP.GE.AND P1, PT, R7, RZ, PT ;  /* 0x000000ff0700720c */ /* 0x000fe20003f26270 */
[----:B------:R-:W-:-:S04]  /*3ae0*/  IMAD.HI.U32 R7, R16, R147, RZ ;  /* 0x0000009310077227 */ /* 0x000fc800078e00ff */
[--C-:B------:R-:W-:Y:S01]  /*3af0*/  @!P4 IMAD.IADD R151, R151, 0x1, -R8.reuse ;  /* 0x000000019797c824 */ /* 0x100fe200078e0a08 */
[C---:B------:R-:W-:Y:S01]  /*3b00*/  ISETP.GT.U32.AND P4, PT, R8.reuse, R153, PT ;  /* 0x000000990800720c */ /* 0x040fe20003f84070 */
[----:B------:R-:W-:Y:S02]  /*3b10*/  IMAD.MOV R7, RZ, RZ, -R7 ;  /* 0x000000ffff077224 */ /* 0x000fe400078e0a07 */
[----:B------:R-:W-:Y:S01]  /*3b20*/  @!P6 IMAD.IADD R149, R149, 0x1, -R8 ;  /* 0x000000019595e824 */ /* 0x000fe200078e0a08 */
[C---:B------:R-:W-:Y:S01]  /*3b30*/  ISETP.GT.U32.AND P6, PT, R8.reuse, R151, PT ;  /* 0x000000970800720c */ /* 0x040fe20003fc4070 */
[----:B------:R-:W-:Y:S02]  /*3b40*/  IMAD R147, R8, R7, R147 ;  /* 0x0000000708937224 */ /* 0x000fe400078e0293 */
[----:B------:R-:W-:-:S04]  /*3b50*/  IMAD.HI.U32 R7, R16, R17, RZ ;  /* 0x0000001110077227 */ /* 0x000fc800078e00ff */
[----:B------:R-:W-:Y:S01]  /*3b60*/  @!P3 IMAD.MOV R157, RZ, RZ, -R157 ;  /* 0x000000ffff9db224 */ /* 0x000fe200078e0a9d */
[----:B------:R-:W-:Y:S01]  /*3b70*/  ISETP.GT.U32.AND P3, PT, R8, R149, PT ;  /* 0x000000950800720c */ /* 0x000fe20003f64070 */
[----:B------:R-:W-:Y:S02]  /*3b80*/  IMAD.MOV R6, RZ, RZ, -R6 ;  /* 0x000000ffff067224 */ /* 0x000fe400078e0a06 */
[----:B------:R-:W-:-:S04]  /*3b90*/  IMAD.HI.U32 R12, R16, R19, RZ ;  /* 0x00000013100c7227 */ /* 0x000fc800078e00ff */
[----:B------:R-:W-:Y:S02]  /*3ba0*/  IMAD.MOV R18, RZ, RZ, -R7 ;  /* 0x000000ffff127224 */ /* 0x000fe400078e0a07 */
[C---:B------:R-:W-:Y:S02]  /*3bb0*/  IMAD R7, R8.reuse, R6, R13 ;  /* 0x0000000608077224 */ /* 0x040fe400078e020d */
[----:B------:R-:W-:Y:S02]  /*3bc0*/  IMAD.MOV R12, RZ, RZ, -R12 ;  /* 0x000000ffff0c7224 */ /* 0x000fe400078e0a0c */
[C---:B------:R-:W-:Y:S02]  /*3bd0*/  IMAD R13, R8.reuse, R18, R17 ;  /* 0x00000012080d7224 */ /* 0x040fe400078e0211 */
[--C-:B------:R-:W-:Y:S01]  /*3be0*/  @!P4 IMAD.IADD R153, R153, 0x1, -R8.reuse ;  /* 0x000000019999c824 */ /* 0x100fe200078e0a08 */
[C---:B------:R-:W-:Y:S01]  /*3bf0*/  ISETP.GT.U32.AND P4, PT, R8.reuse, R147, PT ;  /* 0x000000930800720c */ /* 0x040fe20003f84070 */
[C---:B------:R-:W-:Y:S01]  /*3c00*/  IMAD R17, R8.reuse, R12, R19 ;  /* 0x0000000c08117224 */ /* 0x040fe200078e0213 */
[----:B------:R-:W-:Y:S01]  /*3c10*/  IABS R19, R137 ;  /* 0x0000008900137213 */ /* 0x000fe20000000000 */
[----:B------:R-:W-:Y:S01]  /*3c20*/  @!P5 IMAD.MOV R153, RZ, RZ, -R153 ;  /* 0x000000ffff99d224 */ /* 0x000fe200078e0a99 */
[C---:B------:R-:W-:Y:S01]  /*3c30*/  ISETP.GT.U32.AND P5, PT, R8.reuse, R7, PT ;  /* 0x000000070800720c */ /* 0x040fe20003fa4070 */
[--C-:B------:R-:W-:Y:S01]  /*3c40*/  @!P6 IMAD.IADD R151, R151, 0x1, -R8.reuse ;  /* 0x000000019797e824 */ /* 0x100fe200078e0a08 */
[C---:B------:R-:W-:Y:S01]  /*3c50*/  ISETP.GT.U32.AND P6, PT, R8.reuse, R13, PT ;  /* 0x0000000d0800720c */ /* 0x040fe20003fc4070 */
[----:B------:R-:W-:Y:S01]  /*3c60*/  @!P3 IMAD.IADD R149, R149, 0x1, -R8 ;  /* 0x000000019595b824 */ /* 0x000fe200078e0a08 */
[----:B------:R-:W-:Y:S01]  /*3c70*/  ISETP.GT.U32.AND P3, PT, R8, R17, PT ;  /* 0x000000110800720c */ /* 0x000fe20003f64070 */
[----:B------:R-:W-:-:S04]  /*3c80*/  IMAD.HI.U32 R6, R16, R19, RZ ;  /* 0x0000001310067227 */ /* 0x000fc800078e00ff */
[----:B------:R-:W-:Y:S01]  /*3c90*/  @!P4 IMAD.IADD R147, R147, 0x1, -R8 ;  /* 0x000000019393c824 */ /* 0x000fe200078e0a08 */
[----:B------:R-:W-:Y:S01]  /*3ca0*/  ISETP.GE.AND P4, PT, R145, RZ, PT ;  /* 0x000000ff9100720c */ /* 0x000fe20003f86270 */
[----:B------:R-:W-:Y:S02]  /*3cb0*/  IMAD.MOV R6, RZ, RZ, -R6 ;  /* 0x000000ffff067224 */ /* 0x000fe400078e0a06 */
[--C-:B------:R-:W-:Y:S01]  /*3cc0*/  @!P5 IMAD.IADD R7, R7, 0x1, -R8.reuse ;  /* 0x000000010707d824 */ /* 0x100fe200078e0a08 */
[----:B------:R-:W-:Y:S01]  /*3cd0*/  ISETP.GT.U32.AND P5, PT, R8, R147, PT ;  /* 0x000000930800720c */ /* 0x000fe20003fa4070 */
[----:B------:R-:W-:Y:S02]  /*3ce0*/  @!P6 IMAD.IADD R13, R13, 0x1, -R8 ;  /* 0x000000010d0de824 */ /* 0x000fe400078e0a08 */
[----:B------:R-:W-:Y:S01]  /*3cf0*/  IMAD.HI.U32 R12, R16, R21, RZ ;  /* 0x00000015100c7227 */ /* 0x000fe200078e00ff */
[----:B------:R-:W-:-:S03]  /*3d00*/  ISETP.GT.U32.AND P6, PT, R8, R7, PT ;  /* 0x000000070800720c */ /* 0x000fc60003fc4070 */
[C---:B------:R-:W-:Y:S02]  /*3d10*/  IMAD R19, R8.reuse, R6, R19 ;  /* 0x0000000608137224 */ /* 0x040fe400078e0213 */
[----:B------:R-:W-:Y:S01]  /*3d20*/  @!P3 IMAD.IADD R17, R17, 0x1, -R8 ;  /* 0x000000011111b824 */ /* 0x000fe200078e0a08 */
[----:B------:R-:W-:Y:S01]  /*3d30*/  ISETP.GT.U32.AND P3, PT, R8, R13, PT ;  /* 0x0000000d0800720c */ /* 0x000fe20003f64070 */
[----:B------:R-:W-:-:S04]  /*3d40*/  IMAD.HI.U32 R18, R16, R25, RZ ;  /* 0x0000001910127227 */ /* 0x000fc800078e00ff */
[----:B------:R-:W-:Y:S02]  /*3d50*/  IMAD.MOV R12, RZ, RZ, -R12 ;  /* 0x000000ffff0c7224 */ /* 0x000fe400078e0a0c */
[----:B------:R-:W-:Y:S01]  /*3d60*/  @!P0 IMAD.MOV R149, RZ, RZ, -R149 ;  /* 0x000000ffff958224 */ /* 0x000fe200078e0a95 */
[C---:B------:R-:W-:Y:S01]  /*3d70*/  ISETP.GT.U32.AND P0, PT, R8.reuse, R19, PT ;  /* 0x000000130800720c */ /* 0x040fe20003f04070 */
[----:B------:R-:W-:Y:S02]  /*3d80*/  IMAD.MOV R18, RZ, RZ, -R18 ;  /* 0x000000ffff127224 */ /* 0x000fe400078e0a12 */
[C---:B------:R-:W-:Y:S02]  /*3d90*/  IMAD R21, R8.reuse, R12, R21 ;  /* 0x0000000c08157224 */ /* 0x040fe400078e0215 */
[C---:B------:R-:W-:Y:S02]  /*3da0*/  IMAD R25, R8.reuse, R18, R25 ;  /* 0x0000001208197224 */ /* 0x040fe400078e0219 */
[--C-:B------:R-:W-:Y:S01]  /*3db0*/  @!P5 IMAD.IADD R147, R147, 0x1, -R8.reuse ;  /* 0x000000019393d824 */ /* 0x100fe200078e0a08 */
[C---:B------:R-:W-:Y:S01]  /*3dc0*/  ISETP.GT.U32.AND P5, PT, R8.reuse, R21, PT ;  /* 0x000000150800720c */ /* 0x040fe20003fa4070 */
[--C-:B------:R-:W-:Y:S01]  /*3dd0*/  @!P3 IMAD.IADD R13, R13, 0x1, -R8.reuse ;  /* 0x000000010d0db824 */ /* 0x100fe200078e0a08 */
[C---:B------:R-:W-:Y:S01]  /*3de0*/  ISETP.GT.U32.AND P3, PT, R8.reuse, R25, PT ;  /* 0x000000190800720c */ /* 0x040fe20003f64070 */
[----:B------:R-:W-:Y:S01]  /*3df0*/  @!P2 IMAD.MOV R151, RZ, RZ, -R151 ;  /* 0x000000ffff97a224 */ /* 0x000fe200078e0a97 */
[----:B------:R-:W-:Y:S01]  /*3e00*/  ISETP.GT.U32.AND P2, PT, R8, R17, PT ;  /* 0x000000110800720c */ /* 0x000fe20003f44070 */
[----:B------:R-:W-:Y:S01]  /*3e10*/  @!P0 IMAD.IADD R19, R19, 0x1, -R8 ;  /* 0x0000000113138824 */ /* 0x000fe200078e0a08 */
[----:B------:R-:W-:Y:S01]  /*3e20*/  ISETP.GE.AND P0, PT, R137, RZ, PT ;  /* 0x000000ff8900720c */ /* 0x000fe20003f06270 */
[----:B------:R-:W-:Y:S01]  /*3e30*/  IMAD.HI.U32 R6, R16, R27, RZ ;  /* 0x0000001b10067227 */ /* 0x000fe200078e00ff */
[----:B------:R-:W1:Y:S03]  /*3e40*/  LDC R18, c[0x0][0x23c] ;  /* 0x00008f00ff127b82 */ /* 0x000e660000000800 */
[----:B------:R-:W-:Y:S01]  /*3e50*/  @!P1 IMAD.MOV R147, RZ, RZ, -R147 ;  /* 0x000000ffff939224 */ /* 0x000fe200078e0a93 */
[----:B------:R-:W-:Y:S01]  /*3e60*/  ISETP.GT.U32.AND P1, PT, R8, R19, PT ;  /* 0x000000130800720c */ /* 0x000fe20003f24070 */
[----:B------:R-:W-:-:S02]  /*3e70*/  IMAD.MOV R12, RZ, RZ, -R6 ;  /* 0x000000ffff0c7224 */ /* 0x000fc400078e0a06 */
[----:B------:R-:W-:Y:S01]  /*3e80*/  @!P6 IMAD.IADD R7, R7, 0x1, -R8 ;  /* 0x000000010707e824 */ /* 0x000fe200078e0a08 */
[----:B------:R-:W-:Y:S01]  /*3e90*/  ISETP.GE.AND P6, PT, R141, RZ, PT ;  /* 0x000000ff8d00720c */ /* 0x000fe20003fc6270 */
[----:B------:R-:W-:-:S04]  /*3ea0*/  IMAD.HI.U32 R6, R16, R29, RZ ;  /* 0x0000001d10067227 */ /* 0x000fc800078e00ff */
[----:B------:R-:W-:Y:S01]  /*3eb0*/  @!P5 IMAD.IADD R21, R21, 0x1, -R8 ;  /* 0x000000011515d824 */ /* 0x000fe200078e0a08 */
[----:B------:R-:W-:Y:S01]  /*3ec0*/  ISETP.GE.AND P5, PT, R139, RZ, PT ;  /* 0x000000ff8b00720c */ /* 0x000fe20003fa6270 */
[----:B------:R-:W-:Y:S02]  /*3ed0*/  IMAD.MOV R6, RZ, RZ, -R6 ;  /* 0x000000ffff067224 */ /* 0x000fe400078e0a06 */
[--C-:B------:R-:W-:Y:S01]  /*3ee0*/  @!P3 IMAD.IADD R25, R25, 0x1, -R8.reuse ;  /* 0x000000011919b824 */ /* 0x100fe200078e0a08 */
[C---:B------:R-:W-:Y:S01]  /*3ef0*/  ISETP.GT.U32.AND P3, PT, R8.reuse, R21, PT ;  /* 0x000000150800720c */ /* 0x040fe20003f64070 */
[----:B------:R-:W-:Y:S02]  /*3f00*/  IMAD.MOV.U32 R145, RZ, RZ, R7 ;  /* 0x000000ffff917224 */ /* 0x000fe400078e0007 */
[--C-:B------:R-:W-:Y:S01]  /*3f10*/  @!P2 IMAD.IADD R17, R17, 0x1, -R8.reuse ;  /* 0x000000011111a824 */ /* 0x100fe200078e0a08 */
[----:B------:R-:W-:Y:S01]  /*3f20*/  ISETP.GE.AND P2, PT, R143, RZ, PT ;  /* 0x000000ff8f00720c */ /* 0x000fe20003f46270 */
[C---:B------:R-:W-:Y:S01]  /*3f30*/  IMAD R7, R8.reuse, R6, R29 ;  /* 0x0000000608077224 */ /* 0x040fe200078e021d */
[----:B------:R-:W-:Y:S01]  /*3f40*/  IABS R29, R90 ;  /* 0x0000005a001d7213 */ /* 0x000fe20000000000 */
[C---:B------:R-:W-:Y:S01]  /*3f50*/  IMAD R27, R8.reuse, R12, R27 ;  /* 0x0000000c081b7224 */ /* 0x040fe200078e021b */
[----:B------:R-:W-:Y:S01]  /*3f60*/  IABS R12, R127 ;  /* 0x0000007f000c7213 */ /* 0x000fe20000000000 */
[----:B------:R-:W-:Y:S01]  /*3f70*/  IMAD.MOV.U32 R143, RZ, RZ, R13 ;  /* 0x000000ffff8f7224 */ /* 0x000fe200078e000d */
[----:B------:R-:W-:Y:S01]  /*3f80*/  IABS R13, R135 ;  /* 0x00000087000d7213 */ /* 0x000fe20000000000 */
[----:B------:R-:W-:Y:S01]  /*3f90*/  @!P1 IMAD.IADD R19, R19, 0x1, -R8 ;  /* 0x0000000113139824 */ /* 0x000fe200078e0a08 */
[C---:B------:R-:W-:Y:S01]  /*3fa0*/  ISETP.GT.U32.AND P1, PT, R8.reuse, R7, PT ;  /* 0x000000070800720c */ /* 0x040fe20003f24070 */
[----:B------:R-:W-:Y:S01]  /*3fb0*/  @!P6 IMAD.MOV R143, RZ, RZ, -R143 ;  /* 0x000000ffff8fe224 */ /* 0x000fe200078e0a8f */
[----:B------:R-:W-:Y:S01]  /*3fc0*/  ISETP.GT.U32.AND P6, PT, R8, R27, PT ;  /* 0x0000001b0800720c */ /* 0x000fe20003fc4070 */
[----:B------:R-:W-:-:S04]  /*3fd0*/  IMAD.HI.U32 R6, R16, R13, RZ ;  /* 0x0000000d10067227 */ /* 0x000fc800078e00ff */
[----:B------:R-:W-:Y:S01]  /*3fe0*/  @!P3 IMAD.IADD R21, R21, 0x1, -R8 ;  /* 0x000000011515b824 */ /* 0x000fe200078e0a08 */
[----:B------:R-:W-:Y:S01]  /*3ff0*/  ISETP.GE.AND P3, PT, R131, RZ, PT ;  /* 0x000000ff8300720c */ /* 0x000fe20003f66270 */
[----:B------:R-:W-:Y:S02]  /*4000*/  IMAD.MOV R6, RZ, RZ, -R6 ;  /* 0x000000ffff067224 */ /* 0x000fe400078e0a06 */
[----:B------:R-:W-:Y:S01]  /*4010*/  @!P4 IMAD.MOV R145, RZ, RZ, -R145 ;  /* 0x000000ffff91c224 */ /* 0x000fe200078e0a91 */
[C---:B------:R-:W-:Y:S01]  /*4020*/  ISETP.GT.U32.AND P4, PT, R8.reuse, R25, PT ;  /* 0x000000190800720c */ /* 0x040fe20003f84070 */
[----:B------:R-:W-:Y:S01]  /*4030*/  IMAD R131, R8, R6, R13 ;  /* 0x0000000608837224 */ /* 0x000fe200078e020d */
[----:B------:R-:W-:Y:S01]  /*4040*/  IABS R13, R111 ;  /* 0x0000006f000d7213 */ /* 0x000fe20000000000 */
[----:B------:R-:W-:Y:S01]  /*4050*/  IMAD.MOV.U32 R137, RZ, RZ, R21 ;  /* 0x000000ffff897224 */ /* 0x000fe200078e0015 */
[----:B------:R-:W-:Y:S01]  /*4060*/  IABS R21, R103 ;  /* 0x0000006700157213 */ /* 0x000fe20000000000 */
[----:B------:R-:W-:-:S02]  /*4070*/  IMAD.MOV.U32 R139, RZ, RZ, R19 ;  /* 0x000000ffff8b7224 */ /* 0x000fc400078e0013 */
[--C-:B------:R-:W-:Y:S02]  /*4080*/  @!P1 IMAD.IADD R7, R7, 0x1, -R8.reuse ;  /* 0x0000000107079824 */ /* 0x100fe400078e0a08 */
[--C-:B------:R-:W-:Y:S01]  /*4090*/  @!P6 IMAD.IADD R27, R27, 0x1, -R8.reuse ;  /* 0x000000011b1be824 */ /* 0x100fe200078e0a08 */
[----:B------:R-:W-:Y:S01]  /*40a0*/  ISETP.GE.AND P6, PT, R135, RZ, PT ;  /* 0x000000ff8700720c */ /* 0x000fe20003fc6270 */
[----:B------:R-:W-:Y:S01]  /*40b0*/  @!P5 IMAD.MOV R137, RZ, RZ, -R137 ;  /* 0x000000ffff89d224 */ /* 0x000fe200078e0a89 */
[C---:B------:R-:W-:Y:S01]  /*40c0*/  ISETP.GT.U32.AND P5, PT, R8.reuse, R131, PT ;  /* 0x000000830800720c */ /* 0x040fe20003fa4070 */
[----:B------:R-:W-:Y:S01]  /*40d0*/  @!P0 IMAD.MOV R139, RZ, RZ, -R139 ;  /* 0x000000ffff8b8224 */ /* 0x000fe200078e0a8b */
[C---:B------:R-:W-:Y:S01]  /*40e0*/  ISETP.GT.U32.AND P0, PT, R8.reuse, R7, PT ;  /* 0x000000070800720c */ /* 0x040fe20003f04070 */
[----:B------:R-:W-:Y:S01]  /*40f0*/  IMAD.MOV.U32 R141, RZ, RZ, R17 ;  /* 0x000000ffff8d7224 */ /* 0x000fe200078e0011 */
[----:B------:R-:W-:Y:S01]  /*4100*/  ISETP.GT.U32.AND P1, PT, R8, R27, PT ;  /* 0x0000001b0800720c */ /* 0x000fe20003f24070 */
[----:B------:R-:W-:Y:S01]  /*4110*/  @!P4 IMAD.IADD R25, R25, 0x1, -R8 ;  /* 0x000000011919c824 */ /* 0x000fe200078e0a08 */
[----:B------:R-:W-:Y:S01]  /*4120*/  IABS R17, R125 ;  /* 0x0000007d00117213 */ /* 0x000fe20000000000 */
[----:B------:R-:W-:Y:S01]  /*4130*/  @!P2 IMAD.MOV R141, RZ, RZ, -R141 ;  /* 0x000000ffff8da224 */ /* 0x000fe200078e0a8d */
[----:B------:R-:W-:Y:S01]  /*4140*/  ISETP.GE.AND P4, PT, R133, RZ, PT ;  /* 0x000000ff8500720c */ /* 0x000fe20003f86270 */
[----:B------:R-:W-:Y:S01]  /*4150*/  IMAD.MOV.U32 R19, RZ, RZ, R12 ;  /* 0x000000ffff137224 */ /* 0x000fe200078e000c */
[----:B------:R-:W-:Y:S01]  /*4160*/  ISETP.GE.AND P2, PT, R129, RZ, PT ;  /* 0x000000ff8100720c */ /* 0x000fe20003f46270 */
[----:B------:R-:W-:-:S04]  /*4170*/  IMAD.HI.U32 R6, R16, R17, RZ ;  /* 0x0000001110067227 */ /* 0x000fc800078e00ff */
[----:B------:R-:W-:Y:S02]  /*4180*/  @!P5 IMAD.IADD R131, R131, 0x1, -R8 ;  /* 0x000000018383d824 */ /* 0x000fe400078e0a08 */
[----:B------:R-:W-:Y:S02]  /*4190*/  IMAD.MOV R6, RZ, RZ, -R6 ;  /* 0x000000ffff067224 */ /* 0x000fe400078e0a06 */
[--C-:B------:R-:W-:Y:S01]  /*41a0*/  @!P0 IMAD.IADD R7, R7, 0x1, -R8.reuse ;  /* 0x0000000107078824 */ /* 0x100fe200078e0a08 */
[----:B------:R-:W-:Y:S01]  /*41b0*/  ISETP.GT.U32.AND P5, PT, R8, R131, PT ;  /* 0x000000830800720c */ /* 0x000fe20003fa4070 */
[----:B------:R-:W-:Y:S01]  /*41c0*/  @!P1 IMAD.IADD R27, R27, 0x1, -R8 ;  /* 0x000000011b1b9824 */ /* 0x000fe200078e0a08 */
[----:B------:R-:W-:Y:S01]  /*41d0*/  ISETP.GE.AND P1, PT, R127, RZ, PT ;  /* 0x000000ff7f00720c */ /* 0x000fe20003f26270 */
[----:B------:R-:W-:Y:S01]  /*41e0*/  IMAD.HI.U32 R12, R16, R19, RZ ;  /* 0x00000013100c7227 */ /* 0x000fe200078e00ff */
[----:B------:R-:W-:-:S03]  /*41f0*/  ISETP.GE.AND P0, PT, R4, RZ, PT ;  /* 0x000000ff0400720c */ /* 0x000fc60003f06270 */
[C---:B------:R-:W-:Y:S01]  /*4200*/  IMAD R127, R8.reuse, R6, R17 ;  /* 0x00000006087f7224 */ /* 0x040fe200078e0211 */
[----:B------:R-:W-:Y:S01]  /*4210*/  IABS R6, R119 ;  /* 0x0000007700067213 */ /* 0x000fe20000000000 */
[----:B------:R-:W-:Y:S01]  /*4220*/  IMAD.MOV.U32 R135, RZ, RZ, R7 ;  /* 0x000000ffff877224 */ /* 0x000fe200078e0007 */
[----:B------:R-:W-:Y:S01]  /*4230*/  IABS R17, R115 ;  /* 0x0000007300117213 */ /* 0x000fe20000000000 */
[----:B------:R-:W-:Y:S01]  /*4240*/  IMAD.MOV.U32 R133, RZ, RZ, R25 ;  /* 0x000000ffff857224 */ /* 0x000fe200078e0019 */
[----:B------:R-:W-:Y:S01]  /*4250*/  IABS R25, R105 ;  /* 0x0000006900197213 */ /* 0x000fe20000000000 */
[----:B------:R-:W-:Y:S02]  /*4260*/  IMAD.MOV R12, RZ, RZ, -R12 ;  /* 0x000000ffff0c7224 */ /* 0x000fe400078e0a0c */
[----:B------:R-:W-:Y:S01]  /*4270*/  @!P4 IMAD.MOV R135, RZ, RZ, -R135 ;  /* 0x000000ffff87c224 */ /* 0x000fe200078e0a87 */
[----:B------:R-:W-:Y:S01]  /*4280*/  ISETP.GT.U32.AND P4, PT, R8, R127, PT ;  /* 0x0000007f0800720c */ /* 0x000fe20003f84070 */
[----:B------:R-:W-:Y:S01]  /*4290*/  @!P2 IMAD.MOV R133, RZ, RZ, -R133 ;  /* 0x000000ffff85a224 */ /* 0x000fe200078e0a85 */
[----:B------:R-:W-:Y:S01]  /*42a0*/  ISETP.GE.AND P2, PT, R125, RZ, PT ;  /* 0x000000ff7d00720c */ /* 0x000fe20003f46270 */
[----:B------:R-:W-:-:S04]  /*42b0*/  IMAD.HI.U32 R4, R16, R123, RZ ;  /* 0x0000007b10047227 */ /* 0x000fc800078e00ff */
[C---:B------:R-:W-:Y:S01]  /*42c0*/  IMAD R125, R8.reuse, R12, R19 ;  /* 0x0000000c087d7224 */ /* 0x040fe200078e0213 */
[----:B------:R-:W-:Y:S01]  /*42d0*/  IABS R19, R113 ;  /* 0x0000007100137213 */ /* 0x000fe20000000000 */
[----:B------:R-:W-:Y:S02]  /*42e0*/  IMAD.MOV R4, RZ, RZ, -R4 ;  /* 0x000000ffff047224 */ /* 0x000fe400078e0a04 */
[--C-:B------:R-:W-:Y:S01]  /*42f0*/  @!P5 IMAD.IADD R131, R131, 0x1, -R8.reuse ;  /* 0x000000018383d824 */ /* 0x100fe200078e0a08 */
[C---:B------:R-:W-:Y:S01]  /*4300*/  ISETP.GT.U32.AND P5, PT, R8.reuse, R125, PT ;  /* 0x0000007d0800720c */ /* 0x040fe20003fa4070 */
[C---:B------:R-:W-:Y:S02]  /*4310*/  IMAD R123, R8.reuse, R4, R123 ;  /* 0x00000004087b7224 */ /* 0x040fe400078e027b */
[----:B------:R-:W-:Y:S01]  /*4320*/  IMAD.MOV.U32 R129, RZ, RZ, R27 ;  /* 0x000000ffff817224 */ /* 0x000fe200078e001b */
[----:B------:R-:W-:Y:S01]  /*4330*/  IABS R27, R107 ;  /* 0x0000006b001b7213 */ /* 0x000fe20000000000 */
[----:B------:R-:W-:Y:S01]  /*4340*/  @!P4 IMAD.IADD R127, R127, 0x1, -R8 ;  /* 0x000000017f7fc824 */ /* 0x000fe200078e0a08 */
[----:B------:R-:W-:Y:S01]  /*4350*/  ISETP.GT.U32.AND P4, PT, R8, R123, PT ;  /* 0x0000007b0800720c */ /* 0x000fe20003f84070 */
[----:B------:R-:W-:Y:S01]  /*4360*/  @!P3 IMAD.MOV R129, RZ, RZ, -R129 ;  /* 0x000000ffff81b224 */ /* 0x000fe200078e0a81 */
[----:B------:R-:W-:Y:S01]  /*4370*/  ISETP.GE.AND P3, PT, R5, RZ, PT ;  /* 0x000000ff0500720c */ /* 0x000fe20003f66270 */
[----:B------:R-:W-:-:S04]  /*4380*/  IMAD.HI.U32 R5, R16, R121, RZ ;  /* 0x0000007910057227 */ /* 0x000fc800078e00ff */
[----:B------:R-:W-:Y:S02]  /*4390*/  IMAD.MOV.U32 R7, RZ, RZ, R6 ;  /* 0x000000ffff077224 */ /* 0x000fe400078e0006 */
[----:B------:R-:W-:Y:S02]  /*43a0*/  IMAD.MOV R5, RZ, RZ, -R5 ;  /* 0x000000ffff057224 */ /* 0x000fe400078e0a05 */
[----:B------:R-:W-:Y:S01]  /*43b0*/  @!P5 IMAD.IADD R125, R125, 0x1, -R8 ;  /* 0x000000017d7dd824 */ /* 0x000fe200078e0a08 */
[C---:B------:R-:W-:Y:S01]  /*43c0*/  ISETP.GT.U32.AND P5, PT, R8.reuse, R127, PT ;  /* 0x0000007f0800720c */ /* 0x040fe20003fa4070 */
[----:B------:R-:W-:Y:S02]  /*43d0*/  IMAD R121, R8, R5, R121 ;  /* 0x0000000508797224 */ /* 0x000fe400078e0279 */
[----:B------:R-:W-:-:S04]  /*43e0*/  IMAD.HI.U32 R4, R16, R7, RZ ;  /* 0x0000000710047227 */ /* 0x000fc800078e00ff */
[----:B------:R-:W-:-:S04]  /*43f0*/  IMAD.HI.U32 R5, R16, R13, RZ ;  /* 0x0000000d10057227 */ /* 0x000fc800078e00ff */
[----:B------:R-:W-:-:S04]  /*4400*/  IMAD.HI.U32 R6, R16, R17, RZ ;  /* 0x0000001110067227 */ /* 0x000fc800078e00ff */
[----:B------:R-:W-:Y:S01]  /*4410*/  @!P4 IMAD.IADD R123, R123, 0x1, -R8 ;  /* 0x000000017b7bc824 */ /* 0x000fe200078e0a08 */
[C---:B------:R-:W-:Y:S01]  /*4420*/  ISETP.GT.U32.AND P4, PT, R8.reuse, R125, PT ;  /* 0x0000007d0800720c */ /* 0x040fe20003f84070 */
[----:B------:R-:W-:Y:S02]  /*4430*/  IMAD.MOV R4, RZ, RZ, -R4 ;  /* 0x000000ffff047224 */ /* 0x000fe400078e0a04 */
[----:B------:R-:W-:Y:S02]  /*4440*/  IMAD.MOV R12, RZ, RZ, -R5 ;  /* 0x000000ffff0c7224 */ /* 0x000fe400078e0a05 */
[----:B------:R-:W-:Y:S02]  /*4450*/  IMAD.MOV R6, RZ, RZ, -R6 ;  /* 0x000000ffff067224 */ /* 0x000fe400078e0a06 */
[----:B------:R-:W-:Y:S01]  /*4460*/  @!P6 IMAD.MOV R131, RZ, RZ, -R131 ;  /* 0x000000ffff83e224 */ /* 0x000fe200078e0a83 */
[C---:B------:R-:W-:Y:S01]  /*4470*/  ISETP.GT.U32.AND P6, PT, R8.reuse, R123, PT ;  /* 0x0000007b0800720c */ /* 0x040fe20003fc4070 */
[----:B------:R-:W-:-:S02]  /*4480*/  IMAD R5, R8, R4, R7 ;  /* 0x0000000408057224 */ /* 0x000fc400078e0207 */
[C---:B------:R-:W-:Y:S02]  /*4490*/  IMAD R7, R8.reuse, R12, R13 ;  /* 0x0000000c08077224 */ /* 0x040fe400078e020d */
[C---:B------:R-:W-:Y:S01]  /*44a0*/  IMAD R13, R8.reuse, R6, R17 ;  /* 0x00000006080d7224 */ /* 0x040fe200078e0211 */
[----:B------:R-:W-:Y:S01]  /*44b0*/  IABS R17, R117 ;  /* 0x0000007500117213 */ /* 0x000fe20000000000 */
[--C-:B------:R-:W-:Y:S01]  /*44c0*/  @!P5 IMAD.IADD R127, R127, 0x1, -R8.reuse ;  /* 0x000000017f7fd824 */ /* 0x100fe200078e0a08 */
[C---:B------:R-:W-:Y:S01]  /*44d0*/  ISETP.GT.U32.AND P5, PT, R8.reuse, R121, PT ;  /* 0x000000790800720c */ /* 0x040fe20003fa4070 */
[----:B------:R-:W-:Y:S01]  /*44e0*/  @!P4 IMAD.IADD R125, R125, 0x1, -R8 ;  /* 0x000000017d7dc824 */ /* 0x000fe200078e0a08 */
[C---:B------:R-:W-:Y:S01]  /*44f0*/  ISETP.GT.U32.AND P4, PT, R8.reuse, R7, PT ;  /* 0x000000070800720c */ /* 0x040fe20003f84070 */
[----:B------:R-:W-:Y:S01]  /*4500*/  @!P2 IMAD.MOV R127, RZ, RZ, -R127 ;  /* 0x000000ffff7fa224 */ /* 0x000fe200078e0a7f */
[----:B------:R-:W-:Y:S01]  /*4510*/  ISETP.GT.U32.AND P2, PT, R8, R5, PT ;  /* 0x000000050800720c */ /* 0x000fe20003f44070 */
[----:B------:R-:W-:-:S04]  /*4520*/  IMAD.HI.U32 R4, R16, R17, RZ ;  /* 0x0000001110047227 */ /* 0x000fc800078e00ff */
[----:B------:R-:W-:Y:S02]  /*4530*/  IMAD.MOV R4, RZ, RZ, -R4 ;  /* 0x000000ffff047224 */ /* 0x000fe400078e0a04 */
[--C-:B------:R-:W-:Y:S01]  /*4540*/  @!P6 IMAD.IADD R123, R123, 0x1, -R8.reuse ;  /* 0x000000017b7be824 */ /* 0x100fe200078e0a08 */
[C---:B------:R-:W-:Y:S01]  /*4550*/  ISETP.GT.U32.AND P6, PT, R8.reuse, R13, PT ;  /* 0x0000000d0800720c */ /* 0x040fe20003fc4070 */
[--C-:B------:R-:W-:Y:S01]  /*4560*/  @!P5 IMAD.IADD R121, R121, 0x1, -R8.reuse ;  /* 0x000000017979d824 */ /* 0x100fe200078e0a08 */
[----:B------:R-:W-:Y:S01]  /*4570*/  ISETP.GE.AND P5, PT, R119, RZ, PT ;  /* 0x000000ff7700720c */ /* 0x000fe20003fa6270 */
[C---:B------:R-:W-:Y:S02]  /*4580*/  IMAD R17, R8.reuse, R4, R17 ;  /* 0x0000000408117224 */ /* 0x040fe400078e0211 */
[--C-:B------:R-:W-:Y:S01]  /*4590*/  @!P2 IMAD.IADD R5, R5, 0x1, -R8.reuse ;  /* 0x000000010505a824 */ /* 0x100fe200078e0a08 */
[C---:B------:R-:W-:Y:S01]  /*45a0*/  ISETP.GT.U32.AND P2, PT, R8.reuse, R121, PT ;  /* 0x000000790800720c */ /* 0x040fe20003f44070 */
[----:B------:R-:W-:Y:S01]  /*45b0*/  @!P0 IMAD.MOV R123, RZ, RZ, -R123 ;  /* 0x000000ffff7b8224 */ /* 0x000fe200078e0a7b */
[C---:B------:R-:W-:Y:S01]  /*45c0*/  ISETP.GT.U32.AND P0, PT, R8.reuse, R17, PT ;  /* 0x000000110800720c */ /* 0x040fe20003f04070 */
[----:B------:R-:W-:Y:S01]  /*45d0*/  @!P4 IMAD.IADD R7, R7, 0x1, -R8 ;  /* 0x000000010707c824 */ /* 0x000fe200078e0a08 */
[----:B------:R-:W-:Y:S01]  /*45e0*/  ISETP.GT.U32.AND P4, PT, R8, R5, PT ;  /* 0x000000050800720c */ /* 0x000fe20003f84070 */
[----:B------:R-:W-:-:S04]  /*45f0*/  IMAD.HI.U32 R6, R16, R19, RZ ;  /* 0x0000001310067227 */ /* 0x000fc800078e00ff */
[----:B------:R-:W-:Y:S01]  /*4600*/  @!P6 IMAD.IADD R13, R13, 0x1, -R8 ;  /* 0x000000010d0de824 */ /* 0x000fe200078e0a08 */
[----:B------:R-:W-:Y:S01]  /*4610*/  ISETP.GT.U32.AND P6, PT, R8, R7, PT ;  /* 0x000000070800720c */ /* 0x000fe20003fc4070 */
[----:B------:R-:W-:-:S04]  /*4620*/  IMAD.HI.U32 R12, R16, R21, RZ ;  /* 0x00000015100c7227 */ /* 0x000fc800078e00ff */
[----:B------:R-:W-:Y:S02]  /*4630*/  IMAD.MOV R6, RZ, RZ, -R6 ;  /* 0x000000ffff067224 */ /* 0x000fe400078e0a06 */
[----:B------:R-:W-:Y:S02]  /*4640*/  IMAD.MOV R12, RZ, RZ, -R12 ;  /* 0x000000ffff0c7224 */ /* 0x000fe400078e0a0c */
[C---:B------:R-:W-:Y:S02]  /*4650*/  IMAD R19, R8.reuse, R6, R19 ;  /* 0x0000000608137224 */ /* 0x040fe400078e0213 */
[--C-:B------:R-:W-:Y:S02]  /*4660*/  @!P2 IMAD.IADD R121, R121, 0x1, -R8.reuse ;  /* 0x000000017979a824 */ /* 0x100fe400078e0a08 */
[----:B------:R-:W-:Y:S01]  /*4670*/  @!P0 IMAD.IADD R17, R17, 0x1, -R8 ;  /* 0x0000000111118824 */ /* 0x000fe200078e0a08 */
[----:B------:R-:W-:Y:S01]  /*4680*/  ISETP.GT.U32.AND P2, PT, R8, R19, PT ;  /* 0x000000130800720c */ /* 0x000fe20003f44070 */
[----:B------:R-:W-:Y:S01]  /*4690*/  IMAD.HI.U32 R4, R16, R25, RZ ;  /* 0x0000001910047227 */ /* 0x000fe200078e00ff */
[----:B------:R-:W-:-:S03]  /*46a0*/  ISETP.GE.AND P0, PT, R117, RZ, PT ;  /* 0x000000ff7500720c */ /* 0x000fc60003f06270 */
[C---:B------:R-:W-:Y:S02]  /*46b0*/  IMAD R21, R8.reuse, R12, R21 ;  /* 0x0000000c08157224 */ /* 0x040fe400078e0215 */
[----:B------:R-:W-:Y:S01]  /*46c0*/  @!P3 IMAD.MOV R121, RZ, RZ, -R121 ;  /* 0x000000ffff79b224 */ /* 0x000fe200078e0a79 */
[C---:B------:R-:W-:Y:S01]  /*46d0*/  ISETP.GT.U32.AND P3, PT, R8.reuse, R17, PT ;  /* 0x000000110800720c */ /* 0x040fe20003f64070 */
[----:B------:R-:W-:Y:S01]  /*46e0*/  IMAD.MOV R6, RZ, RZ, -R4 ;  /* 0x000000ffff067224 */ /* 0x000fe200078e0a04 */
[----:B------:R-:W2:Y:S01]  /*46f0*/  LDC R12, c[0x0][0x234] ;  /* 0x00008d00ff0c7b82 */ /* 0x000ea20000000800 */
[--C-:B------:R-:W-:Y:S01]  /*4700*/  @!P4 IMAD.IADD R5, R5, 0x1, -R8.reuse ;  /* 0x000000010505c824 */ /* 0x100fe200078e0a08 */
[----:B------:R-:W-:Y:S01]  /*4710*/  ISETP.GE.AND P4, PT, R111, RZ, PT ;  /* 0x000000ff6f00720c */ /* 0x000fe20003f86270 */
[----:B------:R-:W-:Y:S01]  /*4720*/  @!P6 IMAD.IADD R7, R7, 0x1, -R8 ;  /* 0x000000010707e824 */ /* 0x000fe200078e0a08 */
[----:B------:R-:W-:Y:S01]  /*4730*/  ISETP.GT.U32.AND P6, PT, R8, R21, PT ;  /* 0x000000150800720c */ /* 0x000fe20003fc4070 */
[----:B------:R-:W-:-:S04]  /*4740*/  IMAD.HI.U32 R4, R16, R27, RZ ;  /* 0x0000001b10047227 */ /* 0x000fc800078e00ff */
[----:B------:R-:W-:Y:S02]  /*4750*/  IMAD.MOV R4, RZ, RZ, -R4 ;  /* 0x000000ffff047224 */ /* 0x000fe400078e0a04 */
[----:B------:R-:W-:Y:S02]  /*4760*/  IMAD.MOV.U32 R119, RZ, RZ, R5 ;  /* 0x000000ffff777224 */ /* 0x000fe400078e0005 */
[C---:B------:R-:W-:Y:S02]  /*4770*/  IMAD R5, R8.reuse, R4, R27 ;  /* 0x0000000408057224 */ /* 0x040fe400078e021b */
[--C-:B------:R-:W-:Y:S01]  /*4780*/  @!P2 IMAD.IADD R19, R19, 0x1, -R8.reuse ;  /* 0x000000011313a824 */ /* 0x100fe200078e0a08 */
[----:B------:R-:W-:Y:S01]  /*4790*/  ISETP.GE.AND P2, PT, R113, RZ, PT ;  /* 0x000000ff7100720c */ /* 0x000fe20003f46270 */
[C---:B------:R-:W-:Y:S01]  /*47a0*/  IMAD R25, R8.reuse, R6, R25 ;  /* 0x0000000608197224 */ /* 0x040fe200078e0219 */
[----:B------:R-:W-:Y:S01]  /*47b0*/  IABS R6, R101 ;  /* 0x0000006500067213 */ /* 0x000fe20000000000 */
[----:B------:R-:W-:Y:S01]  /*47c0*/  IMAD.MOV.U32 R117, RZ, RZ, R7 ;  /* 0x000000ffff757224 */ /* 0x000fe200078e0007 */
[----:B------:R-:W-:Y:S01]  /*47d0*/  IABS R7, R109 ;  /* 0x0000006d00077213 */ /* 0x000fe20000000000 */
[--C-:B------:R-:W-:Y:S01]  /*47e0*/  @!P3 IMAD.IADD R17, R17, 0x1, -R8.reuse ;  /* 0x000000011111b824 */ /* 0x100fe200078e0a08 */
[C---:B------:R-:W-:Y:S01]  /*47f0*/  ISETP.GT.U32.AND P3, PT, R8.reuse, R5, PT ;  /* 0x000000050800720c */ /* 0x040fe20003f64070 */
        /* <DEDUP_REMOVED lines=9> */
[----:B------:R-:W3:Y:S03]  /*4890*/  S2R R27, SR_TID.X ;  /* 0x00000000001b7919 */ /* 0x000ee60000002100 */
[----:B------:R-:W-:-:S02]  /*48a0*/  IMAD.MOV.U32 R113, RZ, RZ, R17 ;  /* 0x000000ffff717224 */ /* 0x000fc400078e0011 */
[--C-:B------:R-:W-:Y:S02]  /*48b0*/  @!P3 IMAD.IADD R5, R5, 0x1, -R8.reuse ;  /* 0x000000010505b824 */ /* 0x100fe400078e0a08 */
[--C-:B------:R-:W-:Y:S01]  /*48c0*/  @!P6 IMAD.IADD R19, R19, 0x1, -R8.reuse ;  /* 0x000000011313e824 */ /* 0x100fe200078e0a08 */
[----:B------:R-:W-:Y:S01]  /*48d0*/  ISETP.GE.AND P6, PT, R105, RZ, PT ;  /* 0x000000ff6900720c */ /* 0x000fe20003fc6270 */
[----:B------:R-:W-:Y:S01]  /*48e0*/  @!P4 IMAD.IADD R25, R25, 0x1, -R8 ;  /* 0x000000011919c824 */ /* 0x000fe200078e0a08 */
[----:B------:R-:W-:Y:S01]  /*48f0*/  ISETP.GE.AND P4, PT, R109, RZ, PT ;  /* 0x000000ff6d00720c */ /* 0x000fe20003f86270 */
[----:B------:R-:W-:Y:S02]  /*4900*/  IMAD.MOV R4, RZ, RZ, -R4 ;  /* 0x000000ffff047224 */ /* 0x000fe400078e0a04 */
[--C-:B------:R-:W-:Y:S01]  /*4910*/  @!P1 IMAD.IADD R13, R13, 0x1, -R8.reuse ;  /* 0x000000010d0d9824 */ /* 0x100fe200078e0a08 */
[----:B------:R-:W-:Y:S01]  /*4920*/  ISETP.GE.AND P1, PT, R115, RZ, PT ;  /* 0x000000ff7300720c */ /* 0x000fe20003f26270 */
[----:B------:R-:W-:Y:S01]  /*4930*/  @!P0 IMAD.MOV R113, RZ, RZ, -R113 ;  /* 0x000000ffff718224 */ /* 0x000fe200078e0a71 */
[C---:B------:R-:W-:Y:S01]  /*4940*/  ISETP.GT.U32.AND P0, PT, R8.reuse, R5, PT ;  /* 0x000000050800720c */ /* 0x040fe20003f04070 */
[C---:B------:R-:W-:Y:S01]  /*4950*/  IMAD R105, R8.reuse, R4, R7 ;  /* 0x0000000408697224 */ /* 0x040fe200078e0207 */
[C---:B------:R-:W-:Y:S01]  /*4960*/  ISETP.GT.U32.AND P3, PT, R8.reuse, R25, PT ;  /* 0x000000190800720c */ /* 0x040fe20003f64070 */
[----:B------:R-:W-:Y:S01]  /*4970*/  IMAD.MOV.U32 R111, RZ, RZ, R19 ;  /* 0x000000ffff6f7224 */ /* 0x000fe200078e0013 */
[----:B------:R-:W-:Y:S01]  /*4980*/  IABS R7, R2 ;  /* 0x0000000200077213 */ /* 0x000fe20000000000 */
[----:B------:R-:W-:Y:S01]  /*4990*/  IMAD.MOV.U32 R115, RZ, RZ, R13 ;  /* 0x000000ffff737224 */ /* 0x000fe200078e000d */
[----:B------:R-:W-:Y:S01]  /*49a0*/  IABS R13, R99 ;  /* 0x00000063000d7213 */ /* 0x000fe20000000000 */
[----:B------:R-:W-:Y:S01]  /*49b0*/  @!P2 IMAD.MOV R111, RZ, RZ, -R111 ;  /* 0x000000ffff6fa224 */ /* 0x000fe200078e0a6f */
[----:B------:R-:W-:Y:S01]  /*49c0*/  ISETP.GT.U32.AND P2, PT, R8, R105, PT ;  /* 0x000000690800720c */ /* 0x000fe20003f44070 */
[----:B------:R-:W-:Y:S01]  /*49d0*/  @!P5 IMAD.IADD R21, R21, 0x1, -R8 ;  /* 0x000000011515d824 */ /* 0x000fe200078e0a08 */
[----:B------:R-:W-:Y:S01]  /*49e0*/  ISETP.GE.AND P5, PT, R107, RZ, PT ;  /* 0x000000ff6b00720c */ /* 0x000fe20003fa6270 */
[----:B------:R-:W-:Y:S01]  /*49f0*/  IMAD.HI.U32 R4, R16, R13, RZ ;  /* 0x0000000d10047227 */ /* 0x000fe200078e00ff */
[----:B------:R-:W-:-:S03]  /*4a00*/  IABS R19, R89 ;  /* 0x0000005900137213 */ /* 0x000fc60000000000 */
[----:B------:R-:W-:Y:S02]  /*4a10*/  IMAD.MOV R4, RZ, RZ, -R4 ;  /* 0x000000ffff047224 */ /* 0x000fe400078e0a04 */
[--C-:B------:R-:W-:Y:S01]  /*4a20*/  @!P0 IMAD.IADD R5, R5, 0x1, -R8.reuse ;  /* 0x0000000105058824 */ /* 0x100fe200078e0a08 */
[----:B------:R-:W-:Y:S01]  /*4a30*/  ISETP.GE.AND P0, PT, R2, RZ, PT ;  /* 0x000000ff0200720c */ /* 0x000fe20003f06270 */
[----:B------:R-:W-:Y:S01]  /*4a40*/  @!P3 IMAD.IADD R25, R25, 0x1, -R8 ;  /* 0x000000011919b824 */ /* 0x000fe200078e0a08 */
[----:B------:R-:W-:Y:S01]  /*4a50*/  ISETP.GE.AND P3, PT, R101, RZ, PT ;  /* 0x000000ff6500720c */ /* 0x000fe20003f66270 */
[----:B------:R-:W-:Y:S01]  /*4a60*/  @!P1 IMAD.MOV R115, RZ, RZ, -R115 ;  /* 0x000000ffff739224 */ /* 0x000fe200078e0a73 */
[----:B------:R-:W-:Y:S01]  /*4a70*/  ISETP.GE.AND P1, PT, R103, RZ, PT ;  /* 0x000000ff6700720c */ /* 0x000fe20003f26270 */
[----:B------:R-:W-:Y:S01]  /*4a80*/  IMAD R101, R8, R4, R13 ;  /* 0x0000000408657224 */ /* 0x000fe200078e020d */
[----:B------:R-:W-:Y:S01]  /*4a90*/  IABS R13, R3 ;  /* 0x00000003000d7213 */ /* 0x000fe20000000000 */
[----:B------:R-:W-:-:S02]  /*4aa0*/  IMAD.MOV.U32 R109, RZ, RZ, R5 ;  /* 0x000000ffff6d7224 */ /* 0x000fc400078e0005 */
[----:B------:R-:W-:Y:S01]  /*4ab0*/  IMAD.MOV.U32 R103, RZ, RZ, R25 ;  /* 0x000000ffff677224 */ /* 0x000fe200078e0019 */
[----:B------:R-:W-:Y:S01]  /*4ac0*/  IABS R25, R114 ;  /* 0x0000007200197213 */ /* 0x000fe20000000000 */
[----:B------:R-:W-:Y:S01]  /*4ad0*/  @!P2 IMAD.IADD R105, R105, 0x1, -R8 ;  /* 0x000000016969a824 */ /* 0x000fe200078e0a08 */
[----:B------:R-:W-:Y:S01]  /*4ae0*/  ISETP.GE.AND P2, PT, R3, RZ, PT ;  /* 0x000000ff0300720c */ /* 0x000fe20003f46270 */
[----:B------:R-:W-:Y:S02]  /*4af0*/  IMAD.MOV.U32 R17, RZ, RZ, R6 ;  /* 0x000000ffff117224 */ /* 0x000fe400078e0006 */
[----:B------:R-:W-:Y:S01]  /*4b00*/  @!P5 IMAD.MOV R109, RZ, RZ, -R109 ;  /* 0x000000ffff6dd224 */ /* 0x000fe200078e0a6d */
[C---:B------:R-:W-:Y:S01]  /*4b10*/  ISETP.GT.U32.AND P5, PT, R8.reuse, R101, PT ;  /* 0x000000650800720c */ /* 0x040fe20003fa4070 */
[----:B------:R-:W-:Y:S01]  /*4b20*/  @!P6 IMAD.MOV R103, RZ, RZ, -R103 ;  /* 0x000000ffff67e224 */ /* 0x000fe200078e0a67 */
[----:B------:R-:W-:Y:S01]  /*4b30*/  ISETP.GT.U32.AND P6, PT, R8, R105, PT ;  /* 0x000000690800720c */ /* 0x000fe20003fc4070 */
[----:B------:R-:W-:-:S04]  /*4b40*/  IMAD.HI.U32 R2, R16, R7, RZ ;  /* 0x0000000710027227 */ /* 0x000fc800078e00ff */
[----:B------:R-:W-:-:S04]  /*4b50*/  IMAD.HI.U32 R6, R16, R17, RZ ;  /* 0x0000001110067227 */ /* 0x000fc800078e00ff */
[----:B------:R-:W-:-:S04]  /*4b60*/  IMAD.HI.U32 R3, R16, R13, RZ ;  /* 0x0000000d10037227 */ /* 0x000fc800078e00ff */
[----:B------:R-:W-:Y:S01]  /*4b70*/  IMAD.MOV.U32 R107, RZ, RZ, R21 ;  /* 0x000000ffff6b7224 */ /* 0x000fe200078e0015 */
[----:B------:R-:W-:Y:S01]  /*4b80*/  IABS R21, R95 ;  /* 0x0000005f00157213 */ /* 0x000fe20000000000 */
[----:B------:R-:W-:Y:S02]  /*4b90*/  IMAD.MOV R2, RZ, RZ, -R2 ;  /* 0x000000ffff027224 */ /* 0x000fe400078e0a02 */
[----:B------:R-:W-:Y:S02]  /*4ba0*/  IMAD.MOV R6, RZ, RZ, -R6 ;  /* 0x000000ffff067224 */ /* 0x000fe400078e0a06 */
[----:B------:R-:W-:Y:S02]  /*4bb0*/  IMAD.MOV R5, RZ, RZ, -R3 ;  /* 0x000000ffff057224 */ /* 0x000fe400078e0a03 */
[----:B------:R-:W-:Y:S01]  /*4bc0*/  @!P1 IMAD.MOV R107, RZ, RZ, -R107 ;  /* 0x000000ffff6b9224 */ /* 0x000fe200078e0a6b */
[----:B------:R-:W-:Y:S01]  /*4bd0*/  ISETP.GE.AND P1, PT, R99, RZ, PT ;  /* 0x000000ff6300720c */ /* 0x000fe20003f26270 */
[----:B------:R-:W-:-:S02]  /*4be0*/  IMAD R3, R8, R2, R7 ;  /* 0x0000000208037224 */ /* 0x000fc400078e0207 */
[C---:B------:R-:W-:Y:S01]  /*4bf0*/  IMAD R99, R8.reuse, R6, R17 ;  /* 0x0000000608637224 */ /* 0x040fe200078e0211 */
[----:B------:R-:W-:Y:S01]  /*4c00*/  IABS R17, R97 ;  /* 0x0000006100117213 */ /* 0x000fe20000000000 */
[--C-:B------:R-:W-:Y:S01]  /*4c10*/  @!P5 IMAD.IADD R101, R101, 0x1, -R8.reuse ;  /* 0x000000016565d824 */ /* 0x100fe200078e0a08 */
[C---:B------:R-:W-:Y:S01]  /*4c20*/  ISETP.GT.U32.AND P5, PT, R8.reuse, R3, PT ;  /* 0x000000030800720c */ /* 0x040fe20003fa4070 */
[----:B------:R-:W-:Y:S01]  /*4c30*/  @!P6 IMAD.IADD R105, R105, 0x1, -R8 ;  /* 0x000000016969e824 */ /* 0x000fe200078e0a08 */
[----:B------:R-:W-:Y:S01]  /*4c40*/  ISETP.GT.U32.AND P6, PT, R8, R99, PT ;  /* 0x000000630800720c */ /* 0x000fe20003fc4070 */
[----:B------:R-:W-:-:S04]  /*4c50*/  IMAD.HI.U32 R2, R16, R17, RZ ;  /* 0x0000001110027227 */ /* 0x000fc800078e00ff */
[----:B------:R-:W-:Y:S02]  /*4c60*/  @!P4 IMAD.MOV R105, RZ, RZ, -R105 ;  /* 0x000000ffff69c224 */ /* 0x000fe400078e0a69 */
[----:B------:R-:W-:-:S04]  /*4c70*/  IMAD.HI.U32 R6, R16, R21, RZ ;  /* 0x0000001510067227 */ /* 0x000fc800078e00ff */
[--C-:B------:R-:W-:Y:S02]  /*4c80*/  @!P5 IMAD.IADD R3, R3, 0x1, -R8.reuse ;  /* 0x000000010303d824 */ /* 0x100fe400078e0a08 */
[----:B------:R-:W-:Y:S01]  /*4c90*/  @!P6 IMAD.IADD R99, R99, 0x1, -R8 ;  /* 0x000000016363e824 */ /* 0x000fe200078e0a08 */
[C---:B------:R-:W-:Y:S01]  /*4ca0*/  ISETP.GT.U32.AND P6, PT, R8.reuse, R101, PT ;  /* 0x000000650800720c */ /* 0x040fe20003fc4070 */
[----:B------:R-:W-:Y:S01]  /*4cb0*/  IMAD.MOV R2, RZ, RZ, -R2 ;  /* 0x000000ffff027224 */ /* 0x000fe200078e0a02 */
[C---:B------:R-:W-:Y:S01]  /*4cc0*/  ISETP.GT.U32.AND P4, PT, R8.reuse, R3, PT ;  /* 0x000000030800720c */ /* 0x040fe20003f84070 */
[----:B------:R-:W-:Y:S01]  /*4cd0*/  IMAD.MOV R6, RZ, RZ, -R6 ;  /* 0x000000ffff067224 */ /* 0x000fe200078e0a06 */
[C---:B------:R-:W-:Y:S01]  /*4ce0*/  ISETP.GT.U32.AND P5, PT, R8.reuse, R99, PT ;  /* 0x000000630800720c */ /* 0x040fe20003fa4070 */
[----:B------:R-:W-:Y:S02]  /*4cf0*/  IMAD R5, R8, R5, R13 ;  /* 0x0000000508057224 */ /* 0x000fe400078e020d */
[----:B------:R-:W-:-:S04]  /*4d00*/  IMAD.HI.U32 R4, R16, R19, RZ ;  /* 0x0000001310047227 */ /* 0x000fc800078e00ff */
[C---:B------:R-:W-:Y:S02]  /*4d10*/  IMAD R7, R8.reuse, R2, R17 ;  /* 0x0000000208077224 */ /* 0x040fe400078e0211 */
[C---:B------:R-:W-:Y:S01]  /*4d20*/  IMAD R17, R8.reuse, R6, R21 ;  /* 0x0000000608117224 */ /* 0x040fe200078e0215 */
[----:B------:R-:W-:Y:S01]  /*4d30*/  IABS R21, R88 ;  /* 0x0000005800157213 */ /* 0x000fe20000000000 */
        /* <DEDUP_REMOVED lines=12> */
[----:B------:R-:W-:Y:S02]  /*4e00*/  IMAD.MOV R2, RZ, RZ, -R2 ;  /* 0x000000ffff027224 */ /* 0x000fe400078e0a02 */
[--C-:B------:R-:W-:Y:S01]  /*4e10*/  @!P6 IMAD.IADD R5, R5, 0x1, -R8.reuse ;  /* 0x000000010505e824 */ /* 0x100fe200078e0a08 */
[----:B------:R-:W-:Y:S01]  /*4e20*/  ISETP.GE.AND P6, PT, R97, RZ, PT ;  /* 0x000000ff6100720c */ /* 0x000fe20003fc6270 */
[--C-:B------:R-:W-:Y:S02]  /*4e30*/  @!P4 IMAD.IADD R17, R17, 0x1, -R8.reuse ;  /* 0x000000011111c824 */ /* 0x100fe400078e0a08 */
[C---:B------:R-:W-:Y:S02]  /*4e40*/  IMAD R87, R8.reuse, R2, R87 ;  /* 0x0000000208577224 */ /* 0x040fe400078e0257 */
[----:B------:R-:W-:Y:S01]  /*4e50*/  @!P1 IMAD.IADD R7, R7, 0x1, -R8 ;  /* 0x0000000107079824 */ /* 0x000fe200078e0a08 */
[----:B------:R-:W-:Y:S01]  /*4e60*/  ISETP.GT.U32.AND P1, PT, R8, R5, PT ;  /* 0x000000050800720c */ /* 0x000fe20003f24070 */
[----:B------:R-:W-:-:S02]  /*4e70*/  IMAD.MOV.U32 R97, RZ, RZ, R3 ;  /* 0x000000ffff617224 */ /* 0x000fc400078e0003 */
[----:B------:R-:W-:Y:S01]  /*4e80*/  @!P3 IMAD.MOV R99, RZ, RZ, -R99 ;  /* 0x000000ffff63b224 */ /* 0x000fe200078e0a63 */
[C---:B------:R-:W-:Y:S01]  /*4e90*/  ISETP.GT.U32.AND P3, PT, R8.reuse, R17, PT ;  /* 0x000000110800720c */ /* 0x040fe20003f64070 */
[----:B------:R-:W-:Y:S01]  /*4ea0*/  @!P5 IMAD.IADD R13, R13, 0x1, -R8 ;  /* 0x000000010d0dd824 */ /* 0x000fe200078e0a08 */
[C---:B------:R-:W-:Y:S01]  /*4eb0*/  ISETP.GT.U32.AND P5, PT, R8.reuse, R7, PT ;  /* 0x000000070800720c */ /* 0x040fe20003fa4070 */
[----:B------:R-:W-:Y:S01]  /*4ec0*/  @!P0 IMAD.MOV R97, RZ, RZ, -R97 ;  /* 0x000000ffff618224 */ /* 0x000fe200078e0a61 */
[----:B------:R-:W-:Y:S01]  /*4ed0*/  ISETP.GT.U32.AND P0, PT, R8, R87, PT ;  /* 0x000000570800720c */ /* 0x000fe20003f04070 */
[----:B------:R-:W-:Y:S01]  /*4ee0*/  IMAD.HI.U32 R4, R16, R85, RZ ;  /* 0x0000005510047227 */ /* 0x000fe200078e00ff */
[----:B------:R-:W-:-:S03]  /*4ef0*/  ISETP.GT.U32.AND P4, PT, R8, R13, PT ;  /* 0x0000000d0800720c */ /* 0x000fc60003f84070 */
[----:B------:R-:W-:-:S04]  /*4f00*/  IMAD.HI.U32 R6, R16, R83, RZ ;  /* 0x0000005310067227 */ /* 0x000fc800078e00ff */
[----:B------:R-:W-:Y:S02]  /*4f10*/  IMAD.MOV R4, RZ, RZ, -R4 ;  /* 0x000000ffff047224 */ /* 0x000fe400078e0a04 */
[----:B------:R-:W-:Y:S02]  /*4f20*/  IMAD.MOV R6, RZ, RZ, -R6 ;  /* 0x000000ffff067224 */ /* 0x000fe400078e0a06 */
[C---:B------:R-:W-:Y:S02]  /*4f30*/  IMAD R85, R8.reuse, R4, R85 ;  /* 0x0000000408557224 */ /* 0x040fe400078e0255 */
[--C-:B------:R-:W-:Y:S02]  /*4f40*/  @!P1 IMAD.IADD R5, R5, 0x1, -R8.reuse ;  /* 0x0000000105059824 */ /* 0x100fe400078e0a08 */
[--C-:B------:R-:W-:Y:S01]  /*4f50*/  @!P3 IMAD.IADD R17, R17, 0x1, -R8.reuse ;  /* 0x000000011111b824 */ /* 0x100fe200078e0a08 */
[----:B------:R-:W-:Y:S01]  /*4f60*/  ISETP.GE.AND P3, PT, R95, RZ, PT ;  /* 0x000000ff5f00720c */ /* 0x000fe20003f66270 */
[C---:B------:R-:W-:Y:S01]  /*4f70*/  IMAD R83, R8.reuse, R6, R83 ;  /* 0x0000000608537224 */ /* 0x040fe200078e0253 */
[----:B------:R-:W-:Y:S01]  /*4f80*/  ISETP.GT.U32.AND P1, PT, R8, R85, PT ;  /* 0x000000550800720c */ /* 0x000fe20003f24070 */
[----:B------:R-:W-:Y:S01]  /*4f90*/  @!P0 IMAD.IADD R87, R87, 0x1, -R8 ;  /* 0x0000000157578824 */ /* 0x000fe200078e0a08 */
[----:B------:R-:W-:Y:S01]  /*4fa0*/  ISETP.GE.AND P0, PT, R93, RZ, PT ;  /* 0x000000ff5d00720c */ /* 0x000fe20003f06270 */
[----:B------:R-:W-:Y:S01]  /*4fb0*/  IMAD.MOV.U32 R95, RZ, RZ, R5 ;  /* 0x000000ffff5f7224 */ /* 0x000fe200078e0005 */
[----:B------:R-:W-:Y:S01]  /*4fc0*/  IABS R5, R134 ;  /* 0x0000008600057213 */ /* 0x000fe20000000000 */
[----:B------:R-:W-:-:S04]  /*4fd0*/  IMAD.HI.U32 R2, R16, R81, RZ ;  /* 0x0000005110027227 */ /* 0x000fc800078e00ff */
[----:B------:R-:W-:Y:S01]  /*4fe0*/  @!P4 IMAD.IADD R13, R13, 0x1, -R8 ;  /* 0x000000010d0dc824 */ /* 0x000fe200078e0a08 */
[C---:B------:R-:W-:Y:S01]  /*4ff0*/  ISETP.GT.U32.AND P4, PT, R8.reuse, R83, PT ;  /* 0x000000530800720c */ /* 0x040fe20003f84070 */
[----:B------:R-:W-:Y:S01]  /*5000*/  @!P2 IMAD.MOV R95, RZ, RZ, -R95 ;  /* 0x000000ffff5fa224 */ /* 0x000fe200078e0a5f */
[----:B------:R-:W-:Y:S01]  /*5010*/  ISETP.GT.U32.AND P2, PT, R8, R87, PT ;  /* 0x000000570800720c */ /* 0x000fe20003f44070 */
[----:B------:R-:W-:Y:S02]  /*5020*/  IMAD.MOV R3, RZ, RZ, -R2 ;  /* 0x000000ffff037224 */ /* 0x000fe400078e0a02 */
[----:B------:R-:W-:-:S04]  /*5030*/  IMAD.HI.U32 R2, R16, R79, RZ ;  /* 0x0000004f10027227 */ /* 0x000fc800078e00ff */
[----:B------:R-:W-:Y:S02]  /*5040*/  IMAD.MOV R2, RZ, RZ, -R2 ;  /* 0x000000ffff027224 */ /* 0x000fe400078e0a02 */
[--C-:B------:R-:W-:Y:S01]  /*5050*/  @!P1 IMAD.IADD R85, R85, 0x1, -R8.reuse ;  /* 0x0000000155559824 */ /* 0x100fe200078e0a08 */
[----:B------:R-:W-:Y:S01]  /*5060*/  ISETP.GE.AND P1, PT, R91, RZ, PT ;  /* 0x000000ff5b00720c */ /* 0x000fe20003f26270 */
[C---:B------:R-:W-:Y:S02]  /*5070*/  IMAD R79, R8.reuse, R2, R79 ;  /* 0x00000002084f7224 */ /* 0x040fe400078e024f */
[--C-:B------:R-:W-:Y:S01]  /*5080*/  @!P5 IMAD.IADD R7, R7, 0x1, -R8.reuse ;  /* 0x000000010707d824 */ /* 0x100fe200078e0a08 */
[----:B------:R-:W-:Y:S01]  /*5090*/  ISETP.GE.AND P5, PT, R89, RZ, PT ;  /* 0x000000ff5900720c */ /* 0x000fe20003fa6270 */
[--C-:B------:R-:W-:Y:S01]  /*50a0*/  @!P4 IMAD.IADD R83, R83, 0x1, -R8.reuse ;  /* 0x000000015353c824 */ /* 0x100fe200078e0a08 */
[C---:B------:R-:W-:Y:S01]  /*50b0*/  ISETP.GT.U32.AND P4, PT, R8.reuse, R85, PT ;  /* 0x000000550800720c */ /* 0x040fe20003f84070 */
[----:B------:R-:W-:Y:S01]  /*50c0*/  @!P2 IMAD.IADD R87, R87, 0x1, -R8 ;  /* 0x000000015757a824 */ /* 0x000fe200078e0a08 */
[----:B------:R-:W-:Y:S01]  /*50d0*/  ISETP.GT.U32.AND P2, PT, R8, R79, PT ;  /* 0x0000004f0800720c */ /* 0x000fe20003f44070 */
[----:B------:R-:W-:-:S02]  /*50e0*/  IMAD.MOV.U32 R93, RZ, RZ, R7 ;  /* 0x000000ffff5d7224 */ /* 0x000fc400078e0007 */
[----:B------:R-:W-:-:S04]  /*50f0*/  IMAD.HI.U32 R2, R16, R77, RZ ;  /* 0x0000004d10027227 */ /* 0x000fc800078e00ff */
[----:B------:R-:W-:Y:S01]  /*5100*/  @!P6 IMAD.MOV R93, RZ, RZ, -R93 ;  /* 0x000000ffff5de224 */ /* 0x000fe200078e0a5d */
[C---:B------:R-:W-:Y:S01]  /*5110*/  ISETP.GT.U32.AND P6, PT, R8.reuse, R83, PT ;  /* 0x000000530800720c */ /* 0x040fe20003fc4070 */
[----:B------:R-:W-:Y:S02]  /*5120*/  IMAD R81, R8, R3, R81 ;  /* 0x0000000308517224 */ /* 0x000fe400078e0251 */
[----:B------:R-:W-:Y:S02]  /*5130*/  IMAD.MOV R3, RZ, RZ, -R2 ;  /* 0x000000ffff037224 */ /* 0x000fe400078e0a02 */
[----:B------:R-:W-:Y:S01]  /*5140*/  IMAD.MOV.U32 R91, RZ, RZ, R13 ;  /* 0x000000ffff5b7224 */ /* 0x000fe200078e000d */
[----:B------:R-:W-:Y:S01]  /*5150*/  IABS R13, R92 ;  /* 0x0000005c000d7213 */ /* 0x000fe20000000000 */
[--C-:B------:R-:W-:Y:S01]  /*5160*/  @!P4 IMAD.IADD R85, R85, 0x1, -R8.reuse ;  /* 0x000000015555c824 */ /* 0x100fe200078e0a08 */
[----:B------:R-:W-:Y:S01]  /*5170*/  ISETP.GE.AND P4, PT, R170, RZ, PT ;  /* 0x000000ffaa00720c */ /* 0x000fe20003f86270 */
[----:B------:R-:W-:-:S02]  /*5180*/  @!P2 IMAD.IADD R79, R79, 0x1, -R8 ;  /* 0x000000014f4fa824 */ /* 0x000fc400078e0a08 */
[----:B------:R-:W-:Y:S02]  /*5190*/  IMAD R77, R8, R3, R77 ;  /* 0x00000003084d7224 */ /* 0x000fe400078e024d */
[----:B------:R-:W-:-:S04]  /*51a0*/  IMAD.HI.U32 R2, R16, R75, RZ ;  /* 0x0000004b10027227 */ /* 0x000fc800078e00ff */
[----:B------:R-:W-:Y:S01]  /*51b0*/  @!P5 IMAD.MOV R91, RZ, RZ, -R91 ;  /* 0x000000ffff5bd224 */ /* 0x000fe200078e0a5b */
[C---:B------:R-:W-:Y:S01]  /*51c0*/  ISETP.GT.U32.AND P5, PT, R8.reuse, R81, PT ;  /* 0x000000510800720c */ /* 0x040fe20003fa4070 */
[----:B------:R-:W-:Y:S01]  /*51d0*/  @!P0 IMAD.MOV R87, RZ, RZ, -R87 ;  /* 0x000000ffff578224 */ /* 0x000fe200078e0a57 */
[C---:B------:R-:W-:Y:S01]  /*51e0*/  ISETP.GT.U32.AND P0, PT, R8.reuse, R79, PT ;  /* 0x0000004f0800720c */ /* 0x040fe20003f04070 */
[----:B------:R-:W-:Y:S01]  /*51f0*/  @!P1 IMAD.MOV R85, RZ, RZ, -R85 ;  /* 0x000000ffff559224 */ /* 0x000fe200078e0a55 */
[----:B------:R-:W-:Y:S01]  /*5200*/  ISETP.GT.U32.AND P1, PT, R8, R77, PT ;  /* 0x0000004d0800720c */ /* 0x000fe20003f24070 */
[----:B------:R-:W-:Y:S02]  /*5210*/  IMAD.MOV R2, RZ, RZ, -R2 ;  /* 0x000000ffff027224 */ /* 0x000fe400078e0a02 */
[----:B------:R-:W-:Y:S01]  /*5220*/  @!P6 IMAD.IADD R83, R83, 0x1, -R8 ;  /* 0x000000015353e824 */ /* 0x000fe200078e0a08 */
[----:B------:R-:W-:Y:S01]  /*5230*/  ISETP.GE.AND P6, PT, R172, RZ, PT ;  /* 0x000000ffac00720c */ /* 0x000fe20003fc6270 */
[----:B------:R-:W-:-:S02]  /*5240*/  IMAD R75, R8, R2, R75 ;  /* 0x00000002084b7224 */ /* 0x000fc400078e024b */
[----:B------:R-:W-:-:S04]  /*5250*/  IMAD.HI.U32 R2, R16, R73, RZ ;  /* 0x0000004910027227 */ /* 0x000fc800078e00ff */
[----:B------:R-:W-:Y:S02]  /*5260*/  IMAD.MOV R2, RZ, RZ, -R2 ;  /* 0x000000ffff027224 */ /* 0x000fe400078e0a02 */
[--C-:B------:R-:W-:Y:S01]  /*5270*/  @!P5 IMAD.IADD R81, R81, 0x1, -R8.reuse ;  /* 0x000000015151d824 */ /* 0x100fe200078e0a08 */
[----:B------:R-:W-:Y:S01]  /*5280*/  ISETP.GE.AND P5, PT, R174, RZ, PT ;  /* 0x000000ffae00720c */ /* 0x000fe20003fa6270 */
[--C-:B------:R-:W-:Y:S01]  /*5290*/  @!P0 IMAD.IADD R79, R79, 0x1, -R8.reuse ;  /* 0x000000014f4f8824 */ /* 0x100fe200078e0a08 */
[----:B------:R-:W-:Y:S01]  /*52a0*/  ISETP.GE.AND P0, PT, R164, RZ, PT ;  /* 0x000000ffa400720c */ /* 0x000fe20003f06270 */
[----:B------:R-:W-:Y:S01]  /*52b0*/  @!P1 IMAD.IADD R77, R77, 0x1, -R8 ;  /* 0x000000014d4d9824 */ /* 0x000fe200078e0a08 */
[C---:B------:R-:W-:Y:S01]  /*52c0*/  ISETP.GT.U32.AND P2, PT, R8.reuse, R81, PT ;  /* 0x000000510800720c */ /* 0x040fe20003f44070 */
[C---:B------:R-:W-:Y:S02]  /*52d0*/  IMAD R73, R8.reuse, R2, R73 ;  /* 0x0000000208497224 */ /* 0x040fe400078e0249 */
[----:B------:R-:W-:Y:S01]  /*52e0*/  @!P6 IMAD.MOV R79, RZ, RZ, -R79 ;  /* 0x000000ffff4fe224 */ /* 0x000fe200078e0a4f */
[----:B------:R-:W-:Y:S01]  /*52f0*/  ISETP.GT.U32.AND P1, PT, R8, R77, PT ;  /* 0x0000004d0800720c */ /* 0x000fe20003f24070 */
[----:B------:R-:W-:Y:S01]  /*5300*/  IMAD.HI.U32 R2, R16, R71, RZ ;  /* 0x0000004710027227 */ /* 0x000fe200078e00ff */
[----:B------:R-:W-:-:S03]  /*5310*/  ISETP.GT.U32.AND P6, PT, R8, R73, PT ;  /* 0x000000490800720c */ /* 0x000fc60003fc4070 */
[----:B------:R-:W-:-:S04]  /*5320*/  IMAD.HI.U32 R3, R16, R67, RZ ;  /* 0x0000004310037227 */ /* 0x000fc800078e00ff */
[----:B------:R-:W-:Y:S01]  /*5330*/  @!P2 IMAD.IADD R81, R81, 0x1, -R8 ;  /* 0x000000015151a824 */ /* 0x000fe200078e0a08 */
[----:B------:R-:W-:Y:S01]  /*5340*/  ISETP.GT.U32.AND P2, PT, R8, R75, PT ;  /* 0x0000004b0800720c */ /* 0x000fe20003f44070 */
[----:B------:R-:W-:Y:S02]  /*5350*/  IMAD.MOV R2, RZ, RZ, -R2 ;  /* 0x000000ffff027224 */ /* 0x000fe400078e0a02 */
[--C-:B------:R-:W-:Y:S01]  /*5360*/  @!P1 IMAD.IADD R77, R77, 0x1, -R8.reuse ;  /* 0x000000014d4d9824 */ /* 0x100fe200078e0a08 */
[----:B------:R-:W-:Y:S01]  /*5370*/  ISETP.GE.AND P1, PT, R156, RZ, PT ;  /* 0x000000ff9c00720c */ /* 0x000fe20003f26270 */
[----:B------:R-:W-:Y:S01]  /*5380*/  @!P6 IMAD.IADD R73, R73, 0x1, -R8 ;  /* 0x000000014949e824 */ /* 0x000fe200078e0a08 */
[----:B------:R-:W-:Y:S01]  /*5390*/  ISETP.GE.AND P6, PT, R152, RZ, PT ;  /* 0x000000ff9800720c */ /* 0x000fe20003fc6270 */
[----:B------:R-:W-:Y:S02]  /*53a0*/  @!P5 IMAD.MOV R77, RZ, RZ, -R77 ;  /* 0x000000ffff4dd224 */ /* 0x000fe400078e0a4d */
[----:B------:R-:W-:Y:S01]  /*53b0*/  IMAD.MOV R3, RZ, RZ, -R3 ;  /* 0x000000ffff037224 */ /* 0x000fe200078e0a03 */
[C---:B------:R-:W-:Y:S01]  /*53c0*/  ISETP.GT.U32.AND P5, PT, R8.reuse, R73, PT ;  /* 0x000000490800720c */ /* 0x040fe20003fa4070 */
[----:B------:R-:W-:-:S02]  /*53d0*/  IMAD R71, R8, R2, R71 ;  /* 0x0000000208477224 */ /* 0x000fc400078e0247 */
[----:B------:R-:W-:Y:S02]  /*53e0*/  @!P2 IMAD.IADD R75, R75, 0x1, -R8 ;  /* 0x000000014b4ba824 */ /* 0x000fe400078e0a08 */
[----:B------:R-:W-:-:S03]  /*53f0*/  IMAD.HI.U32 R2, R16, R69, RZ ;  /* 0x0000004510027227 */ /* 0x000fc600078e00ff */
[C---:B------:R-:W-:Y:S01]  /*5400*/  ISETP.GT.U32.AND P2, PT, R8.reuse, R75, PT ;  /* 0x0000004b0800720c */ /* 0x040fe20003f44070 */
[C---:B------:R-:W-:Y:S02]  /*5410*/  IMAD R67, R8.reuse, R3, R67 ;  /* 0x0000000308437224 */ /* 0x040fe400078e0243 */
[----:B------:R-:W-:Y:S02]  /*5420*/  IMAD.MOV R2, RZ, RZ, -R2 ;  /* 0x000000ffff027224 */ /* 0x000fe400078e0a02 */
[----:B------:R-:W-:Y:S02]  /*5430*/  @!P5 IMAD.IADD R73, R73, 0x1, -R8 ;  /* 0x000000014949d824 */ /* 0x000fe400078e0a08 */
[C---:B------:R-:W-:Y:S02]  /*5440*/  IMAD R69, R8.reuse, R2, R69 ;  /* 0x0000000208457224 */ /* 0x040fe400078e0245 */
[----:B------:R-:W-:Y:S01]  /*5450*/  @!P0 IMAD.MOV R73, RZ, RZ, -R73 ;  /* 0x000000ffff498224 */ /* 0x000fe200078e0a49 */
[----:B------:R-:W-:Y:S01]  /*5460*/  ISETP.GT.U32.AND P0, PT, R8, R67, PT ;  /* 0x000000430800720c */ /* 0x000fe20003f04070 */
[----:B------:R-:W-:Y:S01]  /*5470*/  IMAD.HI.U32 R3, R16, R61, RZ ;  /* 0x0000003d10037227 */ /* 0x000fe200078e00ff */
[----:B------:R-:W-:-:S03]  /*5480*/  ISETP.GT.U32.AND P5, PT, R8, R69, PT ;  /* 0x000000450800720c */ /* 0x000fc60003fa4070 */
[----:B------:R-:W-:Y:S01]  /*5490*/  @!P2 IMAD.IADD R75, R75, 0x1, -R8 ;  /* 0x000000014b4ba824 */ /* 0x000fe200078e0a08 */
[----:B------:R-:W-:Y:S01]  /*54a0*/  ISETP.GT.U32.AND P2, PT, R8, R71, PT ;  /* 0x000000470800720c */ /* 0x000fe20003f44070 */
[----:B------:R-:W-:Y:S02]  /*54b0*/  IMAD.MOV R3, RZ, RZ, -R3 ;  /* 0x000000ffff037224 */ /* 0x000fe400078e0a03 */
[----:B------:R-:W-:-:S04]  /*54c0*/  IMAD.HI.U32 R2, R16, R63, RZ ;  /* 0x0000003f10027227 */ /* 0x000fc800078e00ff */
[--C-:B------:R-:W-:Y:S02]  /*54d0*/  @!P0 IMAD.IADD R67, R67, 0x1, -R8.reuse ;  /* 0x0000000143438824 */ /* 0x100fe400078e0a08 */
[--C-:B------:R-:W-:Y:S02]  /*54e0*/  @!P5 IMAD.IADD R69, R69, 0x1, -R8.reuse ;  /* 0x000000014545d824 */ /* 0x100fe400078e0a08 */
[C---:B------:R-:W-:Y:S01]  /*54f0*/  IMAD R61, R8.reuse, R3, R61 ;  /* 0x00000003083d7224 */ /* 0x040fe200078e023d */
[C---:B------:R-:W-:Y:S01]  /*5500*/  ISETP.GT.U32.AND P0, PT, R8.reuse, R67, PT ;  /* 0x000000430800720c */ /* 0x040fe20003f04070 */
[----:B------:R-:W-:Y:S01]  /*5510*/  @!P2 IMAD.IADD R71, R71, 0x1, -R8 ;  /* 0x000000014747a824 */ /* 0x000fe200078e0a08 */
[----:B------:R-:W-:Y:S01]  /*5520*/  ISETP.GT.U32.AND P5, PT, R8, R69, PT ;  /* 0x000000450800720c */ /* 0x000fe20003fa4070 */
[----:B------:R-:W-:-:S03]  /*5530*/  IMAD.HI.U32 R4, R16, R65, RZ ;  /* 0x0000004110047227 */ /* 0x000fc600078e00ff */
[C---:B------:R-:W-:Y:S01]  /*5540*/  ISETP.GT.U32.AND P2, PT, R8.reuse, R71, PT ;  /* 0x000000470800720c */ /* 0x040fe20003f44070 */
[----:B------:R-:W-:Y:S01]  /*5550*/  IMAD.MOV.U32 R89, RZ, RZ, R17 ;  /* 0x000000ffff597224 */ /* 0x000fe200078e0011 */
[----:B------:R-:W-:Y:S01]  /*5560*/  IABS R17, R96 ;  /* 0x0000006000117213 */ /* 0x000fe20000000000 */
[----:B------:R-:W-:Y:S02]  /*5570*/  IMAD.MOV R2, RZ, RZ, -R2 ;  /* 0x000000ffff027224 */ /* 0x000fe400078e0a02 */
[----:B------:R-:W-:Y:S02]  /*5580*/  IMAD.MOV R4, RZ, RZ, -R4 ;  /* 0x000000ffff047224 */ /* 0x000fe400078e0a04 */
[----:B------:R-:W-:Y:S01]  /*5590*/  @!P0 IMAD.IADD R67, R67, 0x1, -R8 ;  /* 0x0000000143438824 */ /* 0x000fe200078e0a08 */
[----:B------:R-:W-:Y:S01]  /*55a0*/  ISETP.GT.U32.AND P0, PT, R8, R61, PT ;  /* 0x0000003d0800720c */ /* 0x000fe20003f04070 */
[----:B------:R-:W-:Y:S01]  /*55b0*/  @!P3 IMAD.MOV R89, RZ, RZ, -R89 ;  /* 0x000000ffff59b224 */ /* 0x000fe200078e0a59 */
[----:B------:R-:W-:Y:S01]  /*55c0*/  ISETP.GE.AND P3, PT, R168, RZ, PT ;  /* 0x000000ffa800720c */ /* 0x000fe20003f66270 */
[----:B------:R-:W-:-:S02]  /*55d0*/  IMAD R63, R8, R2, R63 ;  /* 0x00000002083f7224 */ /* 0x000fc400078e023f */
[C---:B------:R-:W-:Y:S02]  /*55e0*/  IMAD R65, R8.reuse, R4, R65 ;  /* 0x0000000408417224 */ /* 0x040fe400078e0241 */
[--C-:B------:R-:W-:Y:S01]  /*55f0*/  @!P5 IMAD.IADD R69, R69, 0x1, -R8.reuse ;  /* 0x000000014545d824 */ /* 0x100fe200078e0a08 */
[C---:B------:R-:W-:Y:S01]  /*5600*/  ISETP.GT.U32.AND P5, PT, R8.reuse, R63, PT ;  /* 0x0000003f0800720c */ /* 0x040fe20003fa4070 */
[--C-:B------:R-:W-:Y:S01]  /*5610*/  @!P2 IMAD.IADD R71, R71, 0x1, -R8.reuse ;  /* 0x000000014747a824 */ /* 0x100fe200078e0a08 */
[----:B------:R-:W-:Y:S01]  /*5620*/  ISETP.GT.U32.AND P2, PT, R8, R65, PT ;  /* 0x000000410800720c */ /* 0x000fe20003f44070 */
[----:B------:R-:W-:Y:S02]  /*5630*/  @!P6 IMAD.MOV R67, RZ, RZ, -R67 ;  /* 0x000000ffff43e224 */ /* 0x000fe400078e0a43 */
[----:B------:R-:W-:Y:S01]  /*5640*/  @!P0 IMAD.IADD R61, R61, 0x1, -R8 ;  /* 0x000000013d3d8824 */ /* 0x000fe200078e0a08 */
[----:B------:R-:W-:Y:S01]  /*5650*/  ISETP.GE.AND P0, PT, R144, RZ, PT ;  /* 0x000000ff9000720c */ /* 0x000fe20003f06270 */
[----:B------:R-:W-:Y:S01]  /*5660*/  @!P3 IMAD.MOV R83, RZ, RZ, -R83 ;  /* 0x000000ffff53b224 */ /* 0x000fe200078e0a53 */
[----:B------:R-:W-:Y:S01]  /*5670*/  ISETP.GE.AND P3, PT, R162, RZ, PT ;  /* 0x000000ffa200720c */ /* 0x000fe20003f66270 */
[----:B------:R-:W-:Y:S01]  /*5680*/  IMAD.HI.U32 R2, R16, R59, RZ ;  /* 0x0000003b10027227 */ /* 0x000fe200078e00ff */
[----:B------:R-:W-:-:S03]  /*5690*/  ISETP.GT.U32.AND P6, PT, R8, R61, PT ;  /* 0x0000003d0800720c */ /* 0x000fc60003fc4070 */
[----:B------:R-:W-:-:S04]  /*56a0*/  IMAD.HI.U32 R4, R16, R53, RZ ;  /* 0x0000003510047227 */ /* 0x000fc800078e00ff */
[----:B------:R-:W-:Y:S01]  /*56b0*/  @!P5 IMAD.IADD R63, R63, 0x1, -R8 ;  /* 0x000000013f3fd824 */ /* 0x000fe200078e0a08 */
[----:B------:R-:W-:Y:S01]  /*56c0*/  ISETP.GE.AND P5, PT, R140, RZ, PT ;  /* 0x000000ff8c00720c */ /* 0x000fe20003fa6270 */
[----:B------:R-:W-:Y:S02]  /*56d0*/  IMAD.MOV R2, RZ, RZ, -R2 ;  /* 0x000000ffff027224 */ /* 0x000fe400078e0a02 */
[----:B------:R-:W-:Y:S02]  /*56e0*/  @!P2 IMAD.IADD R65, R65, 0x1, -R8 ;  /* 0x000000014141a824 */ /* 0x000fe400078e0a08 */
[----:B------:R-:W-:Y:S02]  /*56f0*/  IMAD.MOV R4, RZ, RZ, -R4 ;  /* 0x000000ffff047224 */ /* 0x000fe400078e0a04 */
[----:B------:R-:W-:Y:S01]  /*5700*/  @!P1 IMAD.MOV R69, RZ, RZ, -R69 ;  /* 0x000000ffff459224 */ /* 0x000fe200078e0a45 */
[C---:B------:R-:W-:Y:S01]  /*5710*/  ISETP.GT.U32.AND P1, PT, R8.reuse, R63, PT ;  /* 0x0000003f0800720c */ /* 0x040fe20003f24070 */
[C---:B------:R-:W-:Y:S01]  /*5720*/  IMAD R59, R8.reuse, R2, R59 ;  /* 0x00000002083b7224 */ /* 0x040fe200078e023b */
[----:B------:R-:W-:Y:S01]  /*5730*/  ISETP.GT.U32.AND P2, PT, R8, R65, PT ;  /* 0x000000410800720c */ /* 0x000fe20003f44070 */
[----:B------:R-:W-:-:S04]  /*5740*/  IMAD.HI.U32 R2, R16, R57, RZ ;  /* 0x0000003910027227 */ /* 0x000fc800078e00ff */
[----:B------:R-:W-:Y:S02]  /*5750*/  IMAD R53, R8, R4, R53 ;  /* 0x0000000408357224 */ /* 0x000fe400078e0235 */
[----:B------:R-:W-:Y:S01]  /*5760*/  @!P3 IMAD.MOV R75, RZ, RZ, -R75 ;  /* 0x000000ffff4bb224 */ /* 0x000fe200078e0a4b */
[----:B------:R-:W-:Y:S01]  /*5770*/  ISETP.GE.AND P3, PT, R150, RZ, PT ;  /* 0x000000ff9600720c */ /* 0x000fe20003f66270 */
[----:B------:R-:W-:Y:S02]  /*5780*/  IMAD.MOV R2, RZ, RZ, -R2 ;  /* 0x000000ffff027224 */ /* 0x000fe400078e0a02 */
[----:B------:R-:W-:Y:S01]  /*5790*/  @!P6 IMAD.IADD R61, R61, 0x1, -R8 ;  /* 0x000000013d3de824 */ /* 0x000fe200078e0a08 */
[----:B------:R-:W-:Y:S01]  /*57a0*/  ISETP.GT.U32.AND P6, PT, R8, R53, PT ;  /* 0x000000350800720c */ /* 0x000fe20003fc4070 */
[----:B------:R-:W-:-:S04]  /*57b0*/  IMAD.HI.U32 R3, R16, R5, RZ ;  /* 0x0000000510037227 */ /* 0x000fc800078e00ff */
[----:B------:R-:W-:Y:S02]  /*57c0*/  IMAD R57, R8, R2, R57 ;  /* 0x0000000208397224 */ /* 0x000fe400078e0239 */
[----:B------:R-:W-:Y:S02]  /*57d0*/  IMAD.MOV R3, RZ, RZ, -R3 ;  /* 0x000000ffff037224 */ /* 0x000fe400078e0a03 */
[----:B------:R-:W-:-:S04]  /*57e0*/  IMAD.HI.U32 R2, R16, R51, RZ ;  /* 0x0000003310027227 */ /* 0x000fc800078e00ff */
[--C-:B------:R-:W-:Y:S01]  /*57f0*/  @!P1 IMAD.IADD R63, R63, 0x1, -R8.reuse ;  /* 0x000000013f3f9824 */ /* 0x100fe200078e0a08 */
[C---:B------:R-:W-:Y:S01]  /*5800*/  ISETP.GT.U32.AND P1, PT, R8.reuse, R57, PT ;  /* 0x000000390800720c */ /* 0x040fe20003f24070 */
[----:B------:R-:W-:Y:S01]  /*5810*/  @!P2 IMAD.IADD R65, R65, 0x1, -R8 ;  /* 0x000000014141a824 */ /* 0x000fe200078e0a08 */
[C---:B------:R-:W-:Y:S01]  /*5820*/  ISETP.GT.U32.AND P2, PT, R8.reuse, R59, PT ;  /* 0x0000003b0800720c */ /* 0x040fe20003f44070 */
[C---:B------:R-:W-:Y:S02]  /*5830*/  IMAD R3, R8.reuse, R3, R5 ;  /* 0x0000000308037224 */ /* 0x040fe400078e0205 */
[----:B------:R-:W-:Y:S02]  /*5840*/  IMAD.MOV R2, RZ, RZ, -R2 ;  /* 0x000000ffff027224 */ /* 0x000fe400078e0a02 */
[----:B------:R-:W-:Y:S01]  /*5850*/  @!P3 IMAD.MOV R65, RZ, RZ, -R65 ;  /* 0x000000ffff41b224 */ /* 0x000fe200078e0a41 */
[C---:B------:R-:W-:Y:S01]  /*5860*/  ISETP.GT.U32.AND P3, PT, R8.reuse, R3, PT ;  /* 0x000000030800720c */ /* 0x040fe20003f64070 */
[----:B------:R-:W-:-:S02]  /*5870*/  IMAD R51, R8, R2, R51 ;  /* 0x0000000208337224 */ /* 0x000fc400078e0233 */
[----:B------:R-:W-:Y:S02]  /*5880*/  @!P6 IMAD.IADD R53, R53, 0x1, -R8 ;  /* 0x000000013535e824 */ /* 0x000fe400078e0a08 */
[----:B------:R-:W-:-:S04]  /*5890*/  IMAD.HI.U32 R2, R16, R49, RZ ;  /* 0x0000003110027227 */ /* 0x000fc800078e00ff */
[----:B------:R-:W-:Y:S01]  /*58a0*/  @!P5 IMAD.MOV R61, RZ, RZ, -R61 ;  /* 0x000000ffff3dd224 */ /* 0x000fe200078e0a3d */
[----:B------:R-:W-:Y:S01]  /*58b0*/  ISETP.GT.U32.AND P5, PT, R8, R53, PT ;  /* 0x000000350800720c */ /* 0x000fe20003fa4070 */
[----:B------:R-:W-:Y:S02]  /*58c0*/  IMAD.MOV R2, RZ, RZ, -R2 ;  /* 0x000000ffff027224 */ /* 0x000fe400078e0a02 */
[----:B------:R-:W-:Y:S01]  /*58d0*/  @!P1 IMAD.IADD R57, R57, 0x1, -R8 ;  /* 0x0000000139399824 */ /* 0x000fe200078e0a08 */
[----:B------:R-:W-:Y:S01]  /*58e0*/  ISETP.GE.AND P1, PT, R138, RZ, PT ;  /* 0x000000ff8a00720c */ /* 0x000fe20003f26270 */
[----:B------:R-:W-:Y:S02]  /*58f0*/  IMAD R49, R8, R2, R49 ;  /* 0x0000000208317224 */ /* 0x000fe400078e0231 */
[----:B------:R-:W-:-:S04]  /*5900*/  IMAD.HI.U32 R2, R16, R47, RZ ;  /* 0x0000002f10027227 */ /* 0x000fc800078e00ff */
[----:B------:R-:W-:Y:S01]  /*5910*/  @!P4 IMAD.MOV R81, RZ, RZ, -R81 ;  /* 0x000000ffff51c224 */ /* 0x000fe200078e0a51 */
[----:B------:R-:W-:Y:S01]  /*5920*/  ISETP.GE.AND P4, PT, R158, RZ, PT ;  /* 0x000000ff9e00720c */ /* 0x000fe20003f86270 */
[----:B------:R-:W-:Y:S01]  /*5930*/  @!P3 IMAD.IADD R3, R3, 0x1, -R8 ;  /* 0x000000010303b824 */ /* 0x000fe200078e0a08 */
[C---:B------:R-:W-:Y:S01]  /*5940*/  ISETP.GT.U32.AND P3, PT, R8.reuse, R57, PT ;  /* 0x000000390800720c */ /* 0x040fe20003f64070 */
[----:B------:R-:W-:Y:S02]  /*5950*/  IMAD.MOV R4, RZ, RZ, -R2 ;  /* 0x000000ffff047224 */ /* 0x000fe400078e0a02 */
[----:B------:R-:W-:Y:S01]  /*5960*/  @!P5 IMAD.IADD R53, R53, 0x1, -R8 ;  /* 0x000000013535d824 */ /* 0x000fe200078e0a08 */
[C---:B------:R-:W-:Y:S01]  /*5970*/  ISETP.GT.U32.AND P6, PT, R8.reuse, R3, PT ;  /* 0x000000030800720c */ /* 0x040fe20003fc4070 */
[----:B------:R-:W-:Y:S01]  /*5980*/  IMAD R47, R8, R4, R47 ;  /* 0x00000004082f7224 */ /* 0x000fe200078e022f */
[----:B------:R-:W-:Y:S01]  /*5990*/  ISETP.GE.AND P5, PT, R126, RZ, PT ;  /* 0x000000ff7e00720c */ /* 0x000fe20003fa6270 */
[----:B------:R-:W-:-:S02]  /*59a0*/  @!P1 IMAD.MOV R53, RZ, RZ, -R53 ;  /* 0x000000ffff359224 */ /* 0x000fc400078e0a35 */
[----:B------:R-:W-:Y:S01]  /*59b0*/  IMAD.HI.U32 R2, R16, R45, RZ ;  /* 0x0000002d10027227 */ /* 0x000fe200078e00ff */
[----:B------:R-:W-:-:S03]  /*59c0*/  ISETP.GT.U32.AND P1, PT, R8, R47, PT ;  /* 0x0000002f0800720c */ /* 0x000fc60003f24070 */
[----:B------:R-:W-:Y:S01]  /*59d0*/  @!P4 IMAD.MOV R71, RZ, RZ, -R71 ;  /* 0x000000ffff47c224 */ /* 0x000fe200078e0a47 */
[----:B------:R-:W-:Y:S01]  /*59e0*/  ISETP.GE.AND P4, PT, R146, RZ, PT ;  /* 0x000000ff9200720c */ /* 0x000fe20003f86270 */
[--C-:B------:R-:W-:Y:S01]  /*59f0*/  @!P3 IMAD.IADD R57, R57, 0x1, -R8.reuse ;  /* 0x000000013939b824 */ /* 0x100fe200078e0a08 */
[C---:B------:R-:W-:Y:S01]  /*5a00*/  ISETP.GT.U32.AND P3, PT, R8.reuse, R51, PT ;  /* 0x000000330800720c */ /* 0x040fe20003f64070 */
[----:B------:R-:W-:Y:S01]  /*5a10*/  @!P6 IMAD.IADD R3, R3, 0x1, -R8 ;  /* 0x000000010303e824 */ /* 0x000fe200078e0a08 */
[----:B------:R-:W-:Y:S01]  /*5a20*/  ISETP.GT.U32.AND P6, PT, R8, R49, PT ;  /* 0x000000310800720c */ /* 0x000fe20003fc4070 */
[----:B------:R-:W-:Y:S02]  /*5a30*/  IMAD.MOV R2, RZ, RZ, -R2 ;  /* 0x000000ffff027224 */ /* 0x000fe400078e0a02 */
[--C-:B------:R-:W-:Y:S02]  /*5a40*/  @!P2 IMAD.IADD R59, R59, 0x1, -R8.reuse ;  /* 0x000000013b3ba824 */ /* 0x100fe400078e0a08 */
[----:B------:R-:W-:-:S02]  /*5a50*/  @!P1 IMAD.IADD R47, R47, 0x1, -R8 ;  /* 0x000000012f2f9824 */ /* 0x000fc400078e0a08 */
[C---:B------:R-:W-:Y:S01]  /*5a60*/  IMAD R45, R8.reuse, R2, R45 ;  /* 0x00000002082d7224 */ /* 0x040fe200078e022d */
[C---:B------:R-:W-:Y:S01]  /*5a70*/  ISETP.GT.U32.AND P2, PT, R8.reuse, R59, PT ;  /* 0x0000003b0800720c */ /* 0x040fe20003f44070 */
[----:B------:R-:W-:Y:S01]  /*5a80*/  @!P4 IMAD.MOV R63, RZ, RZ, -R63 ;  /* 0x000000ffff3fc224 */ /* 0x000fe200078e0a3f */
[----:B------:R-:W-:Y:S01]  /*5a90*/  ISETP.GT.U32.AND P1, PT, R8, R47, PT ;  /* 0x0000002f0800720c */ /* 0x000fe20003f24070 */
[----:B------:R-:W-:Y:S01]  /*5aa0*/  @!P3 IMAD.IADD R51, R51, 0x1, -R8 ;  /* 0x000000013333b824 */ /* 0x000fe200078e0a08 */
[----:B------:R-:W-:Y:S01]  /*5ab0*/  ISETP.GE.AND P4, PT, R132, RZ, PT ;  /* 0x000000ff8400720c */ /* 0x000fe20003f86270 */
[----:B------:R-:W-:Y:S01]  /*5ac0*/  IMAD.HI.U32 R2, R16, R41, RZ ;  /* 0x0000002910027227 */ /* 0x000fe200078e00ff */
[----:B------:R-:W-:-:S03]  /*5ad0*/  ISETP.GE.AND P3, PT, R128, RZ, PT ;  /* 0x000000ff8000720c */ /* 0x000fc60003f66270 */
[----:B------:R-:W-:Y:S01]  /*5ae0*/  @!P6 IMAD.IADD R49, R49, 0x1, -R8 ;  /* 0x000000013131e824 */ /* 0x000fe200078e0a08 */
[----:B------:R-:W-:Y:S01]  /*5af0*/  ISETP.GT.U32.AND P6, PT, R8, R51, PT ;  /* 0x000000330800720c */ /* 0x000fe20003fc4070 */
[----:B------:R-:W-:Y:S02]  /*5b00*/  IMAD.MOV R2, RZ, RZ, -R2 ;  /* 0x000000ffff027224 */ /* 0x000fe400078e0a02 */
[----:B------:R-:W-:-:S04]  /*5b10*/  IMAD.HI.U32 R4, R16, R43, RZ ;  /* 0x0000002b10047227 */ /* 0x000fc800078e00ff */
[C---:B------:R-:W-:Y:S02]  /*5b20*/  IMAD R41, R8.reuse, R2, R41 ;  /* 0x0000000208297224 */ /* 0x040fe400078e0229 */
[----:B------:R-:W-:Y:S02]  /*5b30*/  @!P1 IMAD.IADD R47, R47, 0x1, -R8 ;  /* 0x000000012f2f9824 */ /* 0x000fe400078e0a08 */
[----:B------:R-:W-:Y:S01]  /*5b40*/  @!P4 IMAD.MOV R57, RZ, RZ, -R57 ;  /* 0x000000ffff39c224 */ /* 0x000fe200078e0a39 */
[----:B------:R-:W-:Y:S01]  /*5b50*/  ISETP.GT.U32.AND P1, PT, R8, R41, PT ;  /* 0x000000290800720c */ /* 0x000fe20003f24070 */
[----:B------:R-:W-:Y:S01]  /*5b60*/  IMAD.HI.U32 R2, R16, R35, RZ ;  /* 0x0000002310027227 */ /* 0x000fe200078e00ff */
[----:B------:R-:W-:-:S03]  /*5b70*/  ISETP.GT.U32.AND P4, PT, R8, R49, PT ;  /* 0x000000310800720c */ /* 0x000fc60003f84070 */
[----:B------:R-:W-:Y:S02]  /*5b80*/  IMAD.MOV R4, RZ, RZ, -R4 ;  /* 0x000000ffff047224 */ /* 0x000fe400078e0a04 */
[----:B------:R-:W-:Y:S01]  /*5b90*/  @!P6 IMAD.IADD R51, R51, 0x1, -R8 ;  /* 0x000000013333e824 */ /* 0x000fe200078e0a08 */
[C---:B------:R-:W-:Y:S01]  /*5ba0*/  ISETP.GT.U32.AND P6, PT, R8.reuse, R45, PT ;  /* 0x0000002d0800720c */ /* 0x040fe20003fc4070 */
[----:B------:R-:W-:Y:S02]  /*5bb0*/  IMAD.MOV R2, RZ, RZ, -R2 ;  /* 0x000000ffff027224 */ /* 0x000fe400078e0a02 */
[C---:B------:R-:W-:Y:S02]  /*5bc0*/  IMAD R43, R8.reuse, R4, R43 ;  /* 0x00000004082b7224 */ /* 0x040fe400078e022b */
[----:B------:R-:W-:Y:S02]  /*5bd0*/  IMAD R35, R8, R2, R35 ;  /* 0x0000000208237224 */ /* 0x000fe400078e0223 */
[----:B------:R-:W-:-:S04]  /*5be0*/  IMAD.HI.U32 R4, R16, R37, RZ ;  /* 0x0000002510047227 */ /* 0x000fc800078e00ff */
[--C-:B------:R-:W-:Y:S01]  /*5bf0*/  @!P2 IMAD.IADD R59, R59, 0x1, -R8.reuse ;  /* 0x000000013b3ba824 */ /* 0x100fe200078e0a08 */
[----:B------:R-:W-:Y:S01]  /*5c00*/  ISETP.GE.AND P2, PT, R134, RZ, PT ;  /* 0x000000ff8600720c */ /* 0x000fe20003f46270 */
[----:B------:R-:W-:Y:S01]  /*5c10*/  @!P1 IMAD.IADD R41, R41, 0x1, -R8 ;  /* 0x0000000129299824 */ /* 0x000fe200078e0a08 */
[C---:B------:R-:W-:Y:S01]  /*5c20*/  ISETP.GT.U32.AND P1, PT, R8.reuse, R35, PT ;  /* 0x000000230800720c */ /* 0x040fe20003f24070 */
[----:B------:R-:W-:Y:S02]  /*5c30*/  IMAD.MOV R4, RZ, RZ, -R4 ;  /* 0x000000ffff047224 */ /* 0x000fe400078e0a04 */
[----:B------:R-:W-:Y:S01]  /*5c40*/  @!P4 IMAD.IADD R49, R49, 0x1, -R8 ;  /* 0x000000013131c824 */ /* 0x000fe200078e0a08 */
[----:B------:R-:W-:Y:S01]  /*5c50*/  ISETP.GT.U32.AND P4, PT, R8, R43, PT ;  /* 0x0000002b0800720c */ /* 0x000fe20003f84070 */
[----:B------:R-:W-:-:S04]  /*5c60*/  IMAD.HI.U32 R2, R16, R33, RZ ;  /* 0x0000002110027227 */ /* 0x000fc800078e00ff */
[----:B------:R-:W-:Y:S01]  /*5c70*/  @!P0 IMAD.MOV R59, RZ, RZ, -R59 ;  /* 0x000000ffff3b8224 */ /* 0x000fe200078e0a3b */
[----:B------:R-:W-:Y:S01]  /*5c80*/  ISETP.GE.AND P0, PT, R55, RZ, PT ;  /* 0x000000ff3700720c */ /* 0x000fe20003f06270 */
[----:B------:R-:W-:Y:S02]  /*5c90*/  IMAD R37, R8, R4, R37 ;  /* 0x0000000408257224 */ /* 0x000fe400078e0225 */
[----:B------:R-:W-:Y:S02]  /*5ca0*/  IMAD.MOV.U32 R55, RZ, RZ, R3 ;  /* 0x000000ffff377224 */ /* 0x000fe400078e0003 */
[----:B------:R-:W-:Y:S02]  /*5cb0*/  @!P6 IMAD.IADD R45, R45, 0x1, -R8 ;  /* 0x000000012d2de824 */ /* 0x000fe400078e0a08 */
[----:B------:R-:W-:Y:S02]  /*5cc0*/  IMAD.MOV R4, RZ, RZ, -R2 ;  /* 0x000000ffff047224 */ /* 0x000fe400078e0a02 */
[----:B------:R-:W-:Y:S01]  /*5cd0*/  IMAD.HI.U32 R3, R16, R39, RZ ;  /* 0x0000002710037227 */ /* 0x000fe200078e00ff */
[----:B------:R-:W-:-:S03]  /*5ce0*/  ISETP.GT.U32.AND P6, PT, R8, R45, PT ;  /* 0x0000002d0800720c */ /* 0x000fc60003fc4070 */
[C---:B------:R-:W-:Y:S02]  /*5cf0*/  IMAD R33, R8.reuse, R4, R33 ;  /* 0x0000000408217224 */ /* 0x040fe400078e0221 */
[----:B------:R-:W-:Y:S02]  /*5d00*/  IMAD.MOV R3, RZ, RZ, -R3 ;  /* 0x000000ffff037224 */ /* 0x000fe400078e0a03 */
[--C-:B------:R-:W-:Y:S01]  /*5d10*/  @!P1 IMAD.IADD R35, R35, 0x1, -R8.reuse ;  /* 0x0000000123239824 */ /* 0x100fe200078e0a08 */
[C---:B------:R-:W-:Y:S01]  /*5d20*/  ISETP.GT.U32.AND P1, PT, R8.reuse, R33, PT ;  /* 0x000000210800720c */ /* 0x040fe20003f24070 */
[----:B------:R-:W-:Y:S02]  /*5d30*/  IMAD R39, R8, R3, R39 ;  /* 0x0000000308277224 */ /* 0x000fe400078e0227 */
[----:B------:R-:W-:Y:S02]  /*5d40*/  @!P4 IMAD.IADD R43, R43, 0x1, -R8 ;  /* 0x000000012b2bc824 */ /* 0x000fe400078e0a08 */
[----:B------:R-:W-:-:S03]  /*5d50*/  IMAD.HI.U32 R3, R16, R25, RZ ;  /* 0x0000001910037227 */ /* 0x000fc600078e00ff */
[C---:B------:R-:W-:Y:S01]  /*5d60*/  ISETP.GT.U32.AND P4, PT, R8.reuse, R43, PT ;  /* 0x0000002b0800720c */ /* 0x040fe20003f84070 */
[----:B------:R-:W-:Y:S02]  /*5d70*/  IMAD.MOV R3, RZ, RZ, -R3 ;  /* 0x000000ffff037224 */ /* 0x000fe400078e0a03 */
[--C-:B------:R-:W-:Y:S01]  /*5d80*/  @!P6 IMAD.IADD R45, R45, 0x1, -R8.reuse ;  /* 0x000000012d2de824 */ /* 0x100fe200078e0a08 */
[C---:B------:R-:W-:Y:S01]  /*5d90*/  ISETP.GT.U32.AND P6, PT, R8.reuse, R39, PT ;  /* 0x000000270800720c */ /* 0x040fe20003fc4070 */
[----:B------:R-:W-:Y:S02]  /*5da0*/  IMAD R25, R8, R3, R25 ;  /* 0x0000000308197224 */ /* 0x000fe400078e0219 */
[----:B------:R-:W-:Y:S02]  /*5db0*/  @!P1 IMAD.IADD R33, R33, 0x1, -R8 ;  /* 0x0000000121219824 */ /* 0x000fe400078e0a08 */
[----:B------:R-:W-:Y:S01]  /*5dc0*/  IMAD.HI.U32 R2, R16, R19, RZ ;  /* 0x0000001310027227 */ /* 0x000fe200078e00ff */
[----:B------:R-:W-:-:S03]  /*5dd0*/  ISETP.GT.U32.AND P1, PT, R8, R25, PT ;  /* 0x000000190800720c */ /* 0x000fc60003f24070 */
[----:B------:R-:W-:Y:S01]  /*5de0*/  @!P4 IMAD.IADD R43, R43, 0x1, -R8 ;  /* 0x000000012b2bc824 */ /* 0x000fe200078e0a08 */
[----:B------:R-:W-:Y:S01]  /*5df0*/  ISETP.GT.U32.AND P4, PT, R8, R37, PT ;  /* 0x000000250800720c */ /* 0x000fe20003f84070 */
[----:B------:R-:W-:Y:S02]  /*5e00*/  IMAD.MOV R2, RZ, RZ, -R2 ;  /* 0x000000ffff027224 */ /* 0x000fe400078e0a02 */
[----:B------:R-:W-:Y:S01]  /*5e10*/  @!P6 IMAD.IADD R39, R39, 0x1, -R8 ;  /* 0x000000012727e824 */ /* 0x000fe200078e0a08 */
[----:B------:R-:W-:Y:S01]  /*5e20*/  ISETP.GE.AND P6, PT, R118, RZ, PT ;  /* 0x000000ff7600720c */ /* 0x000fe20003fc6270 */
[----:B------:R-:W-:Y:S02]  /*5e30*/  IMAD R19, R8, R2, R19 ;  /* 0x0000000208137224 */ /* 0x000fe400078e0213 */
[----:B------:R-:W-:-:S04]  /*5e40*/  IMAD.HI.U32 R2, R16, R21, RZ ;  /* 0x0000001510027227 */ /* 0x000fc800078e00ff */
[--C-:B------:R-:W-:Y:S01]  /*5e50*/  @!P1 IMAD.IADD R25, R25, 0x1, -R8.reuse ;  /* 0x0000000119199824 */ /* 0x100fe200078e0a08 */
[----:B------:R-:W-:Y:S01]  /*5e60*/  ISETP.GT.U32.AND P1, PT, R8, R39, PT ;  /* 0x000000270800720c */ /* 0x000fe20003f24070 */
[----:B------:R-:W-:Y:S01]  /*5e70*/  @!P4 IMAD.IADD R37, R37, 0x1, -R8 ;  /* 0x000000012525c824 */ /* 0x000fe200078e0a08 */
[----:B------:R-:W-:Y:S01]  /*5e80*/  ISETP.GE.AND P4, PT, R124, RZ, PT ;  /* 0x000000ff7c00720c */ /* 0x000fe20003f86270 */
[----:B------:R-:W-:Y:S02]  /*5e90*/  IMAD.MOV R2, RZ, RZ, -R2 ;  /* 0x000000ffff027224 */ /* 0x000fe400078e0a02 */
[----:B------:R-:W-:Y:S01]  /*5ea0*/  @!P3 IMAD.MOV R47, RZ, RZ, -R47 ;  /* 0x000000ffff2fb224 */ /* 0x000fe200078e0a2f */
[C---:B------:R-:W-:Y:S01]  /*5eb0*/  ISETP.GT.U32.AND P3, PT, R8.reuse, R37, PT ;  /* 0x000000250800720c */ /* 0x040fe20003f64070 */
[----:B------:R-:W-:Y:S02]  /*5ec0*/  IMAD R21, R8, R2, R21 ;  /* 0x0000000208157224 */ /* 0x000fe400078e0215 */
[----:B------:R-:W-:-:S04]  /*5ed0*/  IMAD.HI.U32 R3, R16, R29, RZ ;  /* 0x0000001d10037227 */ /* 0x000fc800078e00ff */
[----:B------:R-:W-:Y:S01]  /*5ee0*/  @!P0 IMAD.MOV R51, RZ, RZ, -R51 ;  /* 0x000000ffff338224 */ /* 0x000fe200078e0a33 */
[C---:B------:R-:W-:Y:S01]  /*5ef0*/  ISETP.GT.U32.AND P0, PT, R8.reuse, R41, PT ;  /* 0x000000290800720c */ /* 0x040fe20003f04070 */
[--C-:B------:R-:W-:Y:S01]  /*5f00*/  @!P1 IMAD.IADD R39, R39, 0x1, -R8.reuse ;  /* 0x0000000127279824 */ /* 0x100fe200078e0a08 */
[----:B------:R-:W-:Y:S01]  /*5f10*/  ISETP.GT.U32.AND P1, PT, R8, R21, PT ;  /* 0x000000150800720c */ /* 0x000fe20003f24070 */
[----:B------:R-:W-:Y:S02]  /*5f20*/  IMAD.MOV R3, RZ, RZ, -R3 ;  /* 0x000000ffff037224 */ /* 0x000fe400078e0a03 */
[----:B------:R-:W-:Y:S01]  /*5f30*/  @!P2 IMAD.MOV R55, RZ, RZ, -R55 ;  /* 0x000000ffff37a224 */ /* 0x000fe200078e0a37 */
[----:B------:R-:W-:Y:S01]  /*5f40*/  ISETP.GE.AND P2, PT, R116, RZ, PT ;  /* 0x000000ff7400720c */ /* 0x000fe20003f46270 */
[----:B------:R-:W-:Y:S02]  /*5f50*/  IMAD R29, R8, R3, R29 ;  /* 0x00000003081d7224 */ /* 0x000fe400078e021d */
[----:B------:R-:W-:-:S02]  /*5f60*/  @!P3 IMAD.IADD R37, R37, 0x1, -R8 ;  /* 0x000000012525b824 */ /* 0x000fc400078e0a08 */
[----:B------:R-:W-:Y:S01]  /*5f70*/  IMAD.HI.U32 R3, R16, R17, RZ ;  /* 0x0000001110037227 */ /* 0x000fe200078e00ff */
[----:B------:R-:W-:-:S03]  /*5f80*/  ISETP.GT.U32.AND P3, PT, R8, R29, PT ;  /* 0x0000001d0800720c */ /* 0x000fc60003f64070 */
[--C-:B------:R-:W-:Y:S01]  /*5f90*/  @!P0 IMAD.IADD R41, R41, 0x1, -R8.reuse ;  /* 0x0000000129298824 */ /* 0x100fe200078e0a08 */
[----:B------:R-:W-:Y:S01]  /*5fa0*/  ISETP.GT.U32.AND P0, PT, R8, R19, PT ;  /* 0x000000130800720c */ /* 0x000fe20003f04070 */
[----:B------:R-:W-:Y:S01]  /*5fb0*/  @!P1 IMAD.IADD R21, R21, 0x1, -R8 ;  /* 0x0000000115159824 */ /* 0x000fe200078e0a08 */
[----:B------:R-:W-:Y:S01]  /*5fc0*/  ISETP.GE.AND P1, PT, R108, RZ, PT ;  /* 0x000000ff6c00720c */ /* 0x000fe20003f26270 */
[----:B------:R-:W-:Y:S01]  /*5fd0*/  @!P2 IMAD.MOV R45, RZ, RZ, -R45 ;  /* 0x000000ffff2da224 */ /* 0x000fe200078e0a2d */
[C---:B------:R-:W-:Y:S01]  /*5fe0*/  ISETP.GT.U32.AND P2, PT, R8.reuse, R35, PT ;  /* 0x000000230800720c */ /* 0x040fe20003f44070 */
[----:B------:R-:W-:Y:S01]  /*5ff0*/  @!P6 IMAD.MOV R43, RZ, RZ, -R43 ;  /* 0x000000ffff2be224 */ /* 0x000fe200078e0a2b */
[----:B------:R-:W-:Y:S01]  /*6000*/  ISETP.GT.U32.AND P6, PT, R8, R25, PT ;  /* 0x000000190800720c */ /* 0x000fe20003fc4070 */
[----:B------:R-:W-:-:S04]  /*6010*/  IMAD.HI.U32 R4, R16, R31, RZ ;  /* 0x0000001f10047227 */ /* 0x000fc800078e00ff */
[----:B------:R-:W-:Y:S02]  /*6020*/  IMAD.MOV R3, RZ, RZ, -R3 ;  /* 0x000000ffff037224 */ /* 0x000fe400078e0a03 */
[----:B------:R-:W-:Y:S02]  /*6030*/  IMAD.MOV R4, RZ, RZ, -R4 ;  /* 0x000000ffff047224 */ /* 0x000fe400078e0a04 */
[----:B------:R-:W-:Y:S01]  /*6040*/  IMAD R17, R8, R3, R17 ;  /* 0x0000000308117224 */ /* 0x000fe200078e0211 */
[----:B------:R-:W-:Y:S01]  /*6050*/  IABS R3, R54 ;  /* 0x0000003600037213 */ /* 0x000fe20000000000 */
[--C-:B------:R-:W-:Y:S01]  /*6060*/  @!P3 IMAD.IADD R29, R29, 0x1, -R8.reuse ;  /* 0x000000011d1db824 */ /* 0x100fe200078e0a08 */
[----:B------:R-:W-:Y:S01]  /*6070*/  ISETP.GE.AND P3, PT, R110, RZ, PT ;  /* 0x000000ff6e00720c */ /* 0x000fe20003f66270 */
[C---:B------:R-:W-:Y:S02]  /*6080*/  IMAD R31, R8.reuse, R4, R31 ;  /* 0x00000004081f7224 */ /* 0x040fe400078e021f */
[----:B------:R-:W-:Y:S01]  /*6090*/  @!P5 IMAD.MOV R49, RZ, RZ, -R49 ;  /* 0x000000ffff31d224 */ /* 0x000fe200078e0a31 */
[C---:B------:R-:W-:Y:S01]  /*60a0*/  ISETP.GT.U32.AND P5, PT, R8.reuse, R33, PT ;  /* 0x000000210800720c */ /* 0x040fe20003fa4070 */
[----:B------:R-:W-:Y:S01]  /*60b0*/  @!P0 IMAD.IADD R19, R19, 0x1, -R8 ;  /* 0x0000000113138824 */ /* 0x000fe200078e0a08 */
[C---:B------:R-:W-:Y:S01]  /*60c0*/  ISETP.GT.U32.AND P0, PT, R8.reuse, R17, PT ;  /* 0x000000110800720c */ /* 0x040fe20003f04070 */
[----:B------:R-:W-:Y:S01]  /*60d0*/  @!P1 IMAD.MOV R37, RZ, RZ, -R37 ;  /* 0x000000ffff259224 */ /* 0x000fe200078e0a25 */
[----:B------:R-:W-:Y:S01]  /*60e0*/  ISETP.GT.U32.AND P1, PT, R8, R29, PT ;  /* 0x0000001d0800720c */ /* 0x000fe20003f24070 */
[----:B------:R-:W-:-:S04]  /*60f0*/  IMAD.HI.U32 R2, R16, R13, RZ ;  /* 0x0000000d10027227 */ /* 0x000fc800078e00ff */
[----:B------:R-:W-:-:S04]  /*6100*/  IMAD.HI.U32 R16, R16, R3, RZ ;  /* 0x0000000310107227 */ /* 0x000fc800078e00ff */
[--C-:B------:R-:W-:Y:S01]  /*6110*/  @!P2 IMAD.IADD R35, R35, 0x1, -R8.reuse ;  /* 0x000000012323a824 */ /* 0x100fe200078e0a08 */
[----:B------:R-:W-:Y:S01]  /*6120*/  ISETP.GT.U32.AND P2, PT, R8, R31, PT ;  /* 0x0000001f0800720c */ /* 0x000fe20003f44070 */
[----:B------:R-:W-:Y:S01]  /*6130*/  @!P6 IMAD.IADD R25, R25, 0x1, -R8 ;  /* 0x000000011919e824 */ /* 0x000fe200078e0a08 */
[----:B------:R-:W-:Y:S01]  /*6140*/  ISETP.GE.AND P6, PT, R104, RZ, PT ;  /* 0x000000ff6800720c */ /* 0x000fe20003fc6270 */
[----:B------:R-:W-:Y:S02]  /*6150*/  IMAD.MOV R2, RZ, RZ, -R2 ;  /* 0x000000ffff027224 */ /* 0x000fe400078e0a02 */
[----:B------:R-:W-:Y:S02]  /*6160*/  IMAD.MOV R16, RZ, RZ, -R16 ;  /* 0x000000ffff107224 */ /* 0x000fe400078e0a10 */
[C---:B------:R-:W-:Y:S01]  /*6170*/  IMAD R13, R8.reuse, R2, R13 ;  /* 0x00000002080d7224 */ /* 0x040fe200078e020d */
[----:B------:R-:W-:Y:S01]  /*6180*/  SHF.R.U32.HI R2, RZ, 0x4, R206 ;  /* 0x00000004ff027819 */ /* 0x000fe200000116ce */
[C---:B------:R-:W-:Y:S01]  /*6190*/  IMAD R4, R8.reuse, R16, R3 ;  /* 0x0000001008047224 */ /* 0x040fe200078e0203 */
[----:B------:R-:W-:Y:S01]  /*61a0*/  SHF.R.S32.HI R3, RZ, 0x1f, R252 ;  /* 0x0000001fff037819 */ /* 0x000fe200000114fc */
[--C-:B------:R-:W-:Y:S01]  /*61b0*/  @!P5 IMAD.IADD R33, R33, 0x1, -R8.reuse ;  /* 0x000000012121d824 */ /* 0x100fe200078e0a08 */
[C---:B------:R-:W-:Y:S01]  /*61c0*/  ISETP.GT.U32.AND P5, PT, R8.reuse, R13, PT ;  /* 0x0000000d0800720c */ /* 0x040fe20003fa4070 */
[--C-:B------:R-:W-:Y:S01]  /*61d0*/  @!P0 IMAD.IADD R17, R17, 0x1, -R8.reuse ;  /* 0x0000000111118824 */ /* 0x100fe200078e0a08 */
[C---:B------:R-:W-:Y:S01]  /*61e0*/  ISETP.GT.U32.AND P0, PT, R8.reuse, R19, PT ;  /* 0x000000130800720c */ /* 0x040fe20003f04070 */
[--C-:B------:R-:W-:Y:S01]  /*61f0*/  @!P1 IMAD.IADD R29, R29, 0x1, -R8.reuse ;  /* 0x000000011d1d9824 */ /* 0x100fe200078e0a08 */
[----:B------:R-:W-:Y:S01]  /*6200*/  ISETP.GT.U32.AND P1, PT, R8, R4, PT ;  /* 0x000000040800720c */ /* 0x000fe20003f24070 */
[--C-:B------:R-:W-:Y:S01]  /*6210*/  @!P2 IMAD.IADD R31, R31, 0x1, -R8.reuse ;  /* 0x000000011f1fa824 */ /* 0x100fe200078e0a08 */
[----:B------:R-:W-:Y:S01]  /*6220*/  ISETP.GE.AND P2, PT, R112, RZ, PT ;  /* 0x000000ff7000720c */ /* 0x000fe20003f46270 */
[----:B------:R-:W-:Y:S01]  /*6230*/  @!P6 IMAD.MOV R39, RZ, RZ, -R39 ;  /* 0x000000ffff27e224 */ /* 0x000fe200078e0a27 */
[----:B------:R-:W-:Y:S01]  /*6240*/  SGXT.U32 R6, R2, 0xe ;  /* 0x0000000e0206781a */ /* 0x000fe20000000000 */
[C---:B---3--:R-:W-:Y:S01]  /*6250*/  IMAD.SHL.U32 R2, R27.reuse, 0x2, RZ ;  /* 0x000000021b027824 */ /* 0x048fe200078e00ff */
[----:B------:R-:W-:Y:S01]  /*6260*/  ISETP.GE.AND P6, PT, R94, RZ, PT ;  /* 0x000000ff5e00720c */ /* 0x000fe20003fc6270 */
[----:B------:R-:W-:Y:S01]  /*6270*/  @!P4 IMAD.MOV R41, RZ, RZ, -R41 ;  /* 0x000000ffff29c224 */ /* 0x000fe200078e0a29 */
[----:B------:R-:W-:Y:S01]  /*6280*/  LOP3.LUT R27, R27, 0x40, RZ, 0xc0, !PT ;  /* 0x000000401b1b7812 */ /* 0x000fe200078ec0ff */
[--C-:B------:R-:W-:Y:S01]  /*6290*/  @!P5 IMAD.IADD R13, R13, 0x1, -R8.reuse ;  /* 0x000000010d0dd824 */ /* 0x100fe200078e0a08 */
[----:B------:R-:W-:Y:S01]  /*62a0*/  LOP3.LUT R2, R2, 0x7e, RZ, 0xc0, !PT ;  /* 0x0000007e02027812 */ /* 0x000fe200078ec0ff */
[--C-:B------:R-:W-:Y:S01]  /*62b0*/  @!P0 IMAD.IADD R19, R19, 0x1, -R8.reuse ;  /* 0x0000000113138824 */ /* 0x100fe200078e0a08 */
[----:B------:R-:W-:Y:S01]  /*62c0*/  ISETP.GT.U32.AND P4, PT, R8, R21, PT ;  /* 0x000000150800720c */ /* 0x000fe20003f84070 */
[----:B------:R-:W-:Y:S01]  /*62d0*/  @!P1 IMAD.IADD R4, R4, 0x1, -R8 ;  /* 0x0000000104049824 */ /* 0x000fe200078e0a08 */
[----:B------:R-:W-:Y:S01]  /*62e0*/  IADD3 R16, P1, R6, 0x80, RZ ;  /* 0x0000008006107810 */ /* 0x000fe20007f3e0ff */
[--C-:B------:R-:W-:Y:S01]  /*62f0*/  IMAD R26, R27, 0x200, R2.reuse ;  /* 0x000002001b1a7824 */ /* 0x100fe200078e0202 */
[----:B------:R-:W-:Y:S01]  /*6300*/  LEA.HI R252, R3, R252, RZ, 0x8 ;  /* 0x000000fc03fc7211 */ /* 0x000fe200078f40ff */
[----:B------:R-:W-:Y:S01]  /*6310*/  IMAD R27, R27, 0x100, R2 ;  /* 0x000001001b1b7824 */ /* 0x000fe200078e0202 */
[----:B------:R-:W3:Y:S01]  /*6320*/  LDC.64 R6, c[0x0][0x218] ;  /* 0x00008600ff067b82 */ /* 0x000ee20000000a00 */
[----:B------:R-:W-:Y:S01]  /*6330*/  @!P2 IMAD.MOV R33, RZ, RZ, -R33 ;  /* 0x000000ffff21a224 */ /* 0x000fe200078e0a21 */
[C---:B------:R-:W-:Y:S01]  /*6340*/  ISETP.GT.U32.AND P2, PT, R8.reuse, R13, PT ;  /* 0x0000000d0800720c */ /* 0x040fe20003f44070 */
[----:B------:R-:W-:Y:S01]  /*6350*/  @!P6 IMAD.MOV R19, RZ, RZ, -R19 ;  /* 0x000000ffff13e224 */ /* 0x000fe200078e0a13 */
[----:B------:R-:W-:Y:S01]  /*6360*/  ISETP.GT.U32.AND P6, PT, R8, R4, PT ;  /* 0x000000040800720c */ /* 0x000fe20003fc4070 */
[----:B------:R-:W-:Y:S01]  /*6370*/  IMAD.MOV.U32 R5, RZ, RZ, RZ ;  /* 0x000000ffff057224 */ /* 0x000fe200078e00ff */
[----:B------:R-:W-:Y:S01]  /*6380*/  ISETP.GE.AND P0, PT, R88, RZ, PT ;  /* 0x000000ff5800720c */ /* 0x000fe20003f06270 */
[----:B------:R-:W-:Y:S01]  /*6390*/  @!P4 IMAD.IADD R21, R21, 0x1, -R8 ;  /* 0x000000011515c824 */ /* 0x000fe200078e0a08 */
[----:B------:R-:W4:Y:S01]  /*63a0*/  LDC.64 R2, c[0x0][0x210] ;  /* 0x00008400ff027b82 */ /* 0x000f220000000a00 */
[----:B------:R-:W-:Y:S01]  /*63b0*/  ISETP.GE.AND P4, PT, R90, RZ, PT ;  /* 0x000000ff5a00720c */ /* 0x000fe20003f86270 */
[----:B------:R-:W-:Y:S01]  /*63c0*/  @!P3 IMAD.MOV R35, RZ, RZ, -R35 ;  /* 0x000000ffff23b224 */ /* 0x000fe200078e0a23 */
[----:B------:R-:W-:-:S02]  /*63d0*/  IADD3.X R5, R5, 0x40000040, RZ, P1, !PT ;  /* 0x4000004005057810 */ /* 0x000fc40000ffe4ff */
[----:B------:R-:W-:Y:S02]  /*63e0*/  ISETP.GE.AND P1, PT, R54, RZ, PT ;  /* 0x000000ff3600720c */ /* 0x000fe40003f26270 */
[--C-:B------:R-:W-:Y:S01]  /*63f0*/  @!P2 IMAD.IADD R13, R13, 0x1, -R8.reuse ;  /* 0x000000010d0da824 */ /* 0x100fe200078e0a08 */
[----:B------:R-:W-:Y:S01]  /*6400*/  R2UR UR5, R5 ;  /* 0x00000000050572ca */ /* 0x000fe200000e0000 */
[----:B------:R-:W-:Y:S01]  /*6410*/  @!P6 IMAD.IADD R4, R4, 0x1, -R8 ;  /* 0x000000010404e824 */ /* 0x000fe200078e0a08 */
[----:B------:R-:W-:Y:S01]  /*6420*/  R2UR UR4, R16 ;  /* 0x00000000100472ca */ /* 0x000fe200000e0000 */
[----:B--2---:R-:W-:Y:S01]  /*6430*/  IMAD R5, R9, R12, RZ ;  /* 0x0000000c09057224 */ /* 0x004fe200078e02ff */
[----:B------:R-:W-:Y:S01]  /*6440*/  ISETP.GT.U32.AND P3, PT, R8, R31, PT ;  /* 0x0000001f0800720c */ /* 0x000fe20003f64070 */
[----:B-1----:R-:W-:Y:S01]  /*6450*/  IMAD R9, R204, R18, RZ ;  /* 0x00000012cc097224 */ /* 0x002fe200078e02ff */
[----:B------:R-:W-:Y:S01]  /*6460*/  ISETP.GE.AND P5, PT, R114, RZ, PT ;  /* 0x000000ff7200720c */ /* 0x000fe20003fa6270 */
[----:B------:R-:W-:Y:S01]  /*6470*/  @!P0 IMAD.MOV R21, RZ, RZ, -R21 ;  /* 0x000000ffff158224 */ /* 0x000fe200078e0a15 */
[----:B------:R-:W-:Y:S01]  /*6480*/  ISETP.NE.AND P0, PT, R11, RZ, PT ;  /* 0x000000ff0b00720c */ /* 0x000fe20003f05270 */
[----:B------:R-:W-:Y:S01]  /*6490*/  IMAD.MOV.U32 R23, RZ, RZ, R13 ;  /* 0x000000ffff177224 */ /* 0x000fe200078e000d */
[----:B---3--:R-:W-:Y:S01]  /*64a0*/  LEA R200, P6, R9, R6, 0x1 ;  /* 0x0000000609c87211 */ /* 0x008fe200078c08ff */
[----:B------:R-:W-:Y:S01]  /*64b0*/  IMAD.MOV.U32 R13, RZ, RZ, R4 ;  /* 0x000000ffff0d7224 */ /* 0x000fe200078e0004 */
[----:B------:R-:W-:Y:S01]  /*64c0*/  SEL R250, R10, R181, !P0 ;  /* 0x000000b50afa7207 */ /* 0x000fe20004000000 */
[----:B------:R-:W-:Y:S01]  /*64d0*/  IMAD R11, R18, 0x80, R9 ;  /* 0x00000080120b7824 */ /* 0x000fe200078e0209 */
[----:B------:R-:W-:Y:S01]  /*64e0*/  SEL R16, R10, R201, !P0 ;  /* 0x000000c90a107207 */ /* 0x000fe20004000000 */
[----:B------:R-:W-:Y:S01]  /*64f0*/  @!P1 IMAD.MOV R13, RZ, RZ, -R13 ;  /* 0x000000ffff0d9224 */ /* 0x000fe200078e0a0d */
[----:B----4-:R-:W-:Y:S01]  /*6500*/  LEA R2, P1, R5, R2, 0x1 ;  /* 0x0000000205027211 */ /* 0x010fe200078208ff */
[----:B------:R-:W-:Y:S01]  /*6510*/  @!P4 IMAD.MOV R29, RZ, RZ, -R29 ;  /* 0x000000ffff1dc224 */ /* 0x000fe200078e0a1d */
[----:B------:R-:W-:Y:S01]  /*6520*/  LEA R6, P4, R11, R6, 0x1 ;  /* 0x000000060b067211 */ /* 0x000fe200078808ff */
[----:B0-----:R-:W-:Y:S01]  /*6530*/  IMAD R250, R250, R241, RZ ;  /* 0x000000f1fafa7224 */ /* 0x001fe200078e02ff */
[----:B------:R-:W-:Y:S01]  /*6540*/  LEA.HI.X.SX32 R201, R9, R7, 0x1, P6 ;  /* 0x0000000709c97211 */ /* 0x000fe200030f0eff */
[----:B------:R-:W-:Y:S01]  /*6550*/  @!P3 IMAD.IADD R31, R31, 0x1, -R8 ;  /* 0x000000011f1fb824 */ /* 0x000fe200078e0a08 */
[----:B------:R-:W-:Y:S01]  /*6560*/  LEA.HI.X.SX32 R3, R5, R3, 0x1, P1 ;  /* 0x0000000305037211 */ /* 0x000fe200008f0eff */
[----:B------:R-:W-:Y:S01]  /*6570*/  @!P5 IMAD.MOV R25, RZ, RZ, -R25 ;  /* 0x000000ffff19d224 */ /* 0x000fe200078e0a19 */
[----:B------:R-:W-:Y:S01]  /*6580*/  LEA.HI.X.SX32 R7, R11, R7, 0x1, P4 ;  /* 0x000000070b077211 */ /* 0x000fe200020f0eff */
[----:B------:R-:W-:Y:S01]  /*6590*/  IMAD R16, R16, R241, RZ ;  /* 0x000000f110107224 */ /* 0x000fe200078e02ff */
[C---:B------:R-:W-:Y:S01]  /*65a0*/  SEL R248, R10.reuse, R179, !P0 ;  /* 0x000000b30af87207 */ /* 0x040fe20004000000 */
[----:B------:R0:W-:Y:S01]  /*65b0*/  STL.64 [R1+0x12a8], R2 ;  /* 0x0012a80201007387 */ /* 0x0001e20000100a00 */
[----:B------:R-:W-:-:S02]  /*65c0*/  SEL R183, R10, R183, !P0 ;  /* 0x000000b70ab77207 */ /* 0x000fc40004000000 */
[----:B------:R-:W-:Y:S01]  /*65d0*/  SEL R189, R10, R189, !P0 ;  /* 0x000000bd0abd7207 */ /* 0x000fe20004000000 */
[----:B------:R-:W-:Y:S01]  /*65e0*/  IMAD R248, R248, R241, RZ ;  /* 0x000000f1f8f87224 */ /* 0x000fe200078e02ff */
[C---:B------:R-:W-:Y:S01]  /*65f0*/  SEL R202, R10.reuse, R177, !P0 ;  /* 0x000000b10aca7207 */ /* 0x040fe20004000000 */
[----:B------:R-:W-:Y:S01]  /*6600*/  IMAD R183, R183, R241, RZ ;  /* 0x000000f1b7b77224 */ /* 0x000fe200078e02ff */
[C---:B------:R-:W-:Y:S01]  /*6610*/  SEL R203, R10.reuse, R203, !P0 ;  /* 0x000000cb0acb7207 */ /* 0x040fe20004000000 */
[----:B------:R-:W-:Y:S01]  /*6620*/  IMAD R189, R189, R241, RZ ;  /* 0x000000f1bdbd7224 */ /* 0x000fe200078e02ff */
[----:B------:R-:W-:Y:S01]  /*6630*/  SEL R205, R10, R205, !P0 ;  /* 0x000000cd0acd7207 */ /* 0x000fe20004000000 */
[----:B------:R-:W-:Y:S01]  /*6640*/  IMAD R202, R202, R241, RZ ;  /* 0x000000f1caca7224 */ /* 0x000fe200078e02ff */
[----:B------:R-:W-:Y:S01]  /*6650*/  SEL R206, R10, R175, !P0 ;  /* 0x000000af0ace7207 */ /* 0x000fe20004000000 */
[----:B0-----:R-:W-:Y:S01]  /*6660*/  IMAD.WIDE R2, R250, 0x2, R6 ;  /* 0x00000002fa027825 */ /* 0x001fe200078e0206 */
[----:B------:R-:W-:-:S02]  /*6670*/  SEL R209, R10, R209, !P0 ;  /* 0x000000d10ad17207 */ /* 0x000fc40004000000 */
[C---:B------:R-:W-:Y:S01]  /*6680*/  SEL R211, R10.reuse, R211, !P0 ;  /* 0x000000d30ad37207 */ /* 0x040fe20004000000 */
[-C--:B------:R-:W-:Y:S01]  /*6690*/  IMAD R203, R203, R241.reuse, RZ ;  /* 0x000000f1cbcb7224 */ /* 0x080fe200078e02ff */
[----:B------:R0:W-:Y:S01]  /*66a0*/  STL.64 [R1], R2 ;  /* 0x0000000201007387 */ /* 0x0001e20000100a00 */
[----:B------:R-:W-:Y:S01]  /*66b0*/  IMAD R205, R205, R241, RZ ;  /* 0x000000f1cdcd7224 */ /* 0x000fe200078e02ff */
        /* <DEDUP_REMOVED lines=9> */
[----:B------:R-:W-:Y:S01]  /*6750*/  IMAD R215, R192, R241, RZ ;  /* 0x000000f1c0d77224 */ /* 0x000fe200078e02ff */
[----:B------:R-:W-:Y:S01]  /*6760*/  SEL R186, R10, R167, !P0 ;  /* 0x000000a70aba7207 */ /* 0x000fe20004000000 */
[----:B0-----:R-:W-:Y:S01]  /*6770*/  IMAD.WIDE R2, R248, 0x2, R6 ;  /* 0x00000002f8027825 */ /* 0x001fe200078e0206 */
[----:B------:R-:W-:-:S02]  /*6780*/  SEL R4, R10, R219, !P0 ;  /* 0x000000db0a047207 */ /* 0x000fc40004000000 */
[----:B------:R-:W-:Y:S01]  /*6790*/  SEL R180, R10, R165, !P0 ;  /* 0x000000a50ab47207 */ /* 0x000fe20004000000 */
[-C--:B------:R-:W-:Y:S01]  /*67a0*/  IMAD R218, R218, R241.reuse, RZ ;  /* 0x000000f1dada7224 */ /* 0x080fe200078e02ff */
[----:B------:R0:W-:Y:S01]  /*67b0*/  STL.64 [R1+0x10], R2 ;  /* 0x0000100201007387 */ /* 0x0001e20000100a00 */
[----:B------:R-:W-:Y:S01]  /*67c0*/  IMAD R219, R186, R241, RZ ;  /* 0x000000f1badb7224 */ /* 0x000fe200078e02ff */
[----:B------:R-:W-:Y:S01]  /*67d0*/  SEL R196, R10, R221, !P0 ;  /* 0x000000dd0ac47207 */ /* 0x000fe20004000000 */
        /* <DEDUP_REMOVED lines=9> */
[C---:B------:R-:W-:Y:S01]  /*6870*/  SEL R228, R10.reuse, R161, !P0 ;  /* 0x000000a10ae47207 */ /* 0x040fe20004000000 */
        /* <DEDUP_REMOVED lines=34> */
[----:B0-----:R-:W-:Y:S01]  /*6aa0*/  IMAD.WIDE R2, R202, 0x2, R6 ;  /* 0x00000002ca027825 */ /* 0x001fe200078e0206 */
[----:B------:R-:W-:-:S02]  /*6ab0*/  ISETP.GE.AND P3, PT, R100, RZ, PT ;  /* 0x000000ff6400720c */ /* 0x000fc40003f66270 */
        /* <DEDUP_REMOVED lines=17> */
[----:B------:R-:W-:Y:S01]  /*6bd0*/  ISETP.GT.U32.AND P5, PT, R8, R17, PT ;  /* 0x000000110800720c */ /* 0x000fe20003fa4070 */
[-C--:B------:R-:W-:Y:S01]  /*6be0*/  IMAD R119, R138, R241.reuse, RZ ;  /* 0x000000f18a777224 */ /* 0x080fe200078e02ff */
[----:B------:R0:W-:Y:S01]  /*6bf0*/  STL.64 [R1+0x68], R2 ;  /* 0x0000680201007387 */ /* 0x0001e20000100a00 */
[----:B------:R-:W-:Y:S01]  /*6c00*/  IMAD R121, R132, R241, RZ ;  /* 0x000000f184797224 */ /* 0x000fe200078e02ff */
[----:B------:R-:W-:Y:S01]  /*6c10*/  SEL R134, R10, R115, !P0 ;  /* 0x000000730a867207 */ /* 0x000fe20004000000 */
[-C--:B------:R-:W-:Y:S01]  /*6c20*/  IMAD R124, R124, R241.reuse, RZ ;  /* 0x000000f17c7c7224 */ /* 0x080fe200078e02ff */
[----:B------:R-:W-:Y:S01]  /*6c30*/  ISETP.GE.AND P2, PT, R92, RZ, PT ;  /* 0x000000ff5c00720c */ /* 0x000fe20003f46270 */
[----:B------:R-:W-:Y:S01]  /*6c40*/  IMAD R125, R126, R241, RZ ;  /* 0x000000f17e7d7224 */ /* 0x000fe200078e02ff */
[----:B------:R-:W-:Y:S01]  /*6c50*/  SEL R92, R10, R107, !P0 ;  /* 0x0000006b0a5c7207 */ /* 0x000fe20004000000 */
[----:B------:R-:W-:Y:S01]  /*6c60*/  IMAD R134, R134, R241, RZ ;  /* 0x000000f186867224 */ /* 0x000fe200078e02ff */
[C---:B------:R-:W-:Y:S01]  /*6c70*/  SEL R88, R10.reuse, R103, !P0 ;  /* 0x000000670a587207 */ /* 0x040fe20004000000 */
[----:B------:R-:W-:Y:S01]  /*6c80*/  @!P3 IMAD.MOV R31, RZ, RZ, -R31 ;  /* 0x000000ffff1fb224 */ /* 0x000fe200078e0a1f */
[----:B------:R-:W-:Y:S01]  /*6c90*/  SEL R84, R10, R105, !P0 ;  /* 0x000000690a547207 */ /* 0x000fe20004000000 */
[----:B------:R-:W-:Y:S01]  /*6ca0*/  @!P5 IMAD.IADD R17, R17, 0x1, -R8 ;  /* 0x000000011111d824 */ /* 0x000fe200078e0a08 */
[----:B------:R-:W-:Y:S01]  /*6cb0*/  ISETP.GE.AND P5, PT, R96, RZ, PT ;  /* 0x000000ff6000720c */ /* 0x000fe20003fa6270 */
        /* <DEDUP_REMOVED lines=42> */
[C---:B------:R-:W-:Y:S01]  /*6f60*/  SEL R56, R10.reuse, R75, !P0 ;  /* 0x0000004b0a387207 */ /* 0x040fe20004000000 */
[----:B------:R-:W-:Y:S01]  /*6f70*/  @!P2 IMAD.MOV R23, RZ, RZ, -R23 ;  /* 0x000000ffff17a224 */ /* 0x000fe200078e0a17 */
[C---:B------:R-:W-:Y:S01]  /*6f80*/  SEL R78, R10.reuse, R243, !P0 ;  /* 0x000000f30a4e7207 */ /* 0x040fe20004000000 */
[----:B------:R-:W-:Y:S01]  /*6f90*/  @!P5 IMAD.MOV R17, RZ, RZ, -R17 ;  /* 0x000000ffff11d224 */ /* 0x000fe200078e0a11 */
        /* <DEDUP_REMOVED lines=78> */
[----:B------:R-:W-:Y:S01]  /*7480*/  SEL R148, R10, R148, !P0 ;  /* 0x000000940a947207 */ /* 0x000fe20004000000 */
[-C--:B------:R-:W-:Y:S01]  /*7490*/  IMAD R210, R210, R241.reuse, RZ ;  /* 0x000000f1d2d27224 */ /* 0x080fe200078e02ff */
[----:B------:R-:W-:Y:S01]  /*74a0*/  SEL R142, R10, R142, !P0 ;  /* 0x0000008e0a8e7207 */ /* 0x000fe20004000000 */
[-C--:B------:R-:W-:Y:S01]  /*74b0*/  IMAD R166, R166, R241.reuse, RZ ;  /* 0x000000f1a6a67224 */ /* 0x080fe200078e02ff */
[----:B------:R-:W-:Y:S01]  /*74c0*/  SEL R136, R10, R136, !P0 ;  /* 0x000000880a887207 */ /* 0x000fe20004000000 */
[-C--:B------:R-:W-:Y:S01]  /*74d0*/  IMAD R160, R160, R241.reuse, RZ ;  /* 0x000000f1a0a07224 */ /* 0x080fe200078e02ff */
[----:B------:R-:W-:Y:S01]  /*74e0*/  SEL R130, R10, R130, !P0 ;  /* 0x000000820a827207 */ /* 0x000fe20004000000 */
[-C--:B------:R-:W-:Y:S01]  /*74f0*/  IMAD R154, R154, R241.reuse, RZ ;  /* 0x000000f19a9a7224 */ /* 0x080fe200078e02ff */
[----:B------:R-:W-:Y:S01]  /*7500*/  SEL R106, R10, R106, !P0 ;  /* 0x0000006a0a6a7207 */ /* 0x000fe20004000000 */
[----:B------:R-:W-:Y:S01]  /*7510*/  IMAD R148, R148, R241, RZ ;  /* 0x000000f194947224 */ /* 0x000fe200078e02ff */
[C---:B------:R-:W-:Y:S01]  /*7520*/  SEL R102, R10.reuse, R102, !P0 ;  /* 0x000000660a667207 */ /* 0x040fe20004000000 */
[----:B0-----:R-:W-:Y:S01]  /*7530*/  IMAD.WIDE R2, R221, 0x2, R6 ;  /* 0x00000002dd027825 */ /* 0x001fe200078e0206 */
[----:B------:R-:W-:-:S02]  /*7540*/  SEL R98, R10, R98, !P0 ;  /* 0x000000620a627207 */ /* 0x000fc40004000000 */
[----:B------:R-:W-:Y:S01]  /*7550*/  SEL R94, R10, R249, !P0 ;  /* 0x000000f90a5e7207 */ /* 0x000fe20004000000 */
[----:B------:R-:W-:Y:S01]  /*7560*/  IMAD R142, R142, R241, RZ ;  /* 0x000000f18e8e7224 */ /* 0x000fe200078e02ff */
[----:B------:R0:W-:Y:S01]  /*7570*/  STL.64 [R1+0x130], R2 ;  /* 0x0001300201007387 */ /* 0x0001e20000100a00 */
        /* <DEDUP_REMOVED lines=14> */
[----:B------:R-:W-:Y:S01]  /*7660*/  IMAD R94, R94, R241, RZ ;  /* 0x000000f15e5e7224 */ /* 0x000fe200078e02ff */
[----:B------:R0:W-:Y:S01]  /*7670*/  STL.64 [R1+0x148], R2 ;  /* 0x0001480201007387 */ /* 0x0001e20000100a00 */
[----:B------:R-:W-:Y:S01]  /*7680*/  SEL R10, R10, R13, !P0 ;  /* 0x0000000d0a0a7207 */ /* 0x000fe20004000000 */
[-C--:B------:R-:W-:Y:S02]  /*7690*/  IMAD R90, R90, R241.reuse, RZ ;  /* 0x000000f15a5a7224 */ /* 0x080fe400078e02ff */
[-C--:B------:R-:W-:Y:S02]  /*76a0*/  IMAD R86, R86, R241.reuse, RZ ;  /* 0x000000f156567224 */ /* 0x080fe400078e02ff */
[-C--:B------:R-:W-:Y:S02]  /*76b0*/  IMAD R82, R82, R241.reuse, RZ ;  /* 0x000000f152527224 */ /* 0x080fe400078e02ff */
[----:B------:R-:W-:-:S02]  /*76c0*/  IMAD R78, R78, R241, RZ ;  /* 0x000000f14e4e7224 */ /* 0x000fc400078e02ff */
[----:B------:R-:W-:Y:S02]  /*76d0*/  IMAD R74, R74, R241, RZ ;  /* 0x000000f14a4a7224 */ /* 0x000fe400078e02ff */
[----:B0-----:R-:W-:-:S04]  /*76e0*/  IMAD.WIDE R2, R225, 0x2, R6 ;  /* 0x00000002e1027825 */ /* 0x001fc800078e0206 */
[-C--:B------:R-:W-:Y:S01]  /*76f0*/  IMAD R70, R70, R241.reuse, RZ ;  /* 0x000000f146467224 */ /* 0x080fe200078e02ff */
[----:B------:R0:W-:Y:S01]  /*7700*/  STL.64 [R1+0x158], R2 ;  /* 0x0001580201007387 */ /* 0x0001e20000100a00 */
[-C--:B------:R-:W-:Y:S02]  /*7710*/  IMAD R62, R62, R241.reuse, RZ ;  /* 0x000000f13e3e7224 */ /* 0x080fe400078e02ff */
        /* <DEDUP_REMOVED lines=18> */
[----:B------:R-:W-:Y:S02]  /*7840*/  IMAD R241, R4, R241, RZ ;  /* 0x000000f104f17224 */ /* 0x000fe400078e02ff */
[----:B------:R-:W-:-:S04]  /*7850*/  IMAD.WIDE R198, R196, 0x2, R6 ;  /* 0x00000002c4c67825 */ /* 0x000fc800078e0206 */
[----:B------:R-:W-:-:S04]  /*7860*/  IMAD.WIDE R196, R196, 0x2, R200 ;  /* 0x00000002c4c47825 */ /* 0x000fc800078e02c8 */
[----:B0-----:R-:W-:-:S04]  /*7870*/  IMAD.WIDE R2, R230, 0x2, R6 ;  /* 0x00000002e6027825 */ /* 0x001fc800078e0206 */
[C---:B------:R-:W-:Y:S01]  /*7880*/  IMAD.WIDE R192, R190.reuse, 0x2, R6 ;  /* 0x00000002bec07825 */ /* 0x040fe200078e0206 */
[----:B------:R0:W-:Y:S03]  /*7890*/  STL.64 [R1+0x190], R2 ;  /* 0x0001900201007387 */ /* 0x0001e60000100a00 */
[----:B------:R-:W-:-:S04]  /*78a0*/  IMAD.WIDE R190, R190, 0x2, R200 ;  /* 0x00000002bebe7825 */ /* 0x000fc800078e02c8 */
        /* <DEDUP_REMOVED lines=87> */
[--C-:B------:R-:W-:Y:S01]  /*7e20*/  IMAD.WIDE R18, R22, 0x2, R6.reuse ;  /* 0x0000000216127825 */ /* 0x100fe200078e0206 */
        /* <DEDUP_REMOVED lines=20> */
[----:B0-----:R-:W-:-:S05]  /*7f70*/  IMAD.WIDE R2, R129, 0x2, R6 ;  /* 0x0000000281027825 */ /* 0x001fca00078e0206 */
[----:B------:R0:W-:Y:S02]  /*7f80*/  STL.64 [R1+0x740], R2 ;  /* 0x0007400201007387 */ /* 0x0001e40000100a00 */
        /* <DEDUP_REMOVED lines=100> */
[----:B0-----:R-:W-:-:S04]  /*85d0*/  IMAD.WIDE R2, R247, 0x2, R6 ;  /* 0x00000002f7027825 */ /* 0x001fc800078e0206 */
[--C-:B------:R-:W-:Y:S01]  /*85e0*/  IMAD.WIDE R6, R15, 0x2, R200.reuse ;  /* 0x000000020f067825 */ /* 0x100fe200078e02c8 */
[----:B------:R0:W-:Y:S03]  /*85f0*/  STL.64 [R1+0xa60], R2 ;  /* 0x000a600201007387 */ /* 0x0001e60000100a00 */
[----:B------:R-:W-:-:S04]  /*8600*/  IMAD.WIDE R14, R14, 0x2, R200 ;  /* 0x000000020e0e7825 */ /* 0x000fc800078e02c8 */
[----:B0-----:R-:W-:-:S04]  /*8610*/  IMAD.WIDE R2, R183, 0x2, R200 ;  /* 0x00000002b7027825 */ /* 0x001fc800078e02c8 */
[--C-:B------:R-:W-:Y:S01]  /*8620*/  IMAD.WIDE R182, R182, 0x2, R200.reuse ;  /* 0x00000002b6b67825 */ /* 0x100fe200078e02c8 */
[----:B------:R0:W-:Y:S03]  /*8630*/  STL.64 [R1+0x8], R2 ;  /* 0x0000080201007387 */ /* 0x0001e60000100a00 */
        /* <DEDUP_REMOVED lines=63> */
[----:B0-----:R-:W-:-:S05]  /*8a30*/  IMAD.WIDE R2, R246, 0x2, R200 ;  /* 0x00000002f6027825 */ /* 0x001fca00078e02c8 */
[----:B------:R0:W-:Y:S02]  /*8a40*/  STL.64 [R1+0x120], R2 ;  /* 0x0001200201007387 */ /* 0x0001e40000100a00 */
        /* <DEDUP_REMOVED lines=59> */
[----:B------:R0:W-:Y:S04]  /*8e00*/  STL.64 [R1+0x8e8], R2 ;  /* 0x0008e80201007387 */ /* 0x0001e80000100a00 */
[----:B------:R-:W-:Y:S04]  /*8e10*/  STL [R1+0x280], R198 ;  /* 0x000280c601007387 */ /* 0x000fe80000100800 */
[----:B------:R-:W-:Y:S04]  /*8e20*/  STL [R1+0x27c], R199 ;  /* 0x00027cc701007387 */ /* 0x000fe80000100800 */
[----:B------:R-:W-:Y:S01]  /*8e30*/  STL [R1+0x288], R196 ;  /* 0x000288c401007387 */ /* 0x000fe20000100800 */
[----:B0-----:R-:W-:-:S03]  /*8e40*/  IMAD.WIDE R2, R165, 0x2, R200 ;  /* 0x00000002a5027825 */ /* 0x001fc600078e02c8 */
[----:B------:R-:W-:Y:S01]  /*8e50*/  STL [R1+0x284], R197 ;  /* 0x000284c501007387 */ /* 0x000fe20000100800 */
[----:B------:R-:W-:-:S03]  /*8e60*/  IMAD.WIDE R164, R164, 0x2, R200 ;  /* 0x00000002a4a47825 */ /* 0x000fc600078e02c8 */
[----:B------:R-:W-:Y:S01]  /*8e70*/  STL [R1+0x290], R192 ;  /* 0x000290c001007387 */ /* 0x000fe20000100800 */
[----:B------:R-:W-:-:S03]  /*8e80*/  IMAD.WIDE R200, R247, 0x2, R200 ;  /* 0x00000002f7c87825 */ /* 0x000fc600078e02c8 */
[----:B------:R-:W-:Y:S04]  /*8e90*/  STL [R1+0x28c], R193 ;  /* 0x00028cc101007387 */ /* 0x000fe80000100800 */
        /* <DEDUP_REMOVED lines=16> */
[----:B------:R0:W-:Y:S04]  /*8fa0*/  STL [R1+0x2d8], R166 ;  /* 0x0002d8a601007387 */ /* 0x0001e80000100800 */
[----:B------:R-:W-:Y:S04]  /*8fb0*/  STL [R1+0x2d4], R167 ;  /* 0x0002d4a701007387 */ /* 0x000fe80000100800 */
[----:B------:R1:W-:Y:S04]  /*8fc0*/  STL [R1+0x2e0], R162 ;  /* 0x0002e0a201007387 */ /* 0x0003e80000100800 */
[----:B------:R-:W-:Y:S01]  /*8fd0*/  STL [R1+0x2dc], R163 ;  /* 0x0002dca301007387 */ /* 0x000fe20000100800 */
[----:B0-----:R-:W0:Y:S03]  /*8fe0*/  LDC R166, c[0x0][0x238] ;  /* 0x00008e00ffa67b82 */ /* 0x001e260000000800 */
[----:B------:R-:W-:Y:S04]  /*8ff0*/  STL [R1+0x2e8], R160 ;  /* 0x0002e8a001007387 */ /* 0x000fe80000100800 */
[----:B------:R-:W-:Y:S01]  /*9000*/  STL [R1+0x2e4], R161 ;  /* 0x0002e4a101007387 */ /* 0x000fe20000100800 */
[----:B-1----:R-:W1:Y:S03]  /*9010*/  LDC R162, c[0x0][0x238] ;  /* 0x00008e00ffa27b82 */ /* 0x002e660000000800 */
        /* <DEDUP_REMOVED lines=91> */
[----:B------:R3:W-:Y:S04]  /*95d0*/  STL [R1+0x454], R9 ;  /* 0x0004540901007387 */ /* 0x0007e80000100800 */
[----:B------:R-:W-:Y:S04]  /*95e0*/  STL [R1+0x460], R4 ;  /* 0x0004600401007387 */ /* 0x000fe80000100800 */
[----:B------:R-:W-:Y:S01]  /*95f0*/  STL [R1+0x45c], R5 ;  /* 0x00045c0501007387 */ /* 0x000fe20000100800 */
[----:B--2---:R-:W2:Y:S03]  /*9600*/  LDC R8, c[0x0][0x238] ;  /* 0x00008e00ff087b82 */ /* 0x004ea60000000800 */
[----:B------:R4:W-:Y:S04]  /*9610*/  STL [R1+0x468], R6 ;  /* 0x0004680601007387 */ /* 0x0009e80000100800 */
[----:B------:R-:W-:Y:S01]  /*9620*/  STL [R1+0x464], R7 ;  /* 0x0004640701007387 */ /* 0x000fe20000100800 */
[----:B---3--:R-:W3:Y:S03]  /*9630*/  LDC R9, c[0x0][0x238] ;  /* 0x00008e00ff097b82 */ /* 0x008ee60000000800 */
[----:B------:R-:W-:Y:S04]  /*9640*/  STL [R1+0x470], R10 ;  /* 0x0004700a01007387 */ /* 0x000fe80000100800 */
[----:B------:R-:W-:Y:S01]  /*9650*/  STL [R1+0x46c], R11 ;  /* 0x00046c0b01007387 */ /* 0x000fe20000100800 */
[----:B------:R-:W-:Y:S01]  /*9660*/  LOP3.LUT R12, R26, 0x30, RZ, 0x3c, !PT ;  /* 0x000000301a0c7812 */ /* 0x000fe200078e3cff */
[----:B----4-:R-:W4:Y:S02]  /*9670*/  LDC R6, c[0x0][0x238] ;  /* 0x00008e00ff067b82 */ /* 0x010f240000000800 */
[----:B------:R-:W-:Y:S04]  /*9680*/  STL [R1+0x478], R14 ;  /* 0x0004780e01007387 */ /* 0x000fe80000100800 */
[----:B------:R-:W-:Y:S04]  /*9690*/  STL [R1+0x474], R15 ;  /* 0x0004740f01007387 */ /* 0x000fe80000100800 */
[----:B------:R-:W-:Y:S04]  /*96a0*/  STL [R1+0x480], R18 ;  /* 0x0004801201007387 */ /* 0x000fe80000100800 */
[----:B------:R-:W-:Y:S04]  /*96b0*/  STL [R1+0x47c], R19 ;  /* 0x00047c1301007387 */ /* 0x000fe80000100800 */
[----:B------:R-:W5:Y:S04]  /*96c0*/  LDL.LU.64 R190, [R1] ;  /* 0x0000000001be7983 */ /* 0x000f680000300a00 */
[----:B------:R-:W-:Y:S04]  /*96d0*/  STL [R1+0x488], R22 ;  /* 0x0004881601007387 */ /* 0x000fe80000100800 */
[----:B------:R-:W-:Y:S04]  /*96e0*/  STL [R1+0x484], R23 ;  /* 0x0004841701007387 */ /* 0x000fe80000100800 */
[----:B------:R-:W-:Y:S04]  /*96f0*/  STL [R1+0x490], R32 ;  /* 0x0004902001007387 */ /* 0x000fe80000100800 */
[----:B------:R-:W-:Y:S04]  /*9700*/  STL [R1+0x48c], R33 ;  /* 0x00048c2101007387 */ /* 0x000fe80000100800 */
[----:B------:R-:W2:Y:S04]  /*9710*/  LDL.LU.64 R192, [R1+0x10] ;  /* 0x0000100001c07983 */ /* 0x000ea80000300a00 */
[----:B------:R-:W-:Y:S04]  /*9720*/  STL [R1+0x498], R36 ;  /* 0x0004982401007387 */ /* 0x000fe80000100800 */
[----:B------:R-:W-:Y:S04]  /*9730*/  STL [R1+0x494], R37 ;  /* 0x0004942501007387 */ /* 0x000fe80000100800 */
[----:B------:R-:W-:Y:S04]  /*9740*/  STL [R1+0x4a0], R40 ;  /* 0x0004a02801007387 */ /* 0x000fe80000100800 */
[----:B------:R-:W-:Y:S04]  /*9750*/  STL [R1+0x49c], R41 ;  /* 0x00049c2901007387 */ /* 0x000fe80000100800 */
[----:B------:R-:W-:Y:S04]  /*9760*/  STL [R1+0x4a8], R44 ;  /* 0x0004a82c01007387 */ /* 0x000fe80000100800 */
[----:B------:R-:W3:Y:S04]  /*9770*/  LDL.LU.64 R174, [R1+0x28] ;  /* 0x0000280001ae7983 */ /* 0x000ee80000300a00 */
[----:B------:R-:W-:Y:S04]  /*9780*/  STL [R1+0x4a4], R45 ;  /* 0x0004a42d01007387 */ /* 0x000fe80000100800 */
[----:B------:R-:W-:Y:S04]  /*9790*/  STL [R1+0x4b0], R48 ;  /* 0x0004b03001007387 */ /* 0x000fe80000100800 */
[----:B------:R-:W4:Y:S04]  /*97a0*/  LDL.LU.64 R178, [R1+0x8] ;  /* 0x0000080001b27983 */ /* 0x000f280000300a00 */
[----:B------:R-:W-:Y:S04]  /*97b0*/  STL [R1+0x4ac], R49 ;  /* 0x0004ac3101007387 */ /* 0x000fe80000100800 */
[----:B------:R-:W-:Y:S04]  /*97c0*/  STL [R1+0x4b8], R52 ;  /* 0x0004b83401007387 */ /* 0x000fe80000100800 */
[----:B------:R-:W4:Y:S04]  /*97d0*/  LDL.LU.64 R184, [R1+0x38] ;  /* 0x0000380001b87983 */ /* 0x000f280000300a00 */
[----:B------:R-:W-:Y:S04]  /*97e0*/  STL [R1+0x4b4], R53 ;  /* 0x0004b43501007387 */ /* 0x000fe80000100800 */
        /* <DEDUP_REMOVED lines=8> */
[----:B------:R-:W4:Y:S04]  /*9870*/  LDL.LU.64 R198, [R1+0x20] ;  /* 0x0000200001c67983 */ /* 0x000f280000300a00 */
[----:B------:R-:W-:Y:S04]  /*9880*/  STL [R1+0x4d8], R68 ;  /* 0x0004d84401007387 */ /* 0x000fe80000100800 */
[----:B------:R-:W4:Y:S04]  /*9890*/  LDL.LU.64 R246, [R1+0x68] ;  /* 0x0000680001f67983 */ /* 0x000f280000300a00 */
[----:B------:R-:W-:Y:S01]  /*98a0*/  STL [R1+0x4d4], R69 ;  /* 0x0004d44501007387 */ /* 0x000fe20000100800 */
[----:B-----5:R-:W-:-:S03]  /*98b0*/  IMAD.MOV.U32 R4, RZ, RZ, R191 ;  /* 0x000000ffff047224 */ /* 0x020fc600078e00bf */
[----:B------:R-:W-:Y:S04]  /*98c0*/  STL [R1+0x4e0], R190 ;  /* 0x0004e0be01007387 */ /* 0x000fe80000100800 */
[----:B------:R-:W-:Y:S04]  /*98d0*/  STL [R1+0x4e8], R250 ;  /* 0x0004e8fa01007387 */ /* 0x000fe80000100800 */
[----:B------:R2:W-:Y:S04]  /*98e0*/  STL [R1+0x4dc], R4 ;  /* 0x0004dc0401007387 */ /* 0x0005e80000100800 */
[----:B------:R-:W-:Y:S04]  /*98f0*/  STL [R1+0x4e4], R251 ;  /* 0x0004e4fb01007387 */ /* 0x000fe80000100800 */
[----:B------:R-:W5:Y:S01]  /*9900*/  LDL.LU.64 R180, [R1+0x80] ;  /* 0x0000800001b47983 */ /* 0x000f620000300a00 */
[----:B--2---:R-:W-:-:S03]  /*9910*/  IMAD.MOV.U32 R4, RZ, RZ, R193 ;  /* 0x000000ffff047224 */ /* 0x004fc600078e00c1 */
[----:B------:R2:W-:Y:S04]  /*9920*/  STL [R1+0x4f0], R192 ;  /* 0x0004f0c001007387 */ /* 0x0005e80000100800 */
[----:B------:R-:W5:Y:S04]  /*9930*/  LDL.LU.64 R190, [R1+0x30] ;  /* 0x0000300001be7983 */ /* 0x000f680000300a00 */
[----:B------:R3:W-:Y:S04]  /*9940*/  STL [R1+0x4ec], R4 ;  /* 0x0004ec0401007387 */ /* 0x0007e80000100800 */
[----:B------:R-:W-:Y:S04]  /*9950*/  STL [R1+0x4f8], R248 ;  /* 0x0004f8f801007387 */ /* 0x000fe80000100800 */
[----:B------:R-:W-:Y:S04]  /*9960*/  STL [R1+0x4f4], R249 ;  /* 0x0004f4f901007387 */ /* 0x000fe80000100800 */
[----:B--2---:R-:W2:Y:S01]  /*9970*/  LDL.LU.64 R192, [R1+0x90] ;  /* 0x0000900001c07983 */ /* 0x004ea20000300a00 */
[----:B---3--:R-:W-:-:S03]  /*9980*/  IMAD.MOV.U32 R4, RZ, RZ, R175 ;  /* 0x000000ffff047224 */ /* 0x008fc600078e00af */
[----:B------:R-:W-:Y:S04]  /*9990*/  STL [R1+0x500], R174 ;  /* 0x000500ae01007387 */ /* 0x000fe80000100800 */
[----:B------:R-:W3:Y:S04]  /*99a0*/  LDL.LU.64 R168, [R1+0x40] ;  /* 0x0000400001a87983 */ /* 0x000ee80000300a00 */
[----:B------:R0:W-:Y:S04]  /*99b0*/  STL [R1+0x4fc], R4 ;  /* 0x0004fc0401007387 */ /* 0x0001e80000100800 */
[----:B----4-:R-:W-:Y:S04]  /*99c0*/  STL [R1+0x508], R178 ;  /* 0x000508b201007387 */ /* 0x010fe80000100800 */
[----:B------:R-:W4:Y:S01]  /*99d0*/  LDL.LU.64 R172, [R1+0xa8] ;  /* 0x0000a80001ac7983 */ /* 0x000f220000300a00 */
[----:B0-----:R-:W-:-:S05]  /*99e0*/  IMAD.MOV.U32 R4, RZ, RZ, R179 ;  /* 0x000000ffff047224 */ /* 0x001fca00078e00b3 */
[----:B------:R0:W-:Y:S04]  /*99f0*/  STL [R1+0x504], R4 ;  /* 0x0005040401007387 */ /* 0x0001e80000100800 */
[----:B------:R1:W-:Y:S04]  /*9a00*/  STL [R1+0x510], R184 ;  /* 0x000510b801007387 */ /* 0x0003e80000100800 */
[----:B------:R-:W4:Y:S01]  /*9a10*/  LDL.LU.64 R174, [R1+0x48] ;  /* 0x0000480001ae7983 */ /* 0x000f220000300a00 */
[----:B0-----:R-:W-:-:S03]  /*9a20*/  IMAD.MOV.U32 R4, RZ, RZ, R185 ;  /* 0x000000ffff047224 */ /* 0x001fc600078e00b9 */
[----:B-1----:R-:W4:Y:S04]  /*9a30*/  LDL.LU.64 R184, [R1+0xc0] ;  /* 0x0000c00001b87983 */ /* 0x002f280000300a00 */
[----:B------:R0:W-:Y:S04]  /*9a40*/  STL [R1+0x50c], R4 ;  /* 0x00050c0401007387 */ /* 0x0001e80000100800 */
[----:B------:R-:W-:Y:S04]  /*9a50*/  STL [R1+0x518], R186 ;  /* 0x000518ba01007387 */ /* 0x000fe80000100800 */
[----:B------:R-:W4:Y:S01]  /*9a60*/  LDL.LU.64 R178, [R1+0x58] ;  /* 0x0000580001b27983 */ /* 0x000f220000300a00 */
[----:B0-----:R-:W-:-:S05]  /*9a70*/  IMAD.MOV.U32 R4, RZ, RZ, R187 ;  /* 0x000000ffff047224 */ /* 0x001fca00078e00bb */
[----:B------:R0:W-:Y:S04]  /*9a80*/  STL [R1+0x514], R4 ;  /* 0x0005140401007387 */ /* 0x0001e80000100800 */
[----:B------:R1:W-:Y:S01]  /*9a90*/  STL [R1+0x520], R196 ;  /* 0x000520c401007387 */ /* 0x0003e20000100800 */
[----:B0-----:R-:W-:-:S03]  /*9aa0*/  IMAD.MOV.U32 R4, RZ, RZ, R197 ;  /* 0x000000ffff047224 */ /* 0x001fc600078e00c5 */
[----:B-1----:R-:W4:Y:S04]  /*9ab0*/  LDL.LU.64 R196, [R1+0xd8] ;  /* 0x0000d80001c47983 */ /* 0x002f280000300a00 */
[----:B------:R0:W-:Y:S04]  /*9ac0*/  STL [R1+0x51c], R4 ;  /* 0x00051c0401007387 */ /* 0x0001e80000100800 */
[----:B------:R-:W-:Y:S01]  /*9ad0*/  STL [R1+0x528], R198 ;  /* 0x000528c601007387 */ /* 0x000fe20000100800 */
[----:B0-----:R-:W-:-:S03]  /*9ae0*/  IMAD.MOV.U32 R4, RZ, RZ, R199 ;  /* 0x000000ffff047224 */ /* 0x001fc600078e00c7 */
[----:B------:R-:W-:Y:S04]  /*9af0*/  STL [R1+0x530], R246 ;  /* 0x000530f601007387 */ /* 0x000fe80000100800 */
[----:B------:R0:W-:Y:S04]  /*9b00*/  STL [R1+0x524], R4 ;  /* 0x0005240401007387 */ /* 0x0001e80000100800 */
[----:B------:R-:W4:Y:S01]  /*9b10*/  LDL.LU.64 R186, [R1+0x60] ;  /* 0x0000600001ba7983 */ /* 0x000f220000300a00 */
[----:B0-----:R-:W-:-:S03]  /*9b20*/  IMAD.MOV.U32 R4, RZ, RZ, R247 ;  /* 0x000000ffff047224 */ /* 0x001fc600078e00f7 */
[----:B------:R-:W-:Y:S04]  /*9b30*/  STL [R1+0x538], R202 ;  /* 0x000538ca01007387 */ /* 0x000fe80000100800 */
[----:B------:R0:W-:Y:S04]  /*9b40*/  STL [R1+0x52c], R4 ;  /* 0x00052c0401007387 */ /* 0x0001e80000100800 */
[----:B------:R-:W4:Y:S04]  /*9b50*/  LDL.LU.64 R198, [R1+0xf0] ;  /* 0x0000f00001c67983 */ /* 0x000f280000300a00 */
[----:B------:R-:W-:Y:S04]  /*9b60*/  STL [R1+0x534], R203 ;  /* 0x000534cb01007387 */ /* 0x000fe80000100800 */
[----:B-----5:R1:W-:Y:S01]  /*9b70*/  STL [R1+0x540], R180 ;  /* 0x000540b401007387 */ /* 0x0203e20000100800 */
[----:B0-----:R-:W-:-:S03]  /*9b80*/  IMAD.MOV.U32 R4, RZ, RZ, R181 ;  /* 0x000000ffff047224 */ /* 0x001fc600078e00b5 */
[----:B------:R-:W5:Y:S04]  /*9b90*/  LDL.LU.64 R246, [R1+0x70] ;  /* 0x0000700001f67983 */ /* 0x000f680000300a00 */
[----:B------:R-:W-:Y:S04]  /*9ba0*/  STL [R1+0x548], R190 ;  /* 0x000548be01007387 */ /* 0x000fe80000100800 */
[----:B------:R0:W-:Y:S04]  /*9bb0*/  STL [R1+0x53c], R4 ;  /* 0x00053c0401007387 */ /* 0x0001e80000100800 */
[----:B-1----:R-:W5:Y:S01]  /*9bc0*/  LDL.LU.64 R180, [R1+0x100] ;  /* 0x0001000001b47983 */ /* 0x002f620000300a00 */
[----:B0-----:R-:W-:-:S03]  /*9bd0*/  IMAD.MOV.U32 R4, RZ, RZ, R191 ;  /* 0x000000ffff047224 */ /* 0x001fc600078e00bf */
[----:B--2---:R-:W-:Y:S04]  /*9be0*/  STL [R1+0x550], R192 ;  /* 0x000550c001007387 */ /* 0x004fe80000100800 */
[----:B------:R0:W-:Y:S04]  /*9bf0*/  STL [R1+0x544], R4 ;  /* 0x0005440401007387 */ /* 0x0001e80000100800 */
[----:B------:R-:W2:Y:S01]  /*9c00*/  LDL.LU.64 R190, [R1+0x78] ;  /* 0x0000780001be7983 */ /* 0x000ea20000300a00 */
[----:B0-----:R-:W-:-:S03]  /*9c10*/  IMAD.MOV.U32 R4, RZ, RZ, R193 ;  /* 0x000000ffff047224 */ /* 0x001fc600078e00c1 */
[----:B---3--:R-:W-:Y:S04]  /*9c20*/  STL [R1+0x558], R168 ;  /* 0x000558a801007387 */ /* 0x008fe80000100800 */
[----:B------:R0:W-:Y:S04]  /*9c30*/  STL [R1+0x54c], R4 ;  /* 0x00054c0401007387 */ /* 0x0001e80000100800 */
[----:B------:R-:W3:Y:S01]  /*9c40*/  LDL.LU.64 R192, [R1+0x118] ;  /* 0x0001180001c07983 */ /* 0x000ee20000300a00 */
[----:B0-----:R-:W-:-:S03]  /*9c50*/  IMAD.MOV.U32 R4, RZ, RZ, R169 ;  /* 0x000000ffff047224 */ /* 0x001fc600078e00a9 */
[----:B----4-:R-:W-:Y:S04]  /*9c60*/  STL [R1+0x560], R172 ;  /* 0x000560ac01007387 */ /* 0x010fe80000100800 */
[----:B------:R0:W-:Y:S04]  /*9c70*/  STL [R1+0x554], R4 ;  /* 0x0005540401007387 */ /* 0x0001e80000100800 */
[----:B------:R-:W-:Y:S01]  /*9c80*/  STL [R1+0x568], R174 ;  /* 0x000568ae01007387 */ /* 0x000fe20000100800 */
[----:B0-----:R-:W-:-:S05]  /*9c90*/  IMAD.MOV.U32 R4, RZ, RZ, R173 ;  /* 0x000000ffff047224 */ /* 0x001fca00078e00ad */
[----:B------:R0:W-:Y:S04]  /*9ca0*/  STL [R1+0x55c], R4 ;  /* 0x00055c0401007387 */ /* 0x0001e80000100800 */
[----:B------:R-:W-:Y:S01]  /*9cb0*/  STL [R1+0x570], R184 ;  /* 0x000570b801007387 */ /* 0x000fe20000100800 */
[----:B0-----:R-:W-:-:S05]  /*9cc0*/  IMAD.MOV.U32 R4, RZ, RZ, R175 ;  /* 0x000000ffff047224 */ /* 0x001fca00078e00af */
[----:B------:R0:W-:Y:S04]  /*9cd0*/  STL [R1+0x564], R4 ;  /* 0x0005640401007387 */ /* 0x0001e80000100800 */
[----:B------:R-:W4:Y:S01]  /*9ce0*/  LDL.LU.64 R174, [R1+0x130] ;  /* 0x0001300001ae7983 */ /* 0x000f220000300a00 */
[----:B0-----:R-:W-:-:S03]  /*9cf0*/  IMAD.MOV.U32 R4, RZ, RZ, R185 ;  /* 0x000000ffff047224 */ /* 0x001fc600078e00b9 */
[----:B------:R-:W-:Y:S04]  /*9d00*/  STL [R1+0x578], R178 ;  /* 0x000578b201007387 */ /* 0x000fe80000100800 */
[----:B------:R0:W-:Y:S04]  /*9d10*/  STL [R1+0x56c], R4 ;  /* 0x00056c0401007387 */ /* 0x0001e80000100800 */
[----:B------:R-:W4:Y:S01]  /*9d20*/  LDL.LU.64 R184, [R1+0x88] ;  /* 0x0000880001b87983 */ /* 0x000f220000300a00 */
[----:B0-----:R-:W-:-:S03]  /*9d30*/  IMAD.MOV.U32 R4, RZ, RZ, R179 ;  /* 0x000000ffff047224 */ /* 0x001fc600078e00b3 */
[----:B------:R-:W-:Y:S04]  /*9d40*/  STL [R1+0x580], R196 ;  /* 0x000580c401007387 */ /* 0x000fe80000100800 */
[----:B------:R0:W-:Y:S04]  /*9d50*/  STL [R1+0x574], R4 ;  /* 0x0005740401007387 */ /* 0x0001e80000100800 */
[----:B------:R-:W4:Y:S01]  /*9d60*/  LDL.LU.64 R178, [R1+0x148] ;  /* 0x0001480001b27983 */ /* 0x000f220000300a00 */
[----:B0-----:R-:W-:-:S03]  /*9d70*/  IMAD.MOV.U32 R4, RZ, RZ, R197 ;  /* 0x000000ffff047224 */ /* 0x001fc600078e00c5 */
[----:B------:R-:W4:Y:S04]  /*9d80*/  LDL.LU.64 R196, [R1+0x98] ;  /* 0x0000980001c47983 */ /* 0x000f280000300a00 */
[----:B------:R0:W-:Y:S04]  /*9d90*/  STL [R1+0x57c], R4 ;  /* 0x00057c0401007387 */ /* 0x0001e80000100800 */
[----:B------:R1:W-:Y:S01]  /*9da0*/  STL [R1+0x588], R186 ;  /* 0x000588ba01007387 */ /* 0x0003e20000100800 */
[----:B0-----:R-:W-:-:S03]  /*9db0*/  IMAD.MOV.U32 R4, RZ, RZ, R187 ;  /* 0x000000ffff047224 */ /* 0x001fc600078e00bb */
[----:B-1----:R-:W4:Y:S04]  /*9dc0*/  LDL.LU.64 R186, [R1+0x158] ;  /* 0x0001580001ba7983 */ /* 0x002f280000300a00 */
[----:B------:R0:W-:Y:S04]  /*9dd0*/  STL [R1+0x584], R4 ;  /* 0x0005840401007387 */ /* 0x0001e80000100800 */
[----:B------:R1:W-:Y:S01]  /*9de0*/  STL [R1+0x590], R198 ;  /* 0x000590c601007387 */ /* 0x0003e20000100800 */
[----:B0-----:R-:W-:-:S03]  /*9df0*/  IMAD.MOV.U32 R4, RZ, RZ, R199 ;  /* 0x000000ffff047224 */ /* 0x001fc600078e00c7 */
[----:B-1----:R-:W4:Y:S04]  /*9e00*/  LDL.LU.64 R198, [R1+0xa0] ;  /* 0x0000a00001c67983 */ /* 0x002f280000300a00 */
[----:B------:R0:W-:Y:S04]  /*9e10*/  STL [R1+0x58c], R4 ;  /* 0x00058c0401007387 */ /* 0x0001e80000100800 */
[----:B-----5:R1:W-:Y:S01]  /*9e20*/  STL [R1+0x598], R246 ;  /* 0x000598f601007387 */ /* 0x0203e20000100800 */
[----:B0-----:R-:W-:-:S03]  /*9e30*/  IMAD.MOV.U32 R4, RZ, RZ, R247 ;  /* 0x000000ffff047224 */ /* 0x001fc600078e00f7 */
[----:B-1----:R-:W5:Y:S04]  /*9e40*/  LDL.LU.64 R246, [R1+0x168] ;  /* 0x0001680001f67983 */ /* 0x002f680000300a00 */
[----:B------:R0:W-:Y:S04]  /*9e50*/  STL [R1+0x594], R4 ;  /* 0x0005940401007387 */ /* 0x0001e80000100800 */
[----:B------:R-:W-:Y:S04]  /*9e60*/  STL [R1+0x5a0], R180 ;  /* 0x0005a0b401007387 */ /* 0x000fe80000100800 */
[----:B------:R-:W5:Y:S01]  /*9e70*/  LDL.LU.64 R168, [R1+0xb0] ;  /* 0x0000b00001a87983 */ /* 0x000f620000300a00 */
[----:B0-----:R-:W-:-:S05]  /*9e80*/  IMAD.MOV.U32 R4, RZ, RZ, R181 ;  /* 0x000000ffff047224 */ /* 0x001fca00078e00b5 */
[----:B------:R0:W-:Y:S04]  /*9e90*/  STL [R1+0x59c], R4 ;  /* 0x00059c0401007387 */ /* 0x0001e80000100800 */
[----:B--2---:R1:W-:Y:S04]  /*9ea0*/  STL [R1+0x5a8], R190 ;  /* 0x0005a8be01007387 */ /* 0x0043e80000100800 */
[----:B------:R-:W2:Y:S01]  /*9eb0*/  LDL.LU.64 R172, [R1+0x180] ;  /* 0x0001800001ac7983 */ /* 0x000ea20000300a00 */
[----:B0-----:R-:W-:-:S05]  /*9ec0*/  IMAD.MOV.U32 R4, RZ, RZ, R191 ;  /* 0x000000ffff047224 */ /* 0x001fca00078e00bf */
[----:B------:R0:W-:Y:S04]  /*9ed0*/  STL [R1+0x5a4], R4 ;  /* 0x0005a40401007387 */ /* 0x0001e80000100800 */
[----:B---3--:R3:W-:Y:S04]  /*9ee0*/  STL [R1+0x5b0], R192 ;  /* 0x0005b0c001007387 */ /* 0x0087e80000100800 */
[----:B-1----:R-:W2:Y:S01]  /*9ef0*/  LDL.LU.64 R190, [R1+0xb8] ;  /* 0x0000b80001be7983 */ /* 0x002ea20000300a00 */
[----:B0-----:R-:W-:-:S03]  /*9f00*/  IMAD.MOV.U32 R4, RZ, RZ, R193 ;  /* 0x000000ffff047224 */ /* 0x001fc600078e00c1 */
[----:B---3--:R-:W3:Y:S04]  /*9f10*/  LDL.LU.64 R192, [R1+0x190] ;  /* 0x0001900001c07983 */ /* 0x008ee80000300a00 */
[----:B------:R0:W-:Y:S04]  /*9f20*/  STL [R1+0x5ac], R4 ;  /* 0x0005ac0401007387 */ /* 0x0001e80000100800 */
[----:B------:R-:W-:Y:S04]  /*9f30*/  STL [R1+0x5b8], R218 ;  /* 0x0005b8da01007387 */ /* 0x000fe80000100800 */
[----:B------:R-:W-:Y:S04]  /*9f40*/  STL [R1+0x5b4], R219 ;  /* 0x0005b4db01007387 */ /* 0x000fe80000100800 */
[----:B------:R-:W3:Y:S04]  /*9f50*/  LDL.LU.64 R180, [R1+0xc8] ;  /* 0x0000c80001b47983 */ /* 0x000ee80000300a00 */
[----:B----4-:R1:W-:Y:S01]  /*9f60*/  STL [R1+0x5c0], R174 ;  /* 0x0005c0ae01007387 */ /* 0x0103e20000100800 */
[----:B0-----:R-:W-:-:S03]  /*9f70*/  IMAD.MOV.U32 R4, RZ, RZ, R175 ;  /* 0x000000ffff047224 */ /* 0x001fc600078e00af */
[----:B-1----:R-:W4:Y:S04]  /*9f80*/  LDL.LU.64 R174, [R1+0x1a0] ;  /* 0x0001a00001ae7983 */ /* 0x002f280000300a00 */
[----:B------:R0:W-:Y:S04]  /*9f90*/  STL [R1+0x5bc], R4 ;  /* 0x0005bc0401007387 */ /* 0x0001e80000100800 */
[----:B------:R1:W-:Y:S01]  /*9fa0*/  STL [R1+0x5c8], R184 ;  /* 0x0005c8b801007387 */ /* 0x0003e20000100800 */
[----:B0-----:R-:W-:-:S03]  /*9fb0*/  IMAD.MOV.U32 R4, RZ, RZ, R185 ;  /* 0x000000ffff047224 */ /* 0x001fc600078e00b9 */
[----:B-1----:R-:W4:Y:S04]  /*9fc0*/  LDL.LU.64 R184, [R1+0xd0] ;  /* 0x0000d00001b87983 */ /* 0x002f280000300a00 */
[----:B------:R0:W-:Y:S04]  /*9fd0*/  STL [R1+0x5c4], R4 ;  /* 0x0005c40401007387 */ /* 0x0001e80000100800 */
[----:B------:R1:W-:Y:S01]  /*9fe0*/  STL [R1+0x5d0], R178 ;  /* 0x0005d0b201007387 */ /* 0x0003e20000100800 */
[----:B0-----:R-:W-:-:S03]  /*9ff0*/  IMAD.MOV.U32 R4, RZ, RZ, R179 ;  /* 0x000000ffff047224 */ /* 0x001fc600078e00b3 */
[----:B------:R-:W-:Y:S04]  /*a000*/  STL [R1+0x5d8], R196 ;  /* 0x0005d8c401007387 */ /* 0x000fe80000100800 */
[----:B------:R0:W-:Y:S04]  /*a010*/  STL [R1+0x5cc], R4 ;  /* 0x0005cc0401007387 */ /* 0x0001e80000100800 */
[----:B-1----:R-:W4:Y:S01]  /*a020*/  LDL.LU.64 R178, [R1+0x1b0] ;  /* 0x0001b00001b27983 */ /* 0x002f220000300a00 */
        /* <DEDUP_REMOVED lines=9> */
[----:B-----5:R-:W-:Y:S04]  /*a0c0*/  STL [R1+0x5f0], R246 ;  /* 0x0005f0f601007387 */ /* 0x020fe80000100800 */
[----:B------:R0:W-:Y:S04]  /*a0d0*/  STL [R1+0x5e4], R4 ;  /* 0x0005e40401007387 */ /* 0x0001e80000100800 */
[----:B------:R-:W5:Y:S01]  /*a0e0*/  LDL.LU.64 R198, [R1+0xe8] ;  /* 0x0000e80001c67983 */ /* 0x000f620000300a00 */
[----:B0-----:R-:W-:-:S03]  /*a0f0*/  IMAD.MOV.U32 R4, RZ, RZ, R247 ;  /* 0x000000ffff047224 */ /* 0x001fc600078e00f7 */
[----:B------:R-:W-:Y:S04]  /*a100*/  STL [R1+0x5f8], R168 ;  /* 0x0005f8a801007387 */ /* 0x000fe80000100800 */
[----:B------:R0:W-:Y:S04]  /*a110*/  STL [R1+0x5ec], R4 ;  /* 0x0005ec0401007387 */ /* 0x0001e80000100800 */
[----:B------:R-:W5:Y:S01]  /*a120*/  LDL.LU.64 R246, [R1+0x1d8] ;  /* 0x0001d80001f67983 */ /* 0x000f620000300a00 */
[----:B0-----:R-:W-:-:S03]  /*a130*/  IMAD.MOV.U32 R4, RZ, RZ, R169 ;  /* 0x000000ffff047224 */ /* 0x001fc600078e00a9 */
[----:B--2---:R-:W-:Y:S04]  /*a140*/  STL [R1+0x600], R172 ;  /* 0x000600ac01007387 */ /* 0x004fe80000100800 */
[----:B------:R0:W-:Y:S02]  /*a150*/  STL [R1+0x5f4], R4 ;  /* 0x0005f40401007387 */ /* 0x0001e40000100800 */
[----:B0-----:R-:W-:Y:S02]  /*a160*/  IMAD.MOV.U32 R4, RZ, RZ, R173 ;  /* 0x000000ffff047224 */ /* 0x001fe400078e00ad */
[----:B------:R-:W-:Y:S04]  /*a170*/  STL [R1+0x608], R190 ;  /* 0x000608be01007387 */ /* 0x000fe80000100800 */
[----:B------:R0:W-:Y:S04]  /*a180*/  STL [R1+0x5fc], R4 ;  /* 0x0005fc0401007387 */ /* 0x0001e80000100800 */
[----:B---3--:R-:W-:Y:S01]  /*a190*/  STL [R1+0x610], R192 ;  /* 0x000610c001007387 */ /* 0x008fe20000100800 */
[----:B0-----:R-:W-:-:S05]  /*a1a0*/  IMAD.MOV.U32 R4, RZ, RZ, R191 ;  /* 0x000000ffff047224 */ /* 0x001fca00078e00bf */
[----:B------:R0:W-:Y:S04]  /*a1b0*/  STL [R1+0x604], R4 ;  /* 0x0006040401007387 */ /* 0x0001e80000100800 */
[----:B------:R-:W2:Y:S01]  /*a1c0*/  LDL.LU.64 R190, [R1+0x1e8] ;  /* 0x0001e80001be7983 */ /* 0x000ea20000300a00 */
[----:B0-----:R-:W-:-:S03]  /*a1d0*/  IMAD.MOV.U32 R4, RZ, RZ, R193 ;  /* 0x000000ffff047224 */ /* 0x001fc600078e00c1 */
[----:B------:R-:W-:Y:S04]  /*a1e0*/  STL [R1+0x618], R180 ;  /* 0x000618b401007387 */ /* 0x000fe80000100800 */
[----:B------:R0:W-:Y:S04]  /*a1f0*/  STL [R1+0x60c], R4 ;  /* 0x00060c0401007387 */ /* 0x0001e80000100800 */
[----:B------:R-:W3:Y:S01]  /*a200*/  LDL.LU.64 R192, [R1+0xf8] ;  /* 0x0000f80001c07983 */ /* 0x000ee20000300a00 */
[----:B0-----:R-:W-:-:S03]  /*a210*/  IMAD.MOV.U32 R4, RZ, RZ, R181 ;  /* 0x000000ffff047224 */ /* 0x001fc600078e00b5 */
[----:B----4-:R-:W-:Y:S04]  /*a220*/  STL [R1+0x620], R174 ;  /* 0x000620ae01007387 */ /* 0x010fe80000100800 */
[----:B------:R0:W-:Y:S04]  /*a230*/  STL [R1+0x614], R4 ;  /* 0x0006140401007387 */ /* 0x0001e80000100800 */
[----:B------:R-:W4:Y:S01]  /*a240*/  LDL.LU.64 R180, [R1+0x1f8] ;  /* 0x0001f80001b47983 */ /* 0x000f220000300a00 */
[----:B0-----:R-:W-:-:S03]  /*a250*/  IMAD.MOV.U32 R4, RZ, RZ, R175 ;  /* 0x000000ffff047224 */ /* 0x001fc600078e00af */
[----:B------:R-:W-:Y:S04]  /*a260*/  STL [R1+0x628], R184 ;  /* 0x000628b801007387 */ /* 0x000fe80000100800 */
[----:B------:R0:W-:Y:S04]  /*a270*/  STL [R1+0x61c], R4 ;  /* 0x00061c0401007387 */ /* 0x0001e80000100800 */
[----:B------:R-:W4:Y:S04]  /*a280*/  LDL.LU.64 R168, [R1+0x108] ;  /* 0x0001080001a87983 */ /* 0x000f280000300a00 */
[----:B------:R-:W4:Y:S01]  /*a290*/  LDL.LU.64 R174, [R1+0x200] ;  /* 0x0002000001ae7983 */ /* 0x000f220000300a00 */
[----:B0-----:R-:W-:-:S05]  /*a2a0*/  IMAD.MOV.U32 R4, RZ, RZ, R185 ;  /* 0x000000ffff047224 */ /* 0x001fca00078e00b9 */
[----:B------:R0:W-:Y:S04]  /*a2b0*/  STL [R1+0x624], R4 ;  /* 0x0006240401007387 */ /* 0x0001e80000100800 */
[----:B------:R-:W-:Y:S04]  /*a2c0*/  STL [R1+0x630], R178 ;  /* 0x000630b201007387 */ /* 0x000fe80000100800 */
[----:B------:R-:W4:Y:S01]  /*a2d0*/  LDL.LU.64 R184, [R1+0x110] ;  /* 0x0001100001b87983 */ /* 0x000f220000300a00 */
[----:B0-----:R-:W-:-:S03]  /*a2e0*/  IMAD.MOV.U32 R4, RZ, RZ, R179 ;  /* 0x000000ffff047224 */ /* 0x001fc600078e00b3 */
[----:B------:R-:W-:Y:S04]  /*a2f0*/  STL [R1+0x638], R196 ;  /* 0x000638c401007387 */ /* 0x000fe80000100800 */
[----:B------:R0:W-:Y:S02]  /*a300*/  STL [R1+0x62c], R4 ;  /* 0x00062c0401007387 */ /* 0x0001e40000100800 */
[----:B0-----:R-:W-:Y:S02]  /*a310*/  IMAD.MOV.U32 R4, RZ, RZ, R197 ;  /* 0x000000ffff047224 */ /* 0x001fe400078e00c5 */
[----:B------:R-:W4:Y:S04]  /*a320*/  LDL.LU.64 R196, [R1+0x210] ;  /* 0x0002100001c47983 */ /* 0x000f280000300a00 */
[----:B------:R0:W-:Y:S04]  /*a330*/  STL [R1+0x634], R4 ;  /* 0x0006340401007387 */ /* 0x0001e80000100800 */
[----:B------:R-:W-:Y:S04]  /*a340*/  STL [R1+0x640], R186 ;  /* 0x000640ba01007387 */ /* 0x000fe80000100800 */
[----:B------:R-:W4:Y:S01]  /*a350*/  LDL.LU.64 R172, [R1+0x120] ;  /* 0x0001200001ac7983 */ /* 0x000f220000300a00 */
[----:B0-----:R-:W-:-:S05]  /*a360*/  IMAD.MOV.U32 R4, RZ, RZ, R187 ;  /* 0x000000ffff047224 */ /* 0x001fca00078e00bb */
[----:B------:R0:W-:Y:S04]  /*a370*/  STL [R1+0x63c], R4 ;  /* 0x00063c0401007387 */ /* 0x0001e80000100800 */
[----:B-----5:R1:W-:Y:S01]  /*a380*/  STL [R1+0x648], R198 ;  /* 0x000648c601007387 */ /* 0x0203e20000100800 */
[----:B0-----:R-:W-:-:S03]  /*a390*/  IMAD.MOV.U32 R4, RZ, RZ, R199 ;  /* 0x000000ffff047224 */ /* 0x001fc600078e00c7 */
[----:B------:R-:W5:Y:S04]  /*a3a0*/  LDL.LU.64 R178, [R1+0x218] ;  /* 0x0002180001b27983 */ /* 0x000f680000300a00 */
[----:B------:R-:W-:Y:S04]  /*a3b0*/  STL [R1+0x650], R246 ;  /* 0x000650f601007387 */ /* 0x000fe80000100800 */
[----:B------:R0:W-:Y:S04]  /*a3c0*/  STL [R1+0x644], R4 ;  /* 0x0006440401007387 */ /* 0x0001e80000100800 */
[----:B-1----:R-:W5:Y:S01]  /*a3d0*/  LDL.LU.64 R198, [R1+0x128] ;  /* 0x0001280001c67983 */ /* 0x002f620000300a00 */
[----:B0-----:R-:W-:-:S03]  /*a3e0*/  IMAD.MOV.U32 R4, RZ, RZ, R247 ;  /* 0x000000ffff047224 */ /* 0x001fc600078e00f7 */
[----:B------:R-:W-:Y:S04]  /*a3f0*/  STL [R1+0x658], R236 ;  /* 0x000658ec01007387 */ /* 0x000fe80000100800 */
[----:B------:R0:W-:Y:S04]  /*a400*/  STL [R1+0x64c], R4 ;  /* 0x00064c0401007387 */ /* 0x0001e80000100800 */
[----:B------:R-:W5:Y:S04]  /*a410*/  LDL.LU.64 R246, [R1+0x220] ;  /* 0x0002200001f67983 */ /* 0x000f680000300a00 */
[----:B------:R-:W-:Y:S04]  /*a420*/  STL [R1+0x654], R237 ;  /* 0x000654ed01007387 */ /* 0x000fe80000100800 */
[----:B------:R-:W5:Y:S04]  /*a430*/  LDL.LU.64 R186, [R1+0x138] ;  /* 0x0001380001ba7983 */ /* 0x000f680000300a00 */
[----:B--2---:R1:W-:Y:S01]  /*a440*/  STL [R1+0x660], R190 ;  /* 0x000660be01007387 */ /* 0x0043e20000100800 */
[----:B0-----:R-:W-:-:S03]  /*a450*/  IMAD.MOV.U32 R4, RZ, RZ, R191 ;  /* 0x000000ffff047224 */ /* 0x001fc600078e00bf */
[----:B-1----:R-:W2:Y:S04]  /*a460*/  LDL.LU.64 R190, [R1+0x230] ;  /* 0x0002300001be7983 */ /* 0x002ea80000300a00 */
[----:B------:R0:W-:Y:S04]  /*a470*/  STL [R1+0x65c], R4 ;  /* 0x00065c0401007387 */ /* 0x0001e80000100800 */
[----:B---3--:R1:W-:Y:S01]  /*a480*/  STL [R1+0x668], R192 ;  /* 0x000668c001007387 */ /* 0x0083e20000100800 */
[----:B0-----:R-:W-:-:S03]  /*a490*/  IMAD.MOV.U32 R4, RZ, RZ, R193 ;  /* 0x000000ffff047224 */ /* 0x001fc600078e00c1 */
[----:B-1----:R-:W3:Y:S04]  /*a4a0*/  LDL.LU.64 R192, [R1+0x140] ;  /* 0x0001400001c07983 */ /* 0x002ee80000300a00 */
[----:B------:R0:W-:Y:S04]  /*a4b0*/  STL [R1+0x664], R4 ;  /* 0x0006640401007387 */ /* 0x0001e80000100800 */
[----:B----4-:R1:W-:Y:S01]  /*a4c0*/  STL [R1+0x670], R180 ;  /* 0x000670b401007387 */ /* 0x0103e20000100800 */
[----:B0-----:R-:W-:-:S03]  /*a4d0*/  IMAD.MOV.U32 R4, RZ, RZ, R181 ;  /* 0x000000ffff047224 */ /* 0x001fc600078e00b5 */
[----:B-1----:R-:W4:Y:S04]  /*a4e0*/  LDL.LU.64 R180, [R1+0x238] ;  /* 0x0002380001b47983 */ /* 0x002f280000300a00 */
[----:B------:R0:W-:Y:S04]  /*a4f0*/  STL [R1+0x66c], R4 ;  /* 0x00066c0401007387 */ /* 0x0001e80000100800 */
[----:B------:R-:W-:Y:S01]  /*a500*/  STL [R1+0x678], R168 ;  /* 0x000678a801007387 */ /* 0x000fe20000100800 */
[----:B0-----:R-:W-:-:S03]  /*a510*/  IMAD.MOV.U32 R4, RZ, RZ, R169 ;  /* 0x000000ffff047224 */ /* 0x001fc600078e00a9 */
[----:B------:R-:W-:Y:S04]  /*a520*/  STL [R1+0x680], R174 ;  /* 0x000680ae01007387 */ /* 0x000fe80000100800 */
[----:B------:R0:W-:Y:S04]  /*a530*/  STL [R1+0x674], R4 ;  /* 0x0006740401007387 */ /* 0x0001e80000100800 */
[----:B------:R-:W-:Y:S01]  /*a540*/  STL [R1+0x688], R184 ;  /* 0x000688b801007387 */ /* 0x000fe20000100800 */
[----:B0-----:R-:W-:-:S05]  /*a550*/  IMAD.MOV.U32 R4, RZ, RZ, R175 ;  /* 0x000000ffff047224 */ /* 0x001fca00078e00af */
        /* <DEDUP_REMOVED lines=9> */
[----:B------:R-:W-:Y:S01]  /*a5f0*/  STL [R1+0x698], R172 ;  /* 0x000698ac01007387 */ /* 0x000fe20000100800 */
[----:B0-----:R-:W-:-:S03]  /*a600*/  IMAD.MOV.U32 R4, RZ, RZ, R173 ;  /* 0x000000ffff047224 */ /* 0x001fc600078e00ad */
[----:B-----5:R-:W-:Y:S04]  /*a610*/  STL [R1+0x6a0], R178 ;  /* 0x0006a0b201007387 */ /* 0x020fe80000100800 */
[----:B------:R0:W-:Y:S02]  /*a620*/  STL [R1+0x694], R4 ;  /* 0x0006940401007387 */ /* 0x0001e40000100800 */
[----:B0-----:R-:W-:Y:S02]  /*a630*/  IMAD.MOV.U32 R4, RZ, RZ, R179 ;  /* 0x000000ffff047224 */ /* 0x001fe400078e00b3 */
[----:B------:R-:W5:Y:S04]  /*a640*/  LDL.LU.64 R178, [R1+0x258] ;  /* 0x0002580001b27983 */ /* 0x000f680000300a00 */
[----:B------:R0:W-:Y:S04]  /*a650*/  STL [R1+0x69c], R4 ;  /* 0x00069c0401007387 */ /* 0x0001e80000100800 */
[----:B------:R1:W-:Y:S01]  /*a660*/  STL [R1+0x6a8], R198 ;  /* 0x0006a8c601007387 */ /* 0x0003e20000100800 */
[----:B0-----:R-:W-:-:S03]  /*a670*/  IMAD.MOV.U32 R4, RZ, RZ, R199 ;  /* 0x000000ffff047224 */ /* 0x001fc600078e00c7 */
[----:B-1----:R-:W5:Y:S04]  /*a680*/  LDL.LU.64 R198, [R1+0x160] ;  /* 0x0001600001c67983 */ /* 0x002f680000300a00 */
[----:B------:R0:W-:Y:S04]  /*a690*/  STL [R1+0x6a4], R4 ;  /* 0x0006a40401007387 */ /* 0x0001e80000100800 */
[----:B------:R1:W-:Y:S01]  /*a6a0*/  STL [R1+0x6b0], R246 ;  /* 0x0006b0f601007387 */ /* 0x0003e20000100800 */
[----:B0-----:R-:W-:-:S03]  /*a6b0*/  IMAD.MOV.U32 R4, RZ, RZ, R247 ;  /* 0x000000ffff047224 */ /* 0x001fc600078e00f7 */
        /* <DEDUP_REMOVED lines=19> */
[----:B------:R-:W-:Y:S01]  /*a7f0*/  STL [R1+0x6d4], R113 ;  /* 0x0006d47101007387 */ /* 0x000fe20000100800 */
[----:B0-----:R-:W-:-:S03]  /*a800*/  IMAD.MOV.U32 R4, RZ, RZ, R175 ;  /* 0x000000ffff047224 */ /* 0x001fc600078e00af */
[----:B------:R0:W-:Y:S04]  /*a810*/  STL [R1+0x6e0], R174 ;  /* 0x0006e0ae01007387 */ /* 0x0001e80000100800 */
[----:B------:R-:W-:Y:S04]  /*a820*/  STL [R1+0x6e8], R184 ;  /* 0x0006e8b801007387 */ /* 0x000fe80000100800 */
[----:B------:R1:W-:Y:S04]  /*a830*/  STL [R1+0x6dc], R4 ;  /* 0x0006dc0401007387 */ /* 0x0003e80000100800 */
[----:B0-----:R-:W4:Y:S01]  /*a840*/  LDL.LU.64 R174, [R1+0x740] ;  /* 0x0007400001ae7983 */ /* 0x001f220000300a00 */
[----:B-1----:R-:W-:-:S05]  /*a850*/  IMAD.MOV.U32 R4, RZ, RZ, R185 ;  /* 0x000000ffff047224 */ /* 0x002fca00078e00b9 */
[----:B------:R0:W-:Y:S04]  /*a860*/  STL [R1+0x6e4], R4 ;  /* 0x0006e40401007387 */ /* 0x0001e80000100800 */
[----:B------:R1:W-:Y:S01]  /*a870*/  STL [R1+0x6f0], R196 ;  /* 0x0006f0c401007387 */ /* 0x0003e20000100800 */
[----:B0-----:R-:W-:-:S03]  /*a880*/  IMAD.MOV.U32 R4, RZ, RZ, R197 ;  /* 0x000000ffff047224 */ /* 0x001fc600078e00c5 */
[----:B------:R-:W-:Y:S04]  /*a890*/  STL [R1+0x6f8], R116 ;  /* 0x0006f87401007387 */ /* 0x000fe80000100800 */
[----:B------:R0:W-:Y:S04]  /*a8a0*/  STL [R1+0x6ec], R4 ;  /* 0x0006ec0401007387 */ /* 0x0001e80000100800 */
[----:B-1----:R-:W4:Y:S04]  /*a8b0*/  LDL.LU.64 R196, [R1+0x188] ;  /* 0x0001880001c47983 */ /* 0x002f280000300a00 */
[----:B------:R-:W-:Y:S04]  /*a8c0*/  STL [R1+0x6f4], R117 ;  /* 0x0006f47501007387 */ /* 0x000fe80000100800 */
[----:B-----5:R-:W-:Y:S01]  /*a8d0*/  STL [R1+0x700], R178 ;  /* 0x000700b201007387 */ /* 0x020fe20000100800 */
[----:B0-----:R-:W-:-:S03]  /*a8e0*/  IMAD.MOV.U32 R4, RZ, RZ, R179 ;  /* 0x000000ffff047224 */ /* 0x001fc600078e00b3 */
[----:B------:R-:W5:Y:S04]  /*a8f0*/  LDL.LU.64 R184, [R1+0x750] ;  /* 0x0007500001b87983 */ /* 0x000f680000300a00 */
[----:B------:R-:W-:Y:S04]  /*a900*/  STL [R1+0x708], R198 ;  /* 0x000708c601007387 */ /* 0x000fe80000100800 */
[----:B------:R0:W-:Y:S04]  /*a910*/  STL [R1+0x6fc], R4 ;  /* 0x0006fc0401007387 */ /* 0x0001e80000100800 */
[----:B------:R-:W5:Y:S01]  /*a920*/  LDL.LU.64 R168, [R1+0x198] ;  /* 0x0001980001a87983 */ /* 0x000f620000300a00 */
[----:B0-----:R-:W-:-:S03]  /*a930*/  IMAD.MOV.U32 R4, RZ, RZ, R199 ;  /* 0x000000ffff047224 */ /* 0x001fc600078e00c7 */
[----:B------:R-:W5:Y:S04]  /*a940*/  LDL.LU.64 R198, [R1+0x760] ;  /* 0x0007600001c67983 */ /* 0x000f680000300a00 */
[----:B------:R0:W-:Y:S04]  /*a950*/  STL [R1+0x704], R4 ;  /* 0x0007040401007387 */ /* 0x0001e80000100800 */
[----:B------:R1:W-:Y:S01]  /*a960*/  STL [R1+0x710], R246 ;  /* 0x000710f601007387 */ /* 0x0003e20000100800 */
[----:B0-----:R-:W-:-:S03]  /*a970*/  IMAD.MOV.U32 R4, RZ, RZ, R247 ;  /* 0x000000ffff047224 */ /* 0x001fc600078e00f7 */
[----:B-1----:R-:W5:Y:S04]  /*a980*/  LDL.LU.64 R246, [R1+0x1a8] ;  /* 0x0001a80001f67983 */ /* 0x002f680000300a00 */
[----:B------:R0:W-:Y:S04]  /*a990*/  STL [R1+0x70c], R4 ;  /* 0x00070c0401007387 */ /* 0x0001e80000100800 */
[----:B--2---:R1:W-:Y:S01]  /*a9a0*/  STL [R1+0x718], R186 ;  /* 0x000718ba01007387 */ /* 0x0043e20000100800 */
[----:B0-----:R-:W-:-:S03]  /*a9b0*/  IMAD.MOV.U32 R4, RZ, RZ, R187 ;  /* 0x000000ffff047224 */ /* 0x001fc600078e00bb */
[----:B-1----:R-:W2:Y:S04]  /*a9c0*/  LDL.LU.64 R186, [R1+0x770] ;  /* 0x0007700001ba7983 */ /* 0x002ea80000300a00 */
[----:B------:R0:W-:Y:S04]  /*a9d0*/  STL [R1+0x714], R4 ;  /* 0x0007140401007387 */ /* 0x0001e80000100800 */
[----:B---3--:R1:W-:Y:S04]  /*a9e0*/  STL [R1+0x720], R190 ;  /* 0x000720be01007387 */ /* 0x0083e80000100800 */
[----:B------:R-:W3:Y:S01]  /*a9f0*/  LDL.LU.64 R178, [R1+0x1b8] ;  /* 0x0001b80001b27983 */ /* 0x000ee20000300a00 */
[----:B0-----:R-:W-:-:S05]  /*aa00*/  IMAD.MOV.U32 R4, RZ, RZ, R191 ;  /* 0x000000ffff047224 */ /* 0x001fca00078e00bf */
[----:B------:R0:W-:Y:S04]  /*aa10*/  STL [R1+0x71c], R4 ;  /* 0x00071c0401007387 */ /* 0x0001e80000100800 */
[----:B----4-:R4:W-:Y:S04]  /*aa20*/  STL [R1+0x728], R192 ;  /* 0x000728c001007387 */ /* 0x0109e80000100800 */
[----:B-1----:R-:W3:Y:S01]  /*aa30*/  LDL.LU.64 R190, [R1+0x780] ;  /* 0x0007800001be7983 */ /* 0x002ee20000300a00 */
[----:B0-----:R-:W-:-:S03]  /*aa40*/  IMAD.MOV.U32 R4, RZ, RZ, R193 ;  /* 0x000000ffff047224 */ /* 0x001fc600078e00c1 */
[----:B------:R-:W-:Y:S04]  /*aa50*/  STL [R1+0x730], R180 ;  /* 0x000730b401007387 */ /* 0x000fe80000100800 */
[----:B------:R0:W-:Y:S04]  /*aa60*/  STL [R1+0x724], R4 ;  /* 0x0007240401007387 */ /* 0x0001e80000100800 */
[----:B----4-:R-:W4:Y:S01]  /*aa70*/  LDL.LU.64 R192, [R1+0x1c0] ;  /* 0x0001c00001c07983 */ /* 0x010f220000300a00 */
[----:B0-----:R-:W-:-:S03]  /*aa80*/  IMAD.MOV.U32 R4, RZ, RZ, R181 ;  /* 0x000000ffff047224 */ /* 0x001fc600078e00b5 */
[----:B------:R-:W-:Y:S04]  /*aa90*/  STL [R1+0x738], R124 ;  /* 0x0007387c01007387 */ /* 0x000fe80000100800 */
[----:B------:R0:W-:Y:S04]  /*aaa0*/  STL [R1+0x72c], R4 ;  /* 0x00072c0401007387 */ /* 0x0001e80000100800 */
[----:B------:R-:W4:Y:S04]  /*aab0*/  LDL.LU.64 R172, [R1+0x790] ;  /* 0x0007900001ac7983 */ /* 0x000f280000300a00 */
[----:B------:R-:W-:Y:S04]  /*aac0*/  STL [R1+0x734], R125 ;  /* 0x0007347d01007387 */ /* 0x000fe80000100800 */
[----:B------:R1:W-:Y:S04]  /*aad0*/  STL [R1+0x740], R174 ;  /* 0x000740ae01007387 */ /* 0x0003e80000100800 */
[----:B------:R-:W4:Y:S01]  /*aae0*/  LDL.LU.64 R180, [R1+0x1d0] ;  /* 0x0001d00001b47983 */ /* 0x000f220000300a00 */
        /* <DEDUP_REMOVED lines=10> */
[----:B------:R0:W-:Y:S02]  /*ab90*/  STL [R1+0x74c], R4 ;  /* 0x00074c0401007387 */ /* 0x0001e40000100800 */
[----:B0-----:R-:W-:Y:S02]  /*aba0*/  IMAD.MOV.U32 R4, RZ, RZ, R169 ;  /* 0x000000ffff047224 */ /* 0x001fe400078e00a9 */
[----:B------:R-:W-:Y:S04]  /*abb0*/  STL [R1+0x758], R168 ;  /* 0x000758a801007387 */ /* 0x000fe80000100800 */
[----:B------:R-:W-:Y:S04]  /*abc0*/  STL [R1+0x760], R198 ;  /* 0x000760c601007387 */ /* 0x000fe80000100800 */
[----:B------:R0:W-:Y:S02]  /*abd0*/  STL [R1+0x754], R4 ;  /* 0x0007540401007387 */ /* 0x0001e40000100800 */
[----:B0-----:R-:W-:-:S02]  /*abe0*/  IMAD.MOV.U32 R4, RZ, RZ, R199 ;  /* 0x000000ffff047224 */ /* 0x001fc400078e00c7 */
        /* <DEDUP_REMOVED lines=10> */
[----:B---3--:R1:W-:Y:S01]  /*ac90*/  STL [R1+0x778], R178 ;  /* 0x000778b201007387 */ /* 0x0083e20000100800 */
[----:B0-----:R-:W-:-:S03]  /*aca0*/  IMAD.MOV.U32 R4, RZ, RZ, R179 ;  /* 0x000000ffff047224 */ /* 0x001fc600078e00b3 */
[----:B------:R-:W-:Y:S04]  /*acb0*/  STL [R1+0x780], R190 ;  /* 0x000780be01007387 */ /* 0x000fe80000100800 */
[----:B------:R0:W-:Y:S04]  /*acc0*/  STL [R1+0x774], R4 ;  /* 0x0007740401007387 */ /* 0x0001e80000100800 */
[----:B-1----:R-:W3:Y:S01]  /*acd0*/  LDL.LU.64 R178, [R1+0x7e0] ;  /* 0x0007e00001b27983 */ /* 0x002ee20000300a00 */
[----:B0-----:R-:W-:-:S05]  /*ace0*/  IMAD.MOV.U32 R4, RZ, RZ, R191 ;  /* 0x000000ffff047224 */ /* 0x001fca00078e00bf */
[----:B------:R0:W-:Y:S04]  /*acf0*/  STL [R1+0x77c], R4 ;  /* 0x00077c0401007387 */ /* 0x0001e80000100800 */
[----:B----4-:R1:W-:Y:S04]  /*ad00*/  STL [R1+0x788], R192 ;  /* 0x000788c001007387 */ /* 0x0103e80000100800 */
[----:B------:R-:W4:Y:S01]  /*ad10*/  LDL.LU.64 R190, [R1+0x208] ;  /* 0x0002080001be7983 */ /* 0x000f220000300a00 */
[----:B0-----:R-:W-:-:S03]  /*ad20*/  IMAD.MOV.U32 R4, RZ, RZ, R193 ;  /* 0x000000ffff047224 */ /* 0x001fc600078e00c1 */
[----:B------:R-:W-:Y:S04]  /*ad30*/  STL [R1+0x790], R172 ;  /* 0x000790ac01007387 */ /* 0x000fe80000100800 */
[----:B------:R0:W-:Y:S04]  /*ad40*/  STL [R1+0x784], R4 ;  /* 0x0007840401007387 */ /* 0x0001e80000100800 */
[----:B-1----:R-:W4:Y:S01]  /*ad50*/  LDL.LU.64 R192, [R1+0x7f0] ;  /* 0x0007f00001c07983 */ /* 0x002f220000300a00 */
[----:B0-----:R-:W-:-:S03]  /*ad60*/  IMAD.MOV.U32 R4, RZ, RZ, R173 ;  /* 0x000000ffff047224 */ /* 0x001fc600078e00ad */
[----:B------:R-:W-:Y:S04]  /*ad70*/  STL [R1+0x798], R180 ;  /* 0x000798b401007387 */ /* 0x000fe80000100800 */
[----:B------:R0:W-:Y:S04]  /*ad80*/  STL [R1+0x78c], R4 ;  /* 0x00078c0401007387 */ /* 0x0001e80000100800 */
[----:B------:R-:W-:Y:S01]  /*ad90*/  STL [R1+0x7a0], R174 ;  /* 0x0007a0ae01007387 */ /* 0x000fe20000100800 */
[----:B0-----:R-:W-:-:S05]  /*ada0*/  IMAD.MOV.U32 R4, RZ, RZ, R181 ;  /* 0x000000ffff047224 */ /* 0x001fca00078e00b5 */
[----:B------:R0:W-:Y:S01]  /*adb0*/  STL [R1+0x794], R4 ;  /* 0x0007940401007387 */ /* 0x0001e20000100800 */
[----:B------:R-:W-:Y:S01]  /*adc0*/  IMAD R169, R8, 0x2a, RZ ;  /* 0x0000002a08a97824 */ /* 0x000fe200078e02ff */
[C---:B------:R-:W-:Y:S01]  /*add0*/  LOP3.LUT R10, R26.reuse, 0x10, RZ, 0x3c, !PT ;  /* 0x000000101a0a7812 */ /* 0x040fe200078e3cff */
[----:B------:R-:W1:Y:S01]  /*ade0*/  LDC R8, c[0x0][0x238] ;  /* 0x00008e00ff087b82 */ /* 0x000e620000000800 */
[----:B------:R-:W4:Y:S01]  /*adf0*/  LDL.LU.64 R180, [R1+0x800] ;  /* 0x0008000001b47983 */ /* 0x000f220000300a00 */
[----:B0-----:R-:W-:Y:S01]  /*ae00*/  IMAD.MOV.U32 R4, RZ, RZ, R175 ;  /* 0x000000ffff047224 */ /* 0x001fe200078e00af */
[C---:B------:R-:W-:Y:S02]  /*ae10*/  LOP3.LUT R11, R26.reuse, 0x20, RZ, 0x3c, !PT ;  /* 0x000000201a0b7812 */ /* 0x040fe400078e3cff */
[C---:B------:R-:W-:Y:S02]  /*ae20*/  LOP3.LUT R13, R26.reuse, 0x40, RZ, 0x3c, !PT ;  /* 0x000000401a0d7812 */ /* 0x040fe400078e3cff */
[C---:B------:R-:W-:Y:S01]  /*ae30*/  LOP3.LUT R14, R26.reuse, 0x50, RZ, 0x3c, !PT ;  /* 0x000000501a0e7812 */ /* 0x040fe200078e3cff */
[----:B------:R-:W-:Y:S01]  /*ae40*/  STL [R1+0x7a8], R196 ;  /* 0x0007a8c401007387 */ /* 0x000fe20000100800 */
[----:B------:R-:W-:-:S02]  /*ae50*/  LOP3.LUT R15, R26, 0x60, RZ, 0x3c, !PT ;  /* 0x000000601a0f7812 */ /* 0x000fc400078e3cff */
[----:B------:R-:W-:Y:S01]  /*ae60*/  LOP3.LUT R16, R26, 0x70, RZ, 0x3c, !PT ;  /* 0x000000701a107812 */ /* 0x000fe200078e3cff */
[----:B------:R0:W-:Y:S01]  /*ae70*/  STL [R1+0x79c], R4 ;  /* 0x00079c0401007387 */ /* 0x0001e20000100800 */
[C---:B------:R-:W-:Y:S02]  /*ae80*/  LOP3.LUT R17, R27.reuse, 0x10, RZ, 0x3c, !PT ;  /* 0x000000101b117812 */ /* 0x040fe400078e3cff */
[C---:B------:R-:W-:Y:S02]  /*ae90*/  LOP3.LUT R18, R27.reuse, 0x20, RZ, 0x3c, !PT ;  /* 0x000000201b127812 */ /* 0x040fe400078e3cff */
[C---:B------:R-:W-:Y:S02]  /*aea0*/  LOP3.LUT R19, R27.reuse, 0x30, RZ, 0x3c, !PT ;  /* 0x000000301b137812 */ /* 0x040fe400078e3cff */
[C---:B------:R-:W-:Y:S02]  /*aeb0*/  LOP3.LUT R20, R27.reuse, 0x40, RZ, 0x3c, !PT ;  /* 0x000000401b147812 */ /* 0x040fe400078e3cff */
[C---:B------:R-:W-:Y:S01]  /*aec0*/  LOP3.LUT R21, R27.reuse, 0x50, RZ, 0x3c, !PT ;  /* 0x000000501b157812 */ /* 0x040fe200078e3cff */
[----:B0-----:R-:W-:Y:S01]  /*aed0*/  IMAD.MOV.U32 R4, RZ, RZ, R197 ;  /* 0x000000ffff047224 */ /* 0x001fe200078e00c5 */
[C---:B------:R-:W-:Y:S01]  /*aee0*/  LOP3.LUT R22, R27.reuse, 0x60, RZ, 0x3c, !PT ;  /* 0x000000601b167812 */ /* 0x040fe200078e3cff */
[----:B------:R-:W4:Y:S01]  /*aef0*/  LDL.LU.64 R196, [R1+0x810] ;  /* 0x0008100001c47983 */ /* 0x000f220000300a00 */
[----:B------:R-:W-:Y:S01]  /*af00*/  LOP3.LUT R23, R27, 0x70, RZ, 0x3c, !PT ;  /* 0x000000701b177812 */ /* 0x000fe200078e3cff */
[----:B------:R-:W-:Y:S01]  /*af10*/  IMAD R56, R162, 0x8e, RZ ;  /* 0x0000008ea2387824 */ /* 0x000fe200078e02ff */
[----:B------:R-:W0:Y:S01]  /*af20*/  LDC R174, c[0x0][0x238] ;  /* 0x00008e00ffae7b82 */ /* 0x000e220000000800 */
[----:B------:R5:W-:Y:S02]  /*af30*/  STL [R1+0x7a4], R4 ;  /* 0x0007a40401007387 */ /* 0x000be40000100800 */
[----:B-----5:R-:W-:-:S02]  /*af40*/  IMAD.MOV.U32 R4, RZ, RZ, R185 ;  /* 0x000000ffff047224 */ /* 0x020fc400078e00b9 */
[----:B------:R5:W-:Y:S04]  /*af50*/  STL [R1+0x7b0], R184 ;  /* 0x0007b0b801007387 */ /* 0x000be80000100800 */
[----:B------:R-:W-:Y:S04]  /*af60*/  STL [R1+0x7b8], R170 ;  /* 0x0007b8aa01007387 */ /* 0x000fe80000100800 */
[----:B------:R-:W-:Y:S04]  /*af70*/  STL [R1+0x7ac], R4 ;  /* 0x0007ac0401007387 */ /* 0x000fe80000100800 */
[----:B------:R0:W-:Y:S04]  /*af80*/  STL [R1+0x7b4], R171 ;  /* 0x0007b4ab01007387 */ /* 0x0001e80000100800 */
[----:B-----5:R-:W5:Y:S01]  /*af90*/  LDL.LU.64 R184, [R1+0x820] ;  /* 0x0008200001b87983 */ /* 0x020f620000300a00 */
[----:B-1----:R-:W-:-:S02]  /*afa0*/  IMAD R173, R8, 0x88, RZ ;  /* 0x0000008808ad7824 */ /* 0x002fc400078e02ff */
[----:B------:R-:W1:Y:S01]  /*afb0*/  LDC R8, c[0x0][0x238] ;  /* 0x00008e00ff087b82 */ /* 0x000e620000000800 */
[----:B------:R-:W-:-:S07]  /*afc0*/  IMAD R57, R166, 0x8a, RZ ;  /* 0x0000008aa6397824 */ /* 0x000fce00078e02ff */
[----:B0-----:R-:W0:Y:S01]  /*afd0*/  LDC R171, c[0x0][0x238] ;  /* 0x00008e00ffab7b82 */ /* 0x001e220000000800 */
[----:B------:R1:W-:Y:S01]  /*afe0*/  STL [R1+0x7c0], R198 ;  /* 0x0007c0c601007387 */ /* 0x0003e20000100800 */
[----:B------:R-:W-:-:S03]  /*aff0*/  IMAD.MOV.U32 R4, RZ, RZ, R199 ;  /* 0x000000ffff047224 */ /* 0x000fc600078e00c7 */
[----:B-1----:R-:W5:Y:S04]  /*b000*/  LDL.LU.64 R198, [R1+0x228] ;  /* 0x0002280001c67983 */ /* 0x002f680000300a00 */
[----:B------:R1:W-:Y:S04]  /*b010*/  STL [R1+0x7bc], R4 ;  /* 0x0007bc0401007387 */ /* 0x0003e80000100800 */
[----:B------:R1:W-:Y:S02]  /*b020*/  STL [R1+0x7c8], R246 ;  /* 0x0007c8f601007387 */ /* 0x0003e40000100800 */
[----:B-1----:R-:W-:-:S02]  /*b030*/  IMAD.MOV.U32 R4, RZ, RZ, R247 ;  /* 0x000000ffff047224 */ /* 0x002fc400078e00f7 */
[----:B------:R-:W5:Y:S04]  /*b040*/  LDL.LU.64 R246, [R1+0x830] ;  /* 0x0008300001f67983 */ /* 0x000f680000300a00 */
[----:B------:R1:W-:Y:S04]  /*b050*/  STL [R1+0x7c4], R4 ;  /* 0x0007c40401007387 */ /* 0x0003e80000100800 */
[----:B--2---:R2:W-:Y:S01]  /*b060*/  STL [R1+0x7d0], R186 ;  /* 0x0007d0ba01007387 */ /* 0x0045e20000100800 */
[----:B-1----:R-:W-:-:S03]  /*b070*/  IMAD.MOV.U32 R4, RZ, RZ, R187 ;  /* 0x000000ffff047224 */ /* 0x002fc600078e00bb */
[----:B------:R1:W-:Y:S04]  /*b080*/  STL [R1+0x7d8], R182 ;  /* 0x0007d8b601007387 */ /* 0x0003e80000100800 */
[----:B------:R3:W-:Y:S04]  /*b090*/  STL [R1+0x7cc], R4 ;  /* 0x0007cc0401007387 */ /* 0x0007e80000100800 */
[----:B------:R-:W-:Y:S04]  /*b0a0*/  STL [R1+0x7d4], R183 ;  /* 0x0007d4b701007387 */ /* 0x000fe80000100800 */
[----:B--2---:R-:W2:Y:S01]  /*b0b0*/  LDL.LU.64 R186, [R1+0x840] ;  /* 0x0008400001ba7983 */ /* 0x004ea20000300a00 */
[----:B0-----:R-:W-:Y:S01]  /*b0c0*/  IMAD R58, R171, 0x86, RZ ;  /* 0x00000086ab3a7824 */ /* 0x001fe200078e02ff */
[----:B-1----:R-:W0:Y:S01]  /*b0d0*/  LDC R182, c[0x0][0x238] ;  /* 0x00008e00ffb67b82 */ /* 0x002e220000000800 */
[----:B---3--:R-:W-:Y:S01]  /*b0e0*/  IMAD.MOV.U32 R4, RZ, RZ, R179 ;  /* 0x000000ffff047224 */ /* 0x008fe200078e00b3 */
[----:B------:R-:W-:Y:S04]  /*b0f0*/  STL [R1+0x7e0], R178 ;  /* 0x0007e0b201007387 */ /* 0x000fe80000100800 */
[----:B----4-:R-:W-:Y:S04]  /*b100*/  STL [R1+0x7e8], R190 ;  /* 0x0007e8be01007387 */ /* 0x010fe80000100800 */
[----:B------:R1:W-:Y:S02]  /*b110*/  STL [R1+0x7dc], R4 ;  /* 0x0007dc0401007387 */ /* 0x0003e40000100800 */
[----:B-1----:R-:W-:-:S02]  /*b120*/  IMAD.MOV.U32 R4, RZ, RZ, R191 ;  /* 0x000000ffff047224 */ /* 0x002fc400078e00bf */
[----:B------:R-:W3:Y:S04]  /*b130*/  LDL.LU.64 R190, [R1+0x850] ;  /* 0x0008500001be7983 */ /* 0x000ee80000300a00 */
[----:B------:R1:W-:Y:S04]  /*b140*/  STL [R1+0x7e4], R4 ;  /* 0x0007e40401007387 */ /* 0x0003e80000100800 */
[----:B------:R4:W-:Y:S01]  /*b150*/  STL [R1+0x7f0], R192 ;  /* 0x0007f0c001007387 */ /* 0x0009e20000100800 */
[----:B-1----:R-:W-:-:S03]  /*b160*/  IMAD.MOV.U32 R4, RZ, RZ, R193 ;  /* 0x000000ffff047224 */ /* 0x002fc600078e00c1 */
[----:B------:R1:W-:Y:S04]  /*b170*/  STL [R1+0x7f8], R204 ;  /* 0x0007f8cc01007387 */ /* 0x0003e80000100800 */
[----:B------:R0:W-:Y:S04]  /*b180*/  STL [R1+0x7ec], R4 ;  /* 0x0007ec0401007387 */ /* 0x0001e80000100800 */
[----:B------:R-:W-:Y:S04]  /*b190*/  STL [R1+0x7f4], R205 ;  /* 0x0007f4cd01007387 */ /* 0x000fe80000100800 */
[----:B----4-:R-:W4:Y:S01]  /*b1a0*/  LDL.LU.64 R192, [R1+0x860] ;  /* 0x0008600001c07983 */ /* 0x010f220000300a00 */
[----:B------:R-:W-:Y:S01]  /*b1b0*/  IMAD R59, R174, 0x82, RZ ;  /* 0x00000082ae3b7824 */ /* 0x000fe200078e02ff */
[----:B-1----:R-:W1:Y:S01]  /*b1c0*/  LDC R204, c[0x0][0x238] ;  /* 0x00008e00ffcc7b82 */ /* 0x002e620000000800 */
[----:B0-----:R-:W-:Y:S01]  /*b1d0*/  IMAD.MOV.U32 R4, RZ, RZ, R181 ;  /* 0x000000ffff047224 */ /* 0x001fe200078e00b5 */
[----:B------:R-:W-:Y:S04]  /*b1e0*/  STL [R1+0x800], R180 ;  /* 0x000800b401007387 */ /* 0x000fe80000100800 */
[----:B------:R0:W-:Y:S04]  /*b1f0*/  STL [R1+0x808], R208 ;  /* 0x000808d001007387 */ /* 0x0001e80000100800 */
[----:B------:R0:W-:Y:S04]  /*b200*/  STL [R1+0x7fc], R4 ;  /* 0x0007fc0401007387 */ /* 0x0001e80000100800 */
[----:B------:R-:W-:Y:S01]  /*b210*/  STL [R1+0x804], R209 ;  /* 0x000804d101007387 */ /* 0x000fe20000100800 */
[----:B------:R-:W-:Y:S01]  /*b220*/  IMAD R63, R182, 0x7a, RZ ;  /* 0x0000007ab63f7824 */ /* 0x000fe200078e02ff */
[----:B0-----:R-:W0:Y:S02]  /*b230*/  LDC R208, c[0x0][0x238] ;  /* 0x00008e00ffd07b82 */ /* 0x001e240000000800 */
[----:B------:R-:W-:Y:S01]  /*b240*/  STL [R1+0x810], R196 ;  /* 0x000810c401007387 */ /* 0x000fe20000100800 */
[----:B------:R-:W-:-:S03]  /*b250*/  IMAD.MOV.U32 R4, RZ, RZ, R197 ;  /* 0x000000ffff047224 */ /* 0x000fc600078e00c5 */
[----:B------:R-:W4:Y:S04]  /*b260*/  LDL.LU.64 R180, [R1+0x870] ;  /* 0x0008700001b47983 */ /* 0x000f280000300a00 */
[----:B------:R-:W-:Y:S04]  /*b270*/  STL [R1+0x818], R212 ;  /* 0x000818d401007387 */ /* 0x000fe80000100800 */
[----:B------:R1:W-:Y:S04]  /*b280*/  STL [R1+0x80c], R4 ;  /* 0x00080c0401007387 */ /* 0x0003e80000100800 */
[----:B------:R-:W-:Y:S04]  /*b290*/  STL [R1+0x814], R213 ;  /* 0x000814d501007387 */ /* 0x000fe80000100800 */
[----:B-----5:R-:W-:Y:S01]  /*b2a0*/  STL [R1+0x820], R184 ;  /* 0x000820b801007387 */ /* 0x020fe20000100800 */
[----:B-1----:R-:W-:-:S03]  /*b2b0*/  IMAD.MOV.U32 R4, RZ, RZ, R185 ;  /* 0x000000ffff047224 */ /* 0x002fc600078e00b9 */
[----:B------:R-:W5:Y:S04]  /*b2c0*/  LDL.LU.64 R196, [R1+0x880] ;  /* 0x0008800001c47983 */ /* 0x000f680000300a00 */
[----:B------:R-:W-:Y:S04]  /*b2d0*/  STL [R1+0x828], R198 ;  /* 0x000828c601007387 */ /* 0x000fe80000100800 */
[----:B------:R1:W-:Y:S02]  /*b2e0*/  STL [R1+0x81c], R4 ;  /* 0x00081c0401007387 */ /* 0x0003e40000100800 */
[----:B-1----:R-:W-:-:S02]  /*b2f0*/  IMAD.MOV.U32 R4, RZ, RZ, R199 ;  /* 0x000000ffff047224 */ /* 0x002fc400078e00c7 */
[----:B------:R-:W5:Y:S04]  /*b300*/  LDL.LU.64 R198, [R1+0x250] ;  /* 0x0002500001c67983 */ /* 0x000f680000300a00 */
[----:B------:R1:W-:Y:S04]  /*b310*/  STL [R1+0x824], R4 ;  /* 0x0008240401007387 */ /* 0x0003e80000100800 */
[----:B------:R0:W-:Y:S01]  /*b320*/  STL [R1+0x830], R246 ;  /* 0x000830f601007387 */ /* 0x0001e20000100800 */
[----:B-1----:R-:W-:-:S03]  /*b330*/  IMAD.MOV.U32 R4, RZ, RZ, R247 ;  /* 0x000000ffff047224 */ /* 0x002fc600078e00f7 */
[----:B0-----:R-:W5:Y:S04]  /*b340*/  LDL.LU.64 R246, [R1+0x890] ;  /* 0x0008900001f67983 */ /* 0x001f680000300a00 */
[----:B------:R0:W-:Y:S04]  /*b350*/  STL [R1+0x82c], R4 ;  /* 0x00082c0401007387 */ /* 0x0001e80000100800 */
[----:B------:R-:W-:Y:S04]  /*b360*/  STL [R1+0x838], R220 ;  /* 0x000838dc01007387 */ /* 0x000fe80000100800 */
[----:B------:R-:W-:Y:S04]  /*b370*/  STL [R1+0x834], R221 ;  /* 0x000834dd01007387 */ /* 0x000fe80000100800 */
[----:B--2---:R-:W-:Y:S04]  /*b380*/  STL [R1+0x840], R186 ;  /* 0x000840ba01007387 */ /* 0x004fe80000100800 */
[----:B------:R-:W2:Y:S01]  /*b390*/  LDL.LU.64 R184, [R1+0x8a0] ;  /* 0x0008a00001b87983 */ /* 0x000ea20000300a00 */
[----:B0-----:R-:W-:-:S05]  /*b3a0*/  IMAD.MOV.U32 R4, RZ, RZ, R187 ;  /* 0x000000ffff047224 */ /* 0x001fca00078e00bb */
[----:B------:R3:W-:Y:S04]  /*b3b0*/  STL [R1+0x83c], R4 ;  /* 0x00083c0401007387 */ /* 0x0007e80000100800 */
[----:B------:R-:W-:Y:S04]  /*b3c0*/  STL [R1+0x848], R224 ;  /* 0x000848e001007387 */ /* 0x000fe80000100800 */
[----:B------:R-:W-:Y:S01]  /*b3d0*/  STL [R1+0x844], R225 ;  /* 0x000844e101007387 */ /* 0x000fe20000100800 */
[----:B---3--:R-:W-:-:S03]  /*b3e0*/  IMAD.MOV.U32 R4, RZ, RZ, R191 ;  /* 0x000000ffff047224 */ /* 0x008fc600078e00bf */
[----:B------:R-:W-:Y:S04]  /*b3f0*/  STL [R1+0x850], R190 ;  /* 0x000850be01007387 */ /* 0x000fe80000100800 */
[----:B------:R-:W3:Y:S04]  /*b400*/  LDL.LU.64 R186, [R1+0x8b0] ;  /* 0x0008b00001ba7983 */ /* 0x000ee80000300a00 */
[----:B------:R4:W-:Y:S04]  /*b410*/  STL [R1+0x84c], R4 ;  /* 0x00084c0401007387 */ /* 0x0009e80000100800 */
[----:B------:R-:W-:Y:S04]  /*b420*/  STL [R1+0x858], R226 ;  /* 0x000858e201007387 */ /* 0x000fe80000100800 */
[----:B------:R-:W-:Y:S01]  /*b430*/  STL [R1+0x854], R227 ;  /* 0x000854e301007387 */ /* 0x000fe20000100800 */
[----:B----4-:R-:W-:-:S03]  /*b440*/  IMAD.MOV.U32 R4, RZ, RZ, R193 ;  /* 0x000000ffff047224 */ /* 0x010fc600078e00c1 */
[----:B------:R-:W-:Y:S04]  /*b450*/  STL [R1+0x860], R192 ;  /* 0x000860c001007387 */ /* 0x000fe80000100800 */
[----:B------:R-:W4:Y:S04]  /*b460*/  LDL.LU.64 R178, [R1+0x8c0] ;  /* 0x0008c00001b27983 */ /* 0x000f280000300a00 */
[----:B------:R0:W-:Y:S04]  /*b470*/  STL [R1+0x85c], R4 ;  /* 0x00085c0401007387 */ /* 0x0001e80000100800 */
[----:B------:R-:W-:Y:S04]  /*b480*/  STL [R1+0x868], R232 ;  /* 0x000868e801007387 */ /* 0x000fe80000100800 */
[----:B------:R-:W4:Y:S04]  /*b490*/  LDL.LU.64 R190, [R1+0x270] ;  /* 0x0002700001be7983 */ /* 0x000f280000300a00 */
[----:B------:R-:W-:Y:S01]  /*b4a0*/  STL [R1+0x864], R233 ;  /* 0x000864e901007387 */ /* 0x000fe20000100800 */
[----:B0-----:R-:W-:-:S03]  /*b4b0*/  IMAD.MOV.U32 R4, RZ, RZ, R181 ;  /* 0x000000ffff047224 */ /* 0x001fc600078e00b5 */
[----:B------:R-:W-:Y:S04]  /*b4c0*/  STL [R1+0x870], R180 ;  /* 0x000870b401007387 */ /* 0x000fe80000100800 */
[----:B------:R-:W4:Y:S04]  /*b4d0*/  LDL.LU.64 R192, [R1+0x8d0] ;  /* 0x0008d00001c07983 */ /* 0x000f280000300a00 */
[----:B------:R-:W-:Y:S04]  /*b4e0*/  STL [R1+0x878], R234 ;  /* 0x000878ea01007387 */ /* 0x000fe80000100800 */
[----:B------:R0:W-:Y:S04]  /*b4f0*/  STL [R1+0x86c], R4 ;  /* 0x00086c0401007387 */ /* 0x0001e80000100800 */
[----:B------:R-:W-:Y:S04]  /*b500*/  STL [R1+0x874], R235 ;  /* 0x000874eb01007387 */ /* 0x000fe80000100800 */
[----:B-----5:R1:W-:Y:S01]  /*b510*/  STL [R1+0x880], R196 ;  /* 0x000880c401007387 */ /* 0x0203e20000100800 */
[----:B0-----:R-:W-:-:S03]  /*b520*/  IMAD.MOV.U32 R4, RZ, RZ, R197 ;  /* 0x000000ffff047224 */ /* 0x001fc600078e00c5 */
[----:B------:R-:W5:Y:S04]  /*b530*/  LDL.LU.64 R180, [R1+0x8e0] ;  /* 0x0008e00001b47983 */ /* 0x000f680000300a00 */
[----:B-1----:R-:W5:Y:S04]  /*b540*/  LDL.LU.64 R196, [R1+0x8e8] ;  /* 0x0008e80001c47983 */ /* 0x002f680000300a00 */
[----:B------:R0:W-:Y:S02]  /*b550*/  STL [R1+0x87c], R4 ;  /* 0x00087c0401007387 */ /* 0x0001e40000100800 */
[----:B0-----:R-:W-:-:S02]  /*b560*/  IMAD.MOV.U32 R4, RZ, RZ, R199 ;  /* 0x000000ffff047224 */ /* 0x001fc400078e00c7 */
[----:B------:R0:W-:Y:S04]  /*b570*/  STL [R1+0x888], R198 ;  /* 0x000888c601007387 */ /* 0x0001e80000100800 */
[----:B0-----:R-:W5:Y:S04]  /*b580*/  LDL.LU.64 R198, [R1+0x8f0] ;  /* 0x0008f00001c67983 */ /* 0x001f680000300a00 */
[----:B------:R0:W-:Y:S04]  /*b590*/  STL [R1+0x884], R4 ;  /* 0x0008840401007387 */ /* 0x0001e80000100800 */
[----:B------:R1:W-:Y:S01]  /*b5a0*/  STL [R1+0x890], R246 ;  /* 0x000890f601007387 */ /* 0x0003e20000100800 */
[----:B0-----:R-:W-:-:S03]  /*b5b0*/  IMAD.MOV.U32 R4, RZ, RZ, R247 ;  /* 0x000000ffff047224 */ /* 0x001fc600078e00f7 */
[----:B------:R-:W-:Y:S04]  /*b5c0*/  STL [R1+0x898], R242 ;  /* 0x000898f201007387 */ /* 0x000fe80000100800 */
[----:B------:R2:W-:Y:S04]  /*b5d0*/  STL [R1+0x88c], R4 ;  /* 0x00088c0401007387 */ /* 0x0005e80000100800 */
[----:B------:R-:W-:Y:S04]  /*b5e0*/  STL [R1+0x894], R243 ;  /* 0x000894f301007387 */ /* 0x000fe80000100800 */
[----:B-1----:R-:W5:Y:S01]  /*b5f0*/  LDL.LU.64 R246, [R1+0x900] ;  /* 0x0009000001f67983 */ /* 0x002f620000300a00 */
[----:B--2---:R-:W-:-:S03]  /*b600*/  IMAD.MOV.U32 R4, RZ, RZ, R185 ;  /* 0x000000ffff047224 */ /* 0x004fc600078e00b9 */
[----:B------:R0:W-:Y:S04]  /*b610*/  STL [R1+0x8a0], R184 ;  /* 0x0008a0b801007387 */ /* 0x0001e80000100800 */
[----:B------:R-:W-:Y:S04]  /*b620*/  STL [R1+0x8a8], R108 ;  /* 0x0008a86c01007387 */ /* 0x000fe80000100800 */
[----:B------:R3:W-:Y:S04]  /*b630*/  STL [R1+0x89c], R4 ;  /* 0x00089c0401007387 */ /* 0x0007e80000100800 */
[----:B------:R-:W-:Y:S04]  /*b640*/  STL [R1+0x8a4], R109 ;  /* 0x0008a46d01007387 */ /* 0x000fe80000100800 */
[----:B0-----:R-:W2:Y:S01]  /*b650*/  LDL.LU.64 R184, [R1+0x910] ;  /* 0x0009100001b87983 */ /* 0x001ea20000300a00 */
[----:B---3--:R-:W-:-:S03]  /*b660*/  IMAD.MOV.U32 R4, RZ, RZ, R187 ;  /* 0x000000ffff047224 */ /* 0x008fc600078e00bb */
[----:B------:R0:W-:Y:S04]  /*b670*/  STL [R1+0x8b0], R186 ;  /* 0x0008b0ba01007387 */ /* 0x0001e80000100800 */
[----:B------:R-:W-:Y:S04]  /*b680*/  STL [R1+0x8b8], R110 ;  /* 0x0008b86e01007387 */ /* 0x000fe80000100800 */
[----:B------:R4:W-:Y:S04]  /*b690*/  STL [R1+0x8ac], R4 ;  /* 0x0008ac0401007387 */ /* 0x0009e80000100800 */
[----:B------:R-:W-:Y:S04]  /*b6a0*/  STL [R1+0x8b4], R111 ;  /* 0x0008b46f01007387 */ /* 0x000fe80000100800 */
[----:B0-----:R-:W3:Y:S01]  /*b6b0*/  LDL.LU.64 R186, [R1+0x920] ;  /* 0x0009200001ba7983 */ /* 0x001ee20000300a00 */
[----:B----4-:R-:W-:-:S03]  /*b6c0*/  IMAD.MOV.U32 R4, RZ, RZ, R179 ;  /* 0x000000ffff047224 */ /* 0x010fc600078e00b3 */
[----:B------:R-:W-:Y:S04]  /*b6d0*/  STL [R1+0x8c0], R178 ;  /* 0x0008c0b201007387 */ /* 0x000fe80000100800 */
[----:B------:R-:W-:Y:S01]  /*b6e0*/  STL [R1+0x8c8], R190 ;  /* 0x0008c8be01007387 */ /* 0x000fe20000100800 */
[----:B------:R-:W0:Y:S03]  /*b6f0*/  LDC R179, c[0x0][0x238] ;  /* 0x00008e00ffb37b82 */ /* 0x000e260000000800 */
[----:B------:R1:W-:Y:S02]  /*b700*/  STL [R1+0x8bc], R4 ;  /* 0x0008bc0401007387 */ /* 0x0003e40000100800 */
[----:B-1----:R-:W-:-:S02]  /*b710*/  IMAD.MOV.U32 R4, RZ, RZ, R191 ;  /* 0x000000ffff047224 */ /* 0x002fc400078e00bf */
[----:B------:R-:W4:Y:S04]  /*b720*/  LDL.LU.64 R190, [R1+0x930] ;  /* 0x0009300001be7983 */ /* 0x000f280000300a00 */
[----:B------:R1:W-:Y:S04]  /*b730*/  STL [R1+0x8c4], R4 ;  /* 0x0008c40401007387 */ /* 0x0003e80000100800 */
[----:B------:R0:W-:Y:S01]  /*b740*/  STL [R1+0x8d0], R192 ;  /* 0x0008d0c001007387 */ /* 0x0001e20000100800 */
[----:B-1----:R-:W-:-:S03]  /*b750*/  IMAD.MOV.U32 R4, RZ, RZ, R193 ;  /* 0x000000ffff047224 */ /* 0x002fc600078e00c1 */
[----:B------:R-:W-:Y:S04]  /*b760*/  STL [R1+0x8d8], R118 ;  /* 0x0008d87601007387 */ /* 0x000fe80000100800 */
[----:B------:R5:W-:Y:S04]  /*b770*/  STL [R1+0x8cc], R4 ;  /* 0x0008cc0401007387 */ /* 0x000be80000100800 */
[----:B------:R-:W-:Y:S04]  /*b780*/  STL [R1+0x8d4], R119 ;  /* 0x0008d47701007387 */ /* 0x000fe80000100800 */
[----:B0-----:R-:W4:Y:S01]  /*b790*/  LDL.LU.64 R192, [R1+0x940] ;  /* 0x0009400001c07983 */ /* 0x001f220000300a00 */
[----:B-----5:R-:W-:-:S03]  /*b7a0*/  IMAD.MOV.U32 R4, RZ, RZ, R181 ;  /* 0x000000ffff047224 */ /* 0x020fc600078e00b5 */
[----:B------:R-:W-:Y:S04]  /*b7b0*/  STL [R1+0x8e0], R180 ;  /* 0x0008e0b401007387 */ /* 0x000fe80000100800 */
[----:B------:R-:W-:Y:S04]  /*b7c0*/  STL [R1+0x8e8], R196 ;  /* 0x0008e8c401007387 */ /* 0x000fe80000100800 */
[----:B------:R0:W-:Y:S02]  /*b7d0*/  STL [R1+0x8dc], R4 ;  /* 0x0008dc0401007387 */ /* 0x0001e40000100800 */
[----:B0-----:R-:W-:-:S02]  /*b7e0*/  IMAD.MOV.U32 R4, RZ, RZ, R197 ;  /* 0x000000ffff047224 */ /* 0x001fc400078e00c5 */
[----:B------:R-:W5:Y:S04]  /*b7f0*/  LDL.LU.64 R196, [R1+0x950] ;  /* 0x0009500001c47983 */ /* 0x000f680000300a00 */
[----:B------:R0:W-:Y:S02]  /*b800*/  STL [R1+0x8e4], R4 ;  /* 0x0008e40401007387 */ /* 0x0001e40000100800 */
[----:B0-----:R-:W-:Y:S02]  /*b810*/  IMAD.MOV.U32 R4, RZ, RZ, R199 ;  /* 0x000000ffff047224 */ /* 0x001fe400078e00c7 */
[----:B------:R0:W-:Y:S04]  /*b820*/  STL [R1+0x8f0], R198 ;  /* 0x0008f0c601007387 */ /* 0x0001e80000100800 */
[----:B------:R-:W-:Y:S04]  /*b830*/  STL [R1+0x8f8], R128 ;  /* 0x0008f88001007387 */ /* 0x000fe80000100800 */
[----:B------:R1:W-:Y:S04]  /*b840*/  STL [R1+0x8ec], R4 ;  /* 0x0008ec0401007387 */ /* 0x0003e80000100800 */
[----:B------:R-:W-:Y:S04]  /*b850*/  STL [R1+0x8f4], R129 ;  /* 0x0008f48101007387 */ /* 0x000fe80000100800 */
[----:B0-----:R-:W5:Y:S01]  /*b860*/  LDL.LU.64 R198, [R1+0x960] ;  /* 0x0009600001c67983 */ /* 0x001f620000300a00 */
[----:B-1----:R-:W-:-:S03]  /*b870*/  IMAD.MOV.U32 R4, RZ, RZ, R247 ;  /* 0x000000ffff047224 */ /* 0x002fc600078e00f7 */
[----:B------:R0:W-:Y:S04]  /*b880*/  STL [R1+0x900], R246 ;  /* 0x000900f601007387 */ /* 0x0001e80000100800 */
[----:B------:R-:W-:Y:S04]  /*b890*/  STL [R1+0x908], R140 ;  /* 0x0009088c01007387 */ /* 0x000fe80000100800 */
[----:B------:R2:W-:Y:S04]  /*b8a0*/  STL [R1+0x8fc], R4 ;  /* 0x0008fc0401007387 */ /* 0x0005e80000100800 */
[----:B0-----:R-:W5:Y:S04]  /*b8b0*/  LDL.LU.64 R246, [R1+0x970] ;  /* 0x0009700001f67983 */ /* 0x001f680000300a00 */
[----:B------:R-:W-:Y:S01]  /*b8c0*/  STL [R1+0x904], R141 ;  /* 0x0009048d01007387 */ /* 0x000fe20000100800 */
[----:B--2---:R-:W-:-:S03]  /*b8d0*/  IMAD.MOV.U32 R4, RZ, RZ, R185 ;  /* 0x000000ffff047224 */ /* 0x004fc600078e00b9 */
[----:B------:R0:W-:Y:S04]  /*b8e0*/  STL [R1+0x910], R184 ;  /* 0x000910b801007387 */ /* 0x0001e80000100800 */
[----:B------:R-:W-:Y:S04]  /*b8f0*/  STL [R1+0x918], R152 ;  /* 0x0009189801007387 */ /* 0x000fe80000100800 */
[----:B------:R3:W-:Y:S04]  /*b900*/  STL [R1+0x90c], R4 ;  /* 0x00090c0401007387 */ /* 0x0007e80000100800 */
[----:B0-----:R-:W2:Y:S04]  /*b910*/  LDL.LU.64 R184, [R1+0x980] ;  /* 0x0009800001b87983 */ /* 0x001ea80000300a00 */
[----:B------:R-:W-:Y:S01]  /*b920*/  STL [R1+0x914], R153 ;  /* 0x0009149901007387 */ /* 0x000fe20000100800 */
[----:B---3--:R-:W-:-:S03]  /*b930*/  IMAD.MOV.U32 R4, RZ, RZ, R187 ;  /* 0x000000ffff047224 */ /* 0x008fc600078e00bb */
[----:B------:R0:W-:Y:S04]  /*b940*/  STL [R1+0x920], R186 ;  /* 0x000920ba01007387 */ /* 0x0001e80000100800 */
[----:B------:R-:W-:Y:S04]  /*b950*/  STL [R1+0x928], R2 ;  /* 0x0009280201007387 */ /* 0x000fe80000100800 */
[----:B------:R1:W-:Y:S04]  /*b960*/  STL [R1+0x91c], R4 ;  /* 0x00091c0401007387 */ /* 0x0003e80000100800 */
[----:B0-----:R-:W3:Y:S01]  /*b970*/  LDL.LU.64 R186, [R1+0x990] ;  /* 0x0009900001ba7983 */ /* 0x001ee20000300a00 */
[----:B-1----:R-:W-:-:S03]  /*b980*/  IMAD.MOV.U32 R4, RZ, RZ, R3 ;  /* 0x000000ffff047224 */ /* 0x002fc600078e0003 */
[----:B------:R-:W3:Y:S04]  /*b990*/  LDL.LU.64 R2, [R1+0x12b0] ;  /* 0x0012b00001027983 */ /* 0x000ee80000300a00 */
[----:B----4-:R-:W-:Y:S04]  /*b9a0*/  STL [R1+0x930], R190 ;  /* 0x000930be01007387 */ /* 0x010fe80000100800 */
[----:B------:R0:W-:Y:S04]  /*b9b0*/  STL [R1+0x924], R4 ;  /* 0x0009240401007387 */ /* 0x0001e80000100800 */
[----:B------:R-:W-:Y:S01]  /*b9c0*/  STL [R1+0x938], R176 ;  /* 0x000938b001007387 */ /* 0x000fe20000100800 */
[----:B0-----:R-:W-:-:S05]  /*b9d0*/  IMAD.MOV.U32 R4, RZ, RZ, R191 ;  /* 0x000000ffff047224 */ /* 0x001fca00078e00bf */
[----:B------:R0:W-:Y:S04]  /*b9e0*/  STL [R1+0x92c], R4 ;  /* 0x00092c0401007387 */ /* 0x0001e80000100800 */
[----:B------:R-:W-:Y:S04]  /*b9f0*/  STL [R1+0x934], R177 ;  /* 0x000934b101007387 */ /* 0x000fe80000100800 */
[----:B------:R-:W4:Y:S01]  /*ba00*/  LDL.LU.64 R190, [R1+0x9a0] ;  /* 0x0009a00001be7983 */ /* 0x000f220000300a00 */
[----:B0-----:R-:W-:-:S03]  /*ba10*/  IMAD.MOV.U32 R4, RZ, RZ, R193 ;  /* 0x000000ffff047224 */ /* 0x001fc600078e00c1 */
[----:B------:R0:W-:Y:S04]  /*ba20*/  STL [R1+0x940], R192 ;  /* 0x000940c001007387 */ /* 0x0001e80000100800 */
[----:B------:R1:W-:Y:S04]  /*ba30*/  STL [R1+0x948], R194 ;  /* 0x000948c201007387 */ /* 0x0003e80000100800 */
[----:B------:R5:W-:Y:S04]  /*ba40*/  STL [R1+0x93c], R4 ;  /* 0x00093c0401007387 */ /* 0x000be80000100800 */
[----:B------:R-:W-:Y:S04]  /*ba50*/  STL [R1+0x944], R195 ;  /* 0x000944c301007387 */ /* 0x000fe80000100800 */
[----:B0-----:R-:W4:Y:S01]  /*ba60*/  LDL.LU.64 R192, [R1+0x9b0] ;  /* 0x0009b00001c07983 */ /* 0x001f220000300a00 */
[----:B------:R-:W-:Y:S01]  /*ba70*/  IMAD R177, R8, 0x78, RZ ;  /* 0x0000007808b17824 */ /* 0x000fe200078e02ff */
[----:B-1----:R-:W0:Y:S08]  /*ba80*/  LDC R194, c[0x0][0x238] ;  /* 0x00008e00ffc27b82 */ /* 0x002e300000000800 */
[----:B------:R-:W1:Y:S01]  /*ba90*/  LDC R8, c[0x0][0x238] ;  /* 0x00008e00ff087b82 */ /* 0x000e620000000800 */
[----:B-----5:R-:W-:Y:S01]  /*baa0*/  IMAD.MOV.U32 R4, RZ, RZ, R197 ;  /* 0x000000ffff047224 */ /* 0x020fe200078e00c5 */
[----:B------:R5:W-:Y:S04]  /*bab0*/  STL [R1+0x950], R196 ;  /* 0x000950c401007387 */ /* 0x000be80000100800 */
[----:B------:R1:W-:Y:S04]  /*bac0*/  STL [R1+0x958], R206 ;  /* 0x000958ce01007387 */ /* 0x0003e80000100800 */
[----:B------:R1:W-:Y:S04]  /*bad0*/  STL [R1+0x94c], R4 ;  /* 0x00094c0401007387 */ /* 0x0003e80000100800 */
[----:B------:R-:W-:Y:S04]  /*bae0*/  STL [R1+0x954], R207 ;  /* 0x000954cf01007387 */ /* 0x000fe80000100800 */
[----:B-----5:R-:W5:Y:S01]  /*baf0*/  LDL.LU.64 R196, [R1+0x9c0] ;  /* 0x0009c00001c47983 */ /* 0x020f620000300a00 */
[----:B0-----:R-:W-:Y:S01]  /*bb00*/  IMAD R73, R194, 0x66, RZ ;  /* 0x00000066c2497824 */ /* 0x001fe200078e02ff */
[----:B-1----:R-:W0:Y:S01]  /*bb10*/  LDC R206, c[0x0][0x238] ;  /* 0x00008e00ffce7b82 */ /* 0x002e220000000800 */
[----:B------:R-:W-:Y:S01]  /*bb20*/  IMAD.MOV.U32 R4, RZ, RZ, R199 ;  /* 0x000000ffff047224 */ /* 0x000fe200078e00c7 */
[----:B------:R-:W-:Y:S04]  /*bb30*/  STL [R1+0x960], R198 ;  /* 0x000960c601007387 */ /* 0x000fe80000100800 */
[----:B------:R-:W-:Y:S04]  /*bb40*/  STL [R1+0x968], R216 ;  /* 0x000968d801007387 */ /* 0x000fe80000100800 */
[----:B------:R1:W-:Y:S04]  /*bb50*/  STL [R1+0x95c], R4 ;  /* 0x00095c0401007387 */ /* 0x0003e80000100800 */
[----:B------:R-:W-:Y:S04]  /*bb60*/  STL [R1+0x964], R217 ;  /* 0x000964d901007387 */ /* 0x000fe80000100800 */
[----:B------:R0:W-:Y:S01]  /*bb70*/  STL [R1+0x970], R246 ;  /* 0x000970f601007387 */ /* 0x0001e20000100800 */
[----:B-1----:R-:W-:-:S03]  /*bb80*/  IMAD.MOV.U32 R4, RZ, RZ, R247 ;  /* 0x000000ffff047224 */ /* 0x002fc600078e00f7 */
[----:B------:R-:W5:Y:S04]  /*bb90*/  LDL.LU.64 R198, [R1+0x9d0] ;  /* 0x0009d00001c67983 */ /* 0x000f680000300a00 */
[----:B------:R-:W-:Y:S04]  /*bba0*/  STL [R1+0x978], R222 ;  /* 0x000978de01007387 */ /* 0x000fe80000100800 */
[----:B------:R1:W-:Y:S04]  /*bbb0*/  STL [R1+0x96c], R4 ;  /* 0x00096c0401007387 */ /* 0x0003e80000100800 */
[----:B------:R-:W-:Y:S04]  /*bbc0*/  STL [R1+0x974], R223 ;  /* 0x000974df01007387 */ /* 0x000fe80000100800 */
[----:B--2---:R-:W-:Y:S04]  /*bbd0*/  STL [R1+0x980], R184 ;  /* 0x000980b801007387 */ /* 0x004fe80000100800 */
[----:B0-----:R-:W2:Y:S01]  /*bbe0*/  LDL.LU.64 R246, [R1+0x9e0] ;  /* 0x0009e00001f67983 */ /* 0x001ea20000300a00 */
[----:B-1----:R-:W-:-:S03]  /*bbf0*/  IMAD.MOV.U32 R4, RZ, RZ, R185 ;  /* 0x000000ffff047224 */ /* 0x002fc600078e00b9 */
[----:B------:R-:W-:Y:S04]  /*bc00*/  STL [R1+0x988], R230 ;  /* 0x000988e601007387 */ /* 0x000fe80000100800 */
[----:B------:R0:W-:Y:S04]  /*bc10*/  STL [R1+0x97c], R4 ;  /* 0x00097c0401007387 */ /* 0x0001e80000100800 */
[----:B------:R-:W-:Y:S04]  /*bc20*/  STL [R1+0x984], R231 ;  /* 0x000984e701007387 */ /* 0x000fe80000100800 */
[----:B---3--:R-:W-:Y:S01]  /*bc30*/  STL [R1+0x990], R186 ;  /* 0x000990ba01007387 */ /* 0x008fe20000100800 */
[----:B0-----:R-:W-:-:S03]  /*bc40*/  IMAD.MOV.U32 R4, RZ, RZ, R187 ;  /* 0x000000ffff047224 */ /* 0x001fc600078e00bb */
[----:B------:R-:W3:Y:S04]  /*bc50*/  LDL.LU.64 R180, [R1+0x9f0] ;  /* 0x0009f00001b47983 */ /* 0x000ee80000300a00 */
[----:B------:R-:W-:Y:S04]  /*bc60*/  STL [R1+0x998], R238 ;  /* 0x000998ee01007387 */ /* 0x000fe80000100800 */
[----:B------:R4:W-:Y:S04]  /*bc70*/  STL [R1+0x98c], R4 ;  /* 0x00098c0401007387 */ /* 0x0009e80000100800 */
[----:B------:R-:W-:Y:S04]  /*bc80*/  STL [R1+0x994], R239 ;  /* 0x000994ef01007387 */ /* 0x000fe80000100800 */
[----:B------:R-:W3:Y:S01]  /*bc90*/  LDL.LU.64 R184, [R1+0xa00] ;  /* 0x000a000001b87983 */ /* 0x000ee20000300a00 */
[----:B----4-:R-:W-:-:S03]  /*bca0*/  IMAD.MOV.U32 R4, RZ, RZ, R191 ;  /* 0x000000ffff047224 */ /* 0x010fc600078e00bf */
[----:B------:R-:W-:Y:S04]  /*bcb0*/  STL [R1+0x9a0], R190 ;  /* 0x0009a0be01007387 */ /* 0x000fe80000100800 */
[----:B------:R-:W-:Y:S04]  /*bcc0*/  STL [R1+0x9a8], R146 ;  /* 0x0009a89201007387 */ /* 0x000fe80000100800 */
[----:B------:R0:W-:Y:S04]  /*bcd0*/  STL [R1+0x99c], R4 ;  /* 0x00099c0401007387 */ /* 0x0001e80000100800 */
[----:B------:R-:W4:Y:S04]  /*bce0*/  LDL.LU.64 R186, [R1+0xa10] ;  /* 0x000a100001ba7983 */ /* 0x000f280000300a00 */
[----:B------:R-:W-:Y:S01]  /*bcf0*/  STL [R1+0x9a4], R147 ;  /* 0x0009a49301007387 */ /* 0x000fe20000100800 */
[----:B0-----:R-:W-:-:S03]  /*bd00*/  IMAD.MOV.U32 R4, RZ, RZ, R193 ;  /* 0x000000ffff047224 */ /* 0x001fc600078e00c1 */
[----:B------:R-:W-:Y:S04]  /*bd10*/  STL [R1+0x9b0], R192 ;  /* 0x0009b0c001007387 */ /* 0x000fe80000100800 */
[----:B------:R-:W4:Y:S04]  /*bd20*/  LDL.LU.64 R190, [R1+0xa20] ;  /* 0x000a200001be7983 */ /* 0x000f280000300a00 */
[----:B------:R0:W-:Y:S04]  /*bd30*/  STL [R1+0x9ac], R4 ;  /* 0x0009ac0401007387 */ /* 0x0001e80000100800 */
[----:B------:R-:W-:Y:S04]  /*bd40*/  STL [R1+0x9b8], R114 ;  /* 0x0009b87201007387 */ /* 0x000fe80000100800 */
[----:B------:R-:W-:Y:S04]  /*bd50*/  STL [R1+0x9b4], R115 ;  /* 0x0009b47301007387 */ /* 0x000fe80000100800 */
[----:B-----5:R1:W-:Y:S01]  /*bd60*/  STL [R1+0x9c0], R196 ;  /* 0x0009c0c401007387 */ /* 0x0203e20000100800 */
[----:B0-----:R-:W-:-:S03]  /*bd70*/  IMAD.MOV.U32 R4, RZ, RZ, R197 ;  /* 0x000000ffff047224 */ /* 0x001fc600078e00c5 */
[----:B------:R-:W5:Y:S04]  /*bd80*/  LDL.LU.64 R192, [R1+0xa30] ;  /* 0x000a300001c07983 */ /* 0x000f680000300a00 */
[----:B------:R-:W-:Y:S04]  /*bd90*/  STL [R1+0x9c8], R122 ;  /* 0x0009c87a01007387 */ /* 0x000fe80000100800 */
[----:B------:R0:W-:Y:S04]  /*bda0*/  STL [R1+0x9bc], R4 ;  /* 0x0009bc0401007387 */ /* 0x0001e80000100800 */
[----:B------:R-:W-:Y:S04]  /*bdb0*/  STL [R1+0x9c4], R123 ;  /* 0x0009c47b01007387 */ /* 0x000fe80000100800 */
[----:B-1----:R-:W5:Y:S01]  /*bdc0*/  LDL.LU.64 R196, [R1+0xa40] ;  /* 0x000a400001c47983 */ /* 0x002f620000300a00 */
[----:B0-----:R-:W-:-:S03]  /*bdd0*/  IMAD.MOV.U32 R4, RZ, RZ, R199 ;  /* 0x000000ffff047224 */ /* 0x001fc600078e00c7 */
[----:B------:R0:W-:Y:S04]  /*bde0*/  STL [R1+0x9d0], R198 ;  /* 0x0009d0c601007387 */ /* 0x0001e80000100800 */
[----:B------:R-:W-:Y:S04]  /*bdf0*/  STL [R1+0x9d8], R134 ;  /* 0x0009d88601007387 */ /* 0x000fe80000100800 */
[----:B------:R2:W-:Y:S04]  /*be00*/  STL [R1+0x9cc], R4 ;  /* 0x0009cc0401007387 */ /* 0x0005e80000100800 */
[----:B0-----:R-:W5:Y:S04]  /*be10*/  LDL.LU.64 R198, [R1+0xa50] ;  /* 0x000a500001c67983 */ /* 0x001f680000300a00 */
[----:B------:R-:W-:Y:S01]  /*be20*/  STL [R1+0x9d4], R135 ;  /* 0x0009d48701007387 */ /* 0x000fe20000100800 */
[----:B--2---:R-:W-:-:S03]  /*be30*/  IMAD.MOV.U32 R4, RZ, RZ, R247 ;  /* 0x000000ffff047224 */ /* 0x004fc600078e00f7 */
[----:B------:R0:W-:Y:S04]  /*be40*/  STL [R1+0x9e0], R246 ;  /* 0x0009e0f601007387 */ /* 0x0001e80000100800 */
[----:B0-----:R-:W2:Y:S04]  /*be50*/  LDL.LU.64 R246, [R1+0xa60] ;  /* 0x000a600001f67983 */ /* 0x001ea80000300a00 */
[----:B------:R3:W-:Y:S04]  /*be60*/  STL [R1+0x9dc], R4 ;  /* 0x0009dc0401007387 */ /* 0x0007e80000100800 */
[----:B------:R-:W-:Y:S04]  /*be70*/  STL [R1+0x9e8], R164 ;  /* 0x0009e8a401007387 */ /* 0x000fe80000100800 */
[----:B------:R-:W-:Y:S01]  /*be80*/  STL [R1+0x9e4], R165 ;  /* 0x0009e4a501007387 */ /* 0x000fe20000100800 */
[----:B---3--:R-:W-:-:S03]  /*be90*/  IMAD.MOV.U32 R4, RZ, RZ, R181 ;  /* 0x000000ffff047224 */ /* 0x008fc600078e00b5 */
[----:B------:R-:W-:Y:S04]  /*bea0*/  STL [R1+0x9f0], R180 ;  /* 0x0009f0b401007387 */ /* 0x000fe80000100800 */
[----:B------:R-:W-:Y:S04]  /*beb0*/  STL [R1+0x9f8], R188 ;  /* 0x0009f8bc01007387 */ /* 0x000fe80000100800 */
[----:B------:R0:W-:Y:S01]  /*bec0*/  STL [R1+0x9ec], R4 ;  /* 0x0009ec0401007387 */ /* 0x0001e20000100800 */
[----:B------:R-:W-:-:S03]  /*bed0*/  IMAD R181, R8, 0x68, RZ ;  /* 0x0000006808b57824 */ /* 0x000fc600078e02ff */
[----:B------:R1:W-:Y:S01]  /*bee0*/  STL [R1+0x9f4], R189 ;  /* 0x0009f4bd01007387 */ /* 0x0003e20000100800 */
[----:B------:R-:W3:Y:S01]  /*bef0*/  LDC R8, c[0x0][0x238] ;  /* 0x00008e00ff087b82 */ /* 0x000ee20000000800 */
[----:B0-----:R-:W-:Y:S02]  /*bf00*/  IMAD.MOV.U32 R4, RZ, RZ, R185 ;  /* 0x000000ffff047224 */ /* 0x001fe400078e00b9 */
[----:B------:R-:W-:Y:S04]  /*bf10*/  STL [R1+0xa00], R184 ;  /* 0x000a00b801007387 */ /* 0x000fe80000100800 */
[----:B------:R-:W-:Y:S01]  /*bf20*/  STL [R1+0xa08], R214 ;  /* 0x000a08d601007387 */ /* 0x000fe20000100800 */
[----:B-1----:R-:W0:Y:S03]  /*bf30*/  LDC R189, c[0x0][0x238] ;  /* 0x00008e00ffbd7b82 */ /* 0x002e260000000800 */
[----:B------:R4:W-:Y:S04]  /*bf40*/  STL [R1+0x9fc], R4 ;  /* 0x0009fc0401007387 */ /* 0x0009e80000100800 */
[----:B------:R-:W-:Y:S01]  /*bf50*/  STL [R1+0xa04], R215 ;  /* 0x000a04d701007387 */ /* 0x000fe20000100800 */
[----:B------:R-:W-:Y:S01]  /*bf60*/  IMAD R61, R179, 0x7e, RZ ;  /* 0x0000007eb33d7824 */ /* 0x000fe200078e02ff */
[----:B------:R-:W1:Y:S01]  /*bf70*/  LDC R185, c[0x0][0x238] ;  /* 0x00008e00ffb97b82 */ /* 0x000e620000000800 */
[----:B----4-:R-:W-:Y:S01]  /*bf80*/  IMAD.MOV.U32 R4, RZ, RZ, R187 ;  /* 0x000000ffff047224 */ /* 0x010fe200078e00bb */
[----:B------:R-:W-:Y:S04]  /*bf90*/  STL [R1+0xa10], R186 ;  /* 0x000a10ba01007387 */ /* 0x000fe80000100800 */
[----:B------:R-:W-:Y:S04]  /*bfa0*/  STL [R1+0xa18], R228 ;  /* 0x000a18e401007387 */ /* 0x000fe80000100800 */
[----:B------:R4:W-:Y:S04]  /*bfb0*/  STL [R1+0xa0c], R4 ;  /* 0x000a0c0401007387 */ /* 0x0009e80000100800 */
[----:B------:R-:W-:Y:S01]  /*bfc0*/  STL [R1+0xa14], R229 ;  /* 0x000a14e501007387 */ /* 0x000fe20000100800 */
[----:B0-----:R-:W-:Y:S01]  /*bfd0*/  IMAD R69, R189, 0x6e, RZ ;  /* 0x0000006ebd457824 */ /* 0x001fe200078e02ff */
[----:B------:R-:W0:Y:S01]  /*bfe0*/  LDC R187, c[0x0][0x238] ;  /* 0x00008e00ffbb7b82 */ /* 0x000e220000000800 */
[----:B----4-:R-:W-:Y:S01]  /*bff0*/  IMAD.MOV.U32 R4, RZ, RZ, R191 ;  /* 0x000000ffff047224 */ /* 0x010fe200078e00bf */
[----:B------:R-:W-:Y:S04]  /*c000*/  STL [R1+0xa20], R190 ;  /* 0x000a20be01007387 */ /* 0x000fe80000100800 */
[----:B------:R-:W-:Y:S04]  /*c010*/  STL [R1+0xa28], R244 ;  /* 0x000a28f401007387 */ /* 0x000fe80000100800 */
[----:B------:R5:W-:Y:S04]  /*c020*/  STL [R1+0xa1c], R4 ;  /* 0x000a1c0401007387 */ /* 0x000be80000100800 */
[----:B------:R-:W-:Y:S01]  /*c030*/  STL [R1+0xa24], R245 ;  /* 0x000a24f501007387 */ /* 0x000fe20000100800 */
[----:B---3--:R-:W-:Y:S01]  /*c040*/  IMAD R186, R8, 0x2c, RZ ;  /* 0x0000002c08ba7824 */ /* 0x008fe200078e02ff */
[----:B------:R-:W3:Y:S08]  /*c050*/  LDC R191, c[0x0][0x238] ;  /* 0x00008e00ffbf7b82 */ /* 0x000ef00000000800 */
[----:B------:R-:W4:Y:S02]  /*c060*/  LDC R8, c[0x0][0x238] ;  /* 0x00008e00ff087b82 */ /* 0x000f240000000800 */
[----:B----4-:R-:W-:-:S06]  /*c070*/  IMAD R189, R8, 0x48, RZ ;  /* 0x0000004808bd7824 */ /* 0x010fcc00078e02ff */
[----:B------:R-:W4:Y:S01]  /*c080*/  LDC R8, c[0x0][0x238] ;  /* 0x00008e00ff087b82 */ /* 0x000f220000000800 */
[----:B-----5:R-:W-:Y:S01]  /*c090*/  IMAD.MOV.U32 R4, RZ, RZ, R193 ;  /* 0x000000ffff047224 */ /* 0x020fe200078e00c1 */
[----:B------:R-:W-:Y:S04]  /*c0a0*/  STL [R1+0xa30], R192 ;  /* 0x000a30c001007387 */ /* 0x000fe80000100800 */
[----:B------:R-:W-:Y:S04]  /*c0b0*/  STL [R1+0xa38], R120 ;  /* 0x000a387801007387 */ /* 0x000fe80000100800 */
[----:B------:R5:W-:Y:S04]  /*c0c0*/  STL [R1+0xa2c], R4 ;  /* 0x000a2c0401007387 */ /* 0x000be80000100800 */
[----:B------:R-:W-:Y:S01]  /*c0d0*/  STL [R1+0xa34], R121 ;  /* 0x000a347901007387 */ /* 0x000fe20000100800 */
[----:B-----5:R-:W-:-:S03]  /*c0e0*/  IMAD.MOV.U32 R4, RZ, RZ, R197 ;  /* 0x000000ffff047224 */ /* 0x020fc600078e00c5 */
[----:B------:R5:W-:Y:S04]  /*c0f0*/  STL [R1+0xa40], R196 ;  /* 0x000a40c401007387 */ /* 0x000be80000100800 */
[----:B------:R-:W-:Y:S04]  /*c100*/  STL [R1+0xa48], R158 ;  /* 0x000a489e01007387 */ /* 0x000fe80000100800 */
[----:B------:R1:W-:Y:S04]  /*c110*/  STL [R1+0xa3c], R4 ;  /* 0x000a3c0401007387 */ /* 0x0003e80000100800 */
[----:B------:R-:W-:Y:S01]  /*c120*/  STL [R1+0xa44], R159 ;  /* 0x000a449f01007387 */ /* 0x000fe20000100800 */
[----:B----4-:R-:W-:Y:S01]  /*c130*/  IMAD R194, R8, 0x38, RZ ;  /* 0x0000003808c27824 */ /* 0x010fe200078e02ff */
[----:B-----5:R-:W4:Y:S08]  /*c140*/  LDC R196, c[0x0][0x238] ;  /* 0x00008e00ffc47b82 */ /* 0x020f300000000800 */
[----:B------:R-:W5:Y:S01]  /*c150*/  LDC R8, c[0x0][0x238] ;  /* 0x00008e00ff087b82 */ /* 0x000f620000000800 */
[----:B-1----:R-:W-:Y:S01]  /*c160*/  IMAD.MOV.U32 R4, RZ, RZ, R199 ;  /* 0x000000ffff047224 */ /* 0x002fe200078e00c7 */
[----:B------:R-:W-:Y:S04]  /*c170*/  STL [R1+0xa50], R198 ;  /* 0x000a50c601007387 */ /* 0x000fe80000100800 */
[----:B------:R-:W-:Y:S04]  /*c180*/  STL [R1+0xa58], R210 ;  /* 0x000a58d201007387 */ /* 0x000fe80000100800 */
[----:B------:R2:W-:Y:S04]  /*c190*/  STL [R1+0xa4c], R4 ;  /* 0x000a4c0401007387 */ /* 0x0005e80000100800 */
[----:B------:R-:W-:Y:S01]  /*c1a0*/  STL [R1+0xa54], R211 ;  /* 0x000a54d301007387 */ /* 0x000fe20000100800 */
[----:B------:R-:W1:Y:S01]  /*c1b0*/  LDC R199, c[0x0][0x238] ;  /* 0x00008e00ffc77b82 */ /* 0x000e620000000800 */
[----:B--2---:R-:W-:-:S02]  /*c1c0*/  IMAD.MOV.U32 R4, RZ, RZ, R247 ;  /* 0x000000ffff047224 */ /* 0x004fc400078e00f7 */
[----:B------:R2:W-:Y:S04]  /*c1d0*/  STL [R1+0xa60], R246 ;  /* 0x000a60f601007387 */ /* 0x0005e80000100800 */
[----:B------:R-:W-:Y:S04]  /*c1e0*/  STL [R1+0xa68], R200 ;  /* 0x000a68c801007387 */ /* 0x000fe80000100800 */
[----:B------:R0:W-:Y:S04]  /*c1f0*/  STL [R1+0xa5c], R4 ;  /* 0x000a5c0401007387 */ /* 0x0001e80000100800 */
[----:B------:R3:W-:Y:S01]  /*c200*/  STL [R1+0xa64], R201 ;  /* 0x000a64c901007387 */ /* 0x0007e20000100800 */
[----:B--2---:R-:W2:Y:S03]  /*c210*/  LDC R246, c[0x0][0x23c] ;  /* 0x00008f00fff67b82 */ /* 0x004ea60000000800 */
[----:B------:R4:W-:Y:S01]  /*c220*/  STL [R1+0xa70], R2 ;  /* 0x000a700201007387 */ /* 0x0009e20000100800 */
[----:B0-----:R-:W-:-:S02]  /*c230*/  IMAD.MOV.U32 R4, RZ, RZ, R3 ;  /* 0x000000ffff047224 */ /* 0x001fc400078e0003 */
[----:B-1----:R-:W-:Y:S02]  /*c240*/  IMAD R77, R199, 0x5e, RZ ;  /* 0x0000005ec74d7824 */ /* 0x002fe400078e02ff */
[----:B------:R-:W-:Y:S01]  /*c250*/  IMAD R193, R9, 0x70, RZ ;  /* 0x0000007009c17824 */ /* 0x000fe200078e02ff */
[----:B---3--:R-:W0:Y:S01]  /*c260*/  LDC R201, c[0x0][0x238] ;  /* 0x00008e00ffc97b82 */ /* 0x008e220000000800 */
[----:B----4-:R-:W3:Y:S01]  /*c270*/  LDL.LU.64 R2, [R1+0x12a8] ;  /* 0x0012a80001027983 */ /* 0x010ee20000300a00 */
[----:B-----5:R-:W-:-:S06]  /*c280*/  IMAD R199, R8, 0x28, RZ ;  /* 0x0000002808c77824 */ /* 0x020fcc00078e02ff */
[----:B------:R-:W1:Y:S01]  /*c290*/  LDC R8, c[0x0][0x238] ;  /* 0x00008e00ff087b82 */ /* 0x000e620000000800 */
[----:B------:R-:W-:Y:S04]  /*c2a0*/  STL [R1+0xa78], R240 ;  /* 0x000a78f001007387 */ /* 0x000fe80000100800 */
[----:B------:R4:W-:Y:S03]  /*c2b0*/  STL [R1+0xa6c], R4 ;  /* 0x000a6c0401007387 */ /* 0x0009e60000100800 */
[----:B------:R-:W5:Y:S01]  /*c2c0*/  LDC R9, c[0x0][0x238] ;  /* 0x00008e00ff097b82 */ /* 0x000f620000000800 */
[----:B------:R2:W-:Y:S04]  /*c2d0*/  STL [R1+0xa74], R241 ;  /* 0x000a74f101007387 */ /* 0x0005e80000100800 */
[----:B------:R-:W-:Y:S03]  /*c2e0*/  STL [R1+0x228], RZ ;  /* 0x000228ff01007387 */ /* 0x000fe60000100800 */
[----:B----4-:R-:W4:Y:S01]  /*c2f0*/  LDC R4, c[0x0][0x238] ;  /* 0x00008e00ff047b82 */ /* 0x010f220000000800 */
[----:B-1----:R-:W-:Y:S01]  /*c300*/  IMAD R205, R8, 0x18, RZ ;  /* 0x0000001808cd7824 */ /* 0x002fe200078e02ff */
[----:B------:R-:W-:-:S02]  /*c310*/  SHF.R.S32.HI R8, RZ, 0x8, R252 ;  /* 0x00000008ff087819 */ /* 0x000fc400000114fc */
[----:B------:R-:W3:Y:S04]  /*c320*/  LDL R252, [R1+0x129c] ;  /* 0x00129c0001fc7983 */ /* 0x000ee80000100800 */
[----:B------:R-:W-:Y:S01]  /*c330*/  STL [R1+0x1298], R8 ;  /* 0x0012980801007387 */ /* 0x000fe20000100800 */
[C---:B----4-:R-:W-:Y:S02]  /*c340*/  IMAD R209, R4.reuse, 0x1fe, RZ ;  /* 0x000001fe04d17824 */ /* 0x050fe400078e02ff */
[C---:B------:R-:W-:Y:S02]  /*c350*/  IMAD R210, R4.reuse, 0x1fa, RZ ;  /* 0x000001fa04d27824 */ /* 0x040fe400078e02ff */
[C---:B------:R-:W-:Y:S02]  /*c360*/  IMAD R211, R4.reuse, 0x1f6, RZ ;  /* 0x000001f604d37824 */ /* 0x040fe400078e02ff */
[----:B------:R-:W-:-:S02]  /*c370*/  IMAD R212, R4, 0x1f2, RZ ;  /* 0x000001f204d47824 */ /* 0x000fc400078e02ff */
[C---:B------:R-:W-:Y:S02]  /*c380*/  IMAD R213, R4.reuse, 0x1ee, RZ ;  /* 0x000001ee04d57824 */ /* 0x040fe400078e02ff */
[C---:B------:R-:W-:Y:S02]  /*c390*/  IMAD R214, R4.reuse, 0x1ea, RZ ;  /* 0x000001ea04d67824 */ /* 0x040fe400078e02ff */
[C---:B------:R-:W-:Y:S02]  /*c3a0*/  IMAD R215, R4.reuse, 0x1e6, RZ ;  /* 0x000001e604d77824 */ /* 0x040fe400078e02ff */
        /* <DEDUP_REMOVED lines=25> */
[C---:B--2---:R-:W-:Y:S02]  /*c540*/  IMAD R241, R4.reuse, 0x1b2, RZ ;  /* 0x000001b204f17824 */ /* 0x044fe400078e02ff */
[----:B------:R-:W-:-:S02]  /*c550*/  IMAD R242, R4, 0xe5, RZ ;  /* 0x000000e504f27824 */ /* 0x000fc400078e02ff */
[C---:B------:R-:W-:Y:S02]  /*c560*/  IMAD R243, R4.reuse, 0x1ae, RZ ;  /* 0x000001ae04f37824 */ /* 0x040fe400078e02ff */
[C---:B------:R-:W-:Y:S02]  /*c570*/  IMAD R244, R4.reuse, 0xe3, RZ ;  /* 0x000000e304f47824 */ /* 0x040fe400078e02ff */
[----:B------:R-:W-:Y:S02]  /*c580*/  IMAD R245, R4, 0x1aa, RZ ;  /* 0x000001aa04f57824 */ /* 0x000fe400078e02ff */
[----:B------:R-:W-:Y:S02]  /*c590*/  IMAD.SHL.U32 R5, R246, 0x100, RZ ;  /* 0x00000100f6057824 */ /* 0x000fe400078e00ff */
[C---:B------:R-:W-:Y:S02]  /*c5a0*/  IMAD R246, R4.reuse, 0xe1, RZ ;  /* 0x000000e104f67824 */ /* 0x040fe400078e02ff */
[----:B------:R-:W-:-:S02]  /*c5b0*/  IMAD R247, R4, 0x1a6, RZ ;  /* 0x000001a604f77824 */ /* 0x000fc400078e02ff */
[C---:B------:R-:W-:Y:S02]  /*c5c0*/  IMAD R248, R4.reuse, 0xdf, RZ ;  /* 0x000000df04f87824 */ /* 0x040fe400078e02ff */
[----:B-----5:R-:W-:Y:S02]  /*c5d0*/  IMAD R198, R9, 0x50, RZ ;  /* 0x0000005009c67824 */ /* 0x020fe400078e02ff */
[C---:B------:R-:W-:Y:S02]  /*c5e0*/  IMAD R249, R4.reuse, 0x1a2, RZ ;  /* 0x000001a204f97824 */ /* 0x040fe400078e02ff */
[C---:B------:R-:W-:Y:S02]  /*c5f0*/  IMAD R250, R4.reuse, 0xdd, RZ ;  /* 0x000000dd04fa7824 */ /* 0x040fe400078e02ff */
[----:B------:R-:W-:Y:S01]  /*c600*/  IMAD R251, R4, 0x19e, RZ ;  /* 0x0000019e04fb7824 */ /* 0x000fe200078e02ff */
[-C--:B---3--:R-:W-:Y:S02]  /*c610*/  IADD3 R209, P0, R209, R2.reuse, RZ ;  /* 0x00000002d1d17210 */ /* 0x088fe40007f1e0ff */
[----:B------:R-:W-:-:S02]  /*c620*/  IADD3 R210, P2, R210, R2, RZ ;  /* 0x00000002d2d27210 */ /* 0x000fc40007f5e0ff */
[-C--:B------:R-:W-:Y:S01]  /*c630*/  IADD3 R211, P1, R211, R2.reuse, RZ ;  /* 0x00000002d3d37210 */ /* 0x080fe20007f3e0ff */
[----:B------:R1:W-:Y:S04]  /*c640*/  STL [R1+0xa80], R209 ;  /* 0x000a80d101007387 */ /* 0x0003e80000100800 */
[----:B------:R2:W-:Y:S01]  /*c650*/  STL [R1+0xa90], R210 ;  /* 0x000a90d201007387 */ /* 0x0005e20000100800 */
[----:B-1----:R-:W-:-:S03]  /*c660*/  IADD3 R209, P6, R212, R2, RZ ;  /* 0x00000002d4d17210 */ /* 0x002fc60007fde0ff */
[----:B------:R1:W-:Y:S01]  /*c670*/  STL [R1+0xaa0], R211 ;  /* 0x000aa0d301007387 */ /* 0x0003e20000100800 */
[----:B--2---:R-:W-:-:S03]  /*c680*/  IADD3 R210, P4, R213, R2, RZ ;  /* 0x00000002d5d27210 */ /* 0x004fc60007f9e0ff */
[----:B------:R2:W-:Y:S01]  /*c690*/  STL [R1+0xab0], R209 ;  /* 0x000ab0d101007387 */ /* 0x0005e20000100800 */
[----:B-1----:R-:W-:-:S03]  /*c6a0*/  IADD3 R211, P5, R214, R2, RZ ;  /* 0x00000002d6d37210 */ /* 0x002fc60007fbe0ff */
[----:B------:R1:W-:Y:S01]  /*c6b0*/  STL [R1+0xac0], R210 ;  /* 0x000ac0d201007387 */ /* 0x0003e20000100800 */
[----:B--2---:R-:W-:-:S03]  /*c6c0*/  IADD3 R209, P3, R215, R2, RZ ;  /* 0x00000002d7d17210 */ /* 0x004fc60007f7e0ff */
[----:B------:R2:W-:Y:S04]  /*c6d0*/  STL [R1+0xad0], R211 ;  /* 0x000ad0d301007387 */ /* 0x0005e80000100800 */
[----:B------:R3:W-:Y:S01]  /*c6e0*/  STL [R1+0xae0], R209 ;  /* 0x000ae0d101007387 */ /* 0x0007e20000100800 */
[----:B-1----:R-:W-:Y:S02]  /*c6f0*/  LEA.HI.X.SX32 R210, R216, R3, 0x1, P0 ;  /* 0x00000003d8d27211 */ /* 0x002fe400000f0eff */
[----:B--2---:R-:W-:-:S03]  /*c700*/  IADD3 R211, P0, R217, R2, RZ ;  /* 0x00000002d9d37210 */ /* 0x004fc60007f1e0ff */
[----:B------:R1:W-:Y:S01]  /*c710*/  STL [R1+0xa7c], R210 ;  /* 0x000a7cd201007387 */ /* 0x0003e20000100800 */
[----:B---3--:R-:W-:-:S03]  /*c720*/  LEA.HI.X.SX32 R209, R218, R3, 0x1, P2 ;  /* 0x00000003dad17211 */ /* 0x008fc600010f0eff */
[----:B------:R2:W-:Y:S04]  /*c730*/  STL [R1+0xaf0], R211 ;  /* 0x000af0d301007387 */ /* 0x0005e80000100800 */
[----:B------:R3:W-:Y:S01]  /*c740*/  STL [R1+0xa8c], R209 ;  /* 0x000a8cd101007387 */ /* 0x0007e20000100800 */
[----:B-1----:R-:W-:Y:S02]  /*c750*/  IADD3 R210, P2, R219, R2, RZ ;  /* 0x00000002dbd27210 */ /* 0x002fe40007f5e0ff */
[----:B--2---:R-:W-:-:S03]  /*c760*/  LEA.HI.X.SX32 R211, R220, R3, 0x1, P1 ;  /* 0x00000003dcd37211 */ /* 0x004fc600008f0eff */
[----:B------:R1:W-:Y:S01]  /*c770*/  STL [R1+0xb00], R210 ;  /* 0x000b00d201007387 */ /* 0x0003e20000100800 */
[----:B---3--:R-:W-:-:S03]  /*c780*/  IADD3 R209, P1, R221, R2, RZ ;  /* 0x00000002ddd17210 */ /* 0x008fc60007f3e0ff */
        /* <DEDUP_REMOVED lines=52> */
[----:B------:R-:W-:Y:S01]  /*cad0*/  STL [R1+0xb6c], R210 ;  /* 0x000b6cd201007387 */ /* 0x000fe20000100800 */
[----:B---3--:R-:W-:-:S03]  /*cae0*/  LEA.HI.X.SX32 R209, R248, R3, 0x1, P1 ;  /* 0x00000003f8d17211 */ /* 0x008fc600008f0eff */
[----:B------:R-:W-:Y:S01]  /*caf0*/  STL [R1+0xbe0], R211 ;  /* 0x000be0d301007387 */ /* 0x000fe20000100800 */
[C---:B------:R-:W-:Y:S02]  /*cb00*/  IMAD.IADD R8, R252.reuse, 0x1, R26 ;  /* 0x00000001fc087824 */ /* 0x040fe400078e021a */
[C---:B------:R-:W-:Y:S01]  /*cb10*/  IMAD.IADD R9, R252.reuse, 0x1, R27 ;  /* 0x00000001fc097824 */ /* 0x040fe200078e021b */
[----:B------:R1:W-:Y:S01]  /*cb20*/  STL [R1+0xb7c], R209 ;  /* 0x000b7cd101007387 */ /* 0x0003e20000100800 */
[C---:B------:R-:W-:Y:S02]  /*cb30*/  IMAD.IADD R10, R252.reuse, 0x1, R10 ;  /* 0x00000001fc0a7824 */ /* 0x040fe400078e020a */
[C---:B------:R-:W-:Y:S02]  /*cb40*/  IMAD.IADD R11, R252.reuse, 0x1, R11 ;  /* 0x00000001fc0b7824 */ /* 0x040fe400078e020b */
[C---:B------:R-:W-:Y:S02]  /*cb50*/  IMAD.IADD R12, R252.reuse, 0x1, R12 ;  /* 0x00000001fc0c7824 */ /* 0x040fe400078e020c */
[----:B------:R-:W-:-:S02]  /*cb60*/  IMAD.IADD R13, R252, 0x1, R13 ;  /* 0x00000001fc0d7824 */ /* 0x000fc400078e020d */
[C---:B------:R-:W-:Y:S01]  /*cb70*/  IMAD.IADD R14, R252.reuse, 0x1, R14 ;  /* 0x00000001fc0e7824 */ /* 0x040fe200078e020e */
[----:B-1----:R-:W1:Y:S01]  /*cb80*/  LDC R209, c[0x0][0x238] ;  /* 0x00008e00ffd17b82 */ /* 0x002e620000000800 */
[C---:B------:R-:W-:Y:S02]  /*cb90*/  IMAD.IADD R15, R252.reuse, 0x1, R15 ;  /* 0x00000001fc0f7824 */ /* 0x040fe400078e020f */
[C---:B------:R-:W-:Y:S02]  /*cba0*/  IMAD.IADD R16, R252.reuse, 0x1, R16 ;  /* 0x00000001fc107824 */ /* 0x040fe400078e0210 */
[C---:B------:R-:W-:Y:S02]  /*cbb0*/  IMAD.IADD R17, R252.reuse, 0x1, R17 ;  /* 0x00000001fc117824 */ /* 0x040fe400078e0211 */
[C---:B------:R-:W-:Y:S02]  /*cbc0*/  IMAD.IADD R18, R252.reuse, 0x1, R18 ;  /* 0x00000001fc127824 */ /* 0x040fe400078e0212 */
[----:B------:R-:W-:-:S02]  /*cbd0*/  IMAD.IADD R19, R252, 0x1, R19 ;  /* 0x00000001fc137824 */ /* 0x000fc400078e0213 */
[C---:B------:R-:W-:Y:S02]  /*cbe0*/  IMAD.IADD R20, R252.reuse, 0x1, R20 ;  /* 0x00000001fc147824 */ /* 0x040fe400078e0214 */
[C---:B------:R-:W-:Y:S02]  /*cbf0*/  IMAD.IADD R21, R252.reuse, 0x1, R21 ;  /* 0x00000001fc157824 */ /* 0x040fe400078e0215 */
[C---:B------:R-:W-:Y:S02]  /*cc00*/  IMAD.IADD R22, R252.reuse, 0x1, R22 ;  /* 0x00000001fc167824 */ /* 0x040fe400078e0216 */
[----:B------:R-:W-:Y:S02]  /*cc10*/  IMAD.IADD R23, R252, 0x1, R23 ;  /* 0x00000001fc177824 */ /* 0x000fe400078e0217 */
[----:B------:R-:W2:Y:S01]  /*cc20*/  LDC R252, c[0x0][0x238] ;  /* 0x00008e00fffc7b82 */ /* 0x000ea20000000800 */
[----:B------:R-:W-:Y:S01]  /*cc30*/  IADD3 R210, P1, R249, R2, RZ ;  /* 0x00000002f9d27210 */ /* 0x000fe20007f3e0ff */
[----:B-1----:R-:W-:-:S04]  /*cc40*/  IMAD R209, R209, 0xdb, RZ ;  /* 0x000000dbd1d17824 */ /* 0x002fc800078e02ff */
[----:B------:R1:W-:Y:S01]  /*cc50*/  STL [R1+0xbf0], R210 ;  /* 0x000bf0d201007387 */ /* 0x0003e20000100800 */
[-C--:B------:R-:W-:Y:S02]  /*cc60*/  LEA.HI.X.SX32 R209, R209, R3.reuse, 0x1, P4 ;  /* 0x00000003d1d17211 */ /* 0x080fe400020f0eff */
[----:B-1----:R-:W-:Y:S02]  /*cc70*/  LEA.HI.X.SX32 R210, R250, R3, 0x1, P6 ;  /* 0x00000003fad27211 */ /* 0x002fe400030f0eff */
[-C--:B------:R-:W-:Y:S01]  /*cc80*/  IADD3 R211, P6, R251, R2.reuse, RZ ;  /* 0x00000002fbd37210 */ /* 0x080fe20007fde0ff */
[----:B--2---:R-:W-:Y:S02]  /*cc90*/  IMAD R252, R252, 0x19a, RZ ;  /* 0x0000019afcfc7824 */ /* 0x004fe400078e02ff */
[----:B------:R1:W-:Y:S04]  /*cca0*/  STL [R1+0xb8c], R210 ;  /* 0x000b8cd201007387 */ /* 0x0003e80000100800 */
[----:B------:R2:W-:Y:S01]  /*ccb0*/  STL [R1+0xc00], R211 ;  /* 0x000c00d301007387 */ /* 0x0005e20000100800 */
[----:B-1----:R-:W-:-:S03]  /*ccc0*/  IADD3 R210, P4, R252, R2, RZ ;  /* 0x00000002fcd27210 */ /* 0x002fc60007f9e0ff */
[----:B------:R-:W-:Y:S01]  /*ccd0*/  STL [R1+0xb9c], R209 ;  /* 0x000b9cd101007387 */ /* 0x000fe20000100800 */
[----:B------:R-:W1:Y:S03]  /*cce0*/  LDC R252, c[0x0][0x238] ;  /* 0x00008e00fffc7b82 */ /* 0x000e660000000800 */
[----:B------:R3:W-:Y:S05]  /*ccf0*/  STL [R1+0xc10], R210 ;  /* 0x000c10d201007387 */ /* 0x0007ea0000100800 */
[----:B--2---:R-:W2:Y:S08]  /*cd00*/  LDC R211, c[0x0][0x238] ;  /* 0x00008e00ffd37b82 */ /* 0x004eb00000000800 */
[----:B---3--:R-:W3:Y:S08]  /*cd10*/  LDC R210, c[0x0][0x238] ;  /* 0x00008e00ffd27b82 */ /* 0x008ef00000000800 */
[----:B------:R-:W4:Y:S01]  /*cd20*/  LDC R209, c[0x0][0x238] ;  /* 0x00008e00ffd17b82 */ /* 0x000f220000000800 */
[----:B-1----:R-:W-:-:S02]  /*cd30*/  IMAD R252, R252, 0x192, RZ ;  /* 0x00000192fcfc7824 */ /* 0x002fc400078e02ff */
[----:B--2---:R-:W-:Y:S02]  /*cd40*/  IMAD R211, R211, 0xd9, RZ ;  /* 0x000000d9d3d37824 */ /* 0x004fe400078e02ff */
[----:B---3--:R-:W-:-:S03]  /*cd50*/  IMAD R210, R210, 0x196, RZ ;  /* 0x00000196d2d27824 */ /* 0x008fc600078e02ff */
[----:B------:R-:W-:Y:S01]  /*cd60*/  LEA.HI.X.SX32 R212, R211, R3, 0x1, P5 ;  /* 0x00000003d3d47211 */ /* 0x000fe200028f0eff */
[----:B----4-:R-:W-:Y:S01]  /*cd70*/  IMAD R209, R209, 0xd7, RZ ;  /* 0x000000d7d1d17824 */ /* 0x010fe200078e02ff */
[----:B------:R-:W-:-:S03]  /*cd80*/  IADD3 R211, P5, R210, R2, RZ ;  /* 0x00000002d2d37210 */ /* 0x000fc60007fbe0ff */
[----:B------:R-:W-:Y:S01]  /*cd90*/  STL [R1+0xbac], R212 ;  /* 0x000bacd401007387 */ /* 0x000fe20000100800 */
[----:B------:R-:W-:Y:S02]  /*cda0*/  LEA.HI.X.SX32 R209, R209, R3, 0x1, P3 ;  /* 0x00000003d1d17211 */ /* 0x000fe400018f0eff */
[----:B------:R-:W-:Y:S01]  /*cdb0*/  IADD3 R210, P3, R252, R2, RZ ;  /* 0x00000002fcd27210 */ /* 0x000fe20007f7e0ff */
[----:B------:R1:W-:Y:S01]  /*cdc0*/  STL [R1+0xc20], R211 ;  /* 0x000c20d301007387 */ /* 0x0003e20000100800 */
[----:B------:R-:W2:Y:S03]  /*cdd0*/  LDC R252, c[0x0][0x238] ;  /* 0x00008e00fffc7b82 */ /* 0x000ea60000000800 */
[----:B------:R-:W-:Y:S04]  /*cde0*/  STL [R1+0xbbc], R209 ;  /* 0x000bbcd101007387 */ /* 0x000fe80000100800 */
[----:B------:R3:W-:Y:S01]  /*cdf0*/  STL [R1+0xc30], R210 ;  /* 0x000c30d201007387 */ /* 0x0007e20000100800 */
[----:B-1----:R-:W1:Y:S08]  /*ce00*/  LDC R211, c[0x0][0x238] ;  /* 0x00008e00ffd37b82 */ /* 0x002e700000000800 */
[----:B---3--:R-:W3:Y:S08]  /*ce10*/  LDC R210, c[0x0][0x238] ;  /* 0x00008e00ffd27b82 */ /* 0x008ef00000000800 */
[----:B------:R-:W4:Y:S01]  /*ce20*/  LDC R209, c[0x0][0x238] ;  /* 0x00008e00ffd17b82 */ /* 0x000f220000000800 */
[----:B--2---:R-:W-:-:S02]  /*ce30*/  IMAD R252, R252, 0x18a, RZ ;  /* 0x0000018afcfc7824 */ /* 0x004fc400078e02ff */
[----:B-1----:R-:W-:Y:S02]  /*ce40*/  IMAD R211, R211, 0xd5, RZ ;  /* 0x000000d5d3d37824 */ /* 0x002fe400078e02ff */
        /* <DEDUP_REMOVED lines=305> */
[-C--:B------:R-:W-:Y:S02]  /*e160*/  LEA.HI.X.SX32 R212, R211, R3.reuse, 0x1, P4 ;  /* 0x00000003d3d47211 */ /* 0x080fe400020f0eff */
[-C--:B------:R-:W-:Y:S01]  /*e170*/  IADD3 R211, P4, R210, R2.reuse, RZ ;  /* 0x00000002d2d37210 */ /* 0x080fe20007f9e0ff */
[----:B----4-:R-:W-:Y:S02]  /*e180*/  IMAD R209, R209, 0x87, RZ ;  /* 0x00000087d1d17824 */ /* 0x010fe400078e02ff */
[----:B------:R-:W-:Y:S03]  /*e190*/  STL [R1+0xe2c], R212 ;  /* 0x000e2cd401007387 */ /* 0x000fe60000100800 */
[----:B------:R-:W-:Y:S01]  /*e1a0*/  LEA.HI.X.SX32 R209, R209, R3, 0x1, P5 ;  /* 0x00000003d1d17211 */ /* 0x000fe200028f0eff */
[----:B------:R1:W-:Y:S01]  /*e1b0*/  STL [R1+0xe60], R211 ;  /* 0x000e60d301007387 */ /* 0x0003e20000100800 */
[----:B------:R-:W-:-:S02]  /*e1c0*/  IADD3 R210, P5, R252, R2, RZ ;  /* 0x00000002fcd27210 */ /* 0x000fc40007fbe0ff */
[----:B------:R-:W2:Y:S01]  /*e1d0*/  LDC R252, c[0x0][0x238] ;  /* 0x00008e00fffc7b82 */ /* 0x000ea20000000800 */
[----:B------:R3:W-:Y:S07]  /*e1e0*/  STL [R1+0xe3c], R209 ;  /* 0x000e3cd101007387 */ /* 0x0007ee0000100800 */
[----:B-1----:R-:W1:Y:S01]  /*e1f0*/  LDC R211, c[0x0][0x238] ;  /* 0x00008e00ffd37b82 */ /* 0x002e620000000800 */
[----:B------:R4:W-:Y:S07]  /*e200*/  STL [R1+0xe70], R210 ;  /* 0x000e70d201007387 */ /* 0x0009ee0000100800 */
[----:B---3--:R-:W3:Y:S08]  /*e210*/  LDC R209, c[0x0][0x238] ;  /* 0x00008e00ffd17b82 */ /* 0x008ef00000000800 */
[----:B----4-:R-:W4:Y:S01]  /*e220*/  LDC R210, c[0x0][0x238] ;  /* 0x00008e00ffd27b82 */ /* 0x010f220000000800 */
[----:B--2---:R-:W-:-:S02]  /*e230*/  IMAD R252, R252, 0x1dc, RZ ;  /* 0x000001dcfcfc7824 */ /* 0x004fc400078e02ff */
[----:B-1----:R-:W-:-:S05]  /*e240*/  IMAD R211, R211, 0x85, RZ ;  /* 0x00000085d3d37824 */ /* 0x002fca00078e02ff */
[----:B------:R-:W-:Y:S01]  /*e250*/  LEA.HI.X.SX32 R212, R211, R3, 0x1, P6 ;  /* 0x00000003d3d47211 */ /* 0x000fe200030f0eff */
[----:B---3--:R-:W-:-:S04]  /*e260*/  IMAD R209, R209, 0x83, RZ ;  /* 0x00000083d1d17824 */ /* 0x008fc800078e02ff */
[----:B------:R-:W-:Y:S01]  /*e270*/  STL [R1+0xe4c], R212 ;  /* 0x000e4cd401007387 */ /* 0x000fe20000100800 */
[-C--:B----4-:R-:W-:Y:S02]  /*e280*/  LEA R211, P6, R210, R2.reuse, 0x8 ;  /* 0x00000002d2d37211 */ /* 0x090fe400078c40ff */
[----:B------:R-:W-:Y:S02]  /*e290*/  LEA.HI.X.SX32 R210, R209, R3, 0x1, P4 ;  /* 0x00000003d1d27211 */ /* 0x000fe400020f0eff */
[----:B------:R-:W-:Y:S01]  /*e2a0*/  IADD3 R209, P4, R252, R2, RZ ;  /* 0x00000002fcd17210 */ /* 0x000fe20007f9e0ff */
[----:B------:R-:W-:Y:S01]  /*e2b0*/  STL [R1+0xe78], R211 ;  /* 0x000e78d301007387 */ /* 0x000fe20000100800 */
[----:B------:R-:W-:Y:S01]  /*e2c0*/  IMAD R28, R4, 0xfe, RZ ;  /* 0x000000fe041c7824 */ /* 0x000fe200078e02ff */
[----:B------:R-:W1:Y:S02]  /*e2d0*/  LDC R252, c[0x0][0x238] ;  /* 0x00008e00fffc7b82 */ /* 0x000e640000000800 */
[----:B------:R2:W-:Y:S04]  /*e2e0*/  STL [R1+0xe5c], R210 ;  /* 0x000e5cd201007387 */ /* 0x0005e80000100800 */
[----:B------:R3:W-:Y:S02]  /*e2f0*/  STL [R1+0xb08], R209 ;  /* 0x000b08d101007387 */ /* 0x0007e40000100800 */
[----:B--2---:R-:W2:Y:S08]  /*e300*/  LDC R210, c[0x0][0x238] ;  /* 0x00008e00ffd27b82 */ /* 0x004eb00000000800 */
[----:B---3--:R-:W3:Y:S01]  /*e310*/  LDC R209, c[0x0][0x238] ;  /* 0x00008e00ffd17b82 */ /* 0x008ee20000000800 */
[----:B--2---:R-:W-:-:S05]  /*e320*/  IMAD R210, R210, 0x81, RZ ;  /* 0x00000081d2d27824 */ /* 0x004fca00078e02ff */
[----:B------:R-:W-:Y:S01]  /*e330*/  LEA.HI.X.SX32 R210, R210, R3, 0x1, P5 ;  /* 0x00000003d2d27211 */ /* 0x000fe200028f0eff */
[----:B---3--:R-:W-:Y:S01]  /*e340*/  IMAD.SHL.U32 R209, R209, 0x80, RZ ;  /* 0x00000080d1d17824 */ /* 0x008fe200078e00ff */
[----:B------:R-:W-:-:S03]  /*e350*/  IADD3 R211, P5, R28, R2, RZ ;  /* 0x000000021cd37210 */ /* 0x000fc60007fbe0ff */
[----:B------:R-:W-:Y:S01]  /*e360*/  STL [R1+0xe6c], R210 ;  /* 0x000e6cd201007387 */ /* 0x000fe20000100800 */
[----:B------:R-:W-:-:S03]  /*e370*/  LEA.HI.X.SX32 R209, R209, R3, 0x1, P6 ;  /* 0x00000003d1d17211 */ /* 0x000fc600030f0eff */
[----:B------:R-:W-:Y:S04]  /*e380*/  STL [R1+0xe80], R211 ;  /* 0x000e80d301007387 */ /* 0x000fe80000100800 */
[----:B------:R2:W-:Y:S02]  /*e390*/  STL [R1+0xe74], R209 ;  /* 0x000e74d101007387 */ /* 0x0005e40000100800 */
[----:B--2---:R-:W2:Y:S01]  /*e3a0*/  LDC R209, c[0x0][0x238] ;  /* 0x00008e00ffd17b82 */ /* 0x004ea20000000800 */
[----:B-1----:R-:W-:Y:S02]  /*e3b0*/  IMAD R252, R252, 0x1d4, RZ ;  /* 0x000001d4fcfc7824 */ /* 0x002fe400078e02ff */
[----:B------:R-:W-:-:S03]  /*e3c0*/  IMAD R29, R4, 0xfa, RZ ;  /* 0x000000fa041d7824 */ /* 0x000fc600078e02ff */
[-C--:B------:R-:W-:Y:S02]  /*e3d0*/  IADD3 R210, P6, R252, R2.reuse, RZ ;  /* 0x00000002fcd27210 */ /* 0x080fe40007fde0ff */
[----:B------:R-:W1:Y:S03]  /*e3e0*/  LDC R252, c[0x0][0x238] ;  /* 0x00008e00fffc7b82 */ /* 0x000e660000000800 */
[----:B------:R3:W-:Y:S02]  /*e3f0*/  STL [R1+0xb28], R210 ;  /* 0x000b28d201007387 */ /* 0x0007e40000100800 */
[----:B---3--:R-:W-:Y:S01]  /*e400*/  LEA.HI.X.SX32 R210, R28, R3, 0x1, P3 ;  /* 0x000000031cd27211 */ /* 0x008fe200018f0eff */
[----:B--2---:R-:W-:Y:S01]  /*e410*/  IMAD R209, R209, 0x7f, RZ ;  /* 0x0000007fd1d17824 */ /* 0x004fe200078e02ff */
        /* <DEDUP_REMOVED lines=344> */
[----:B-1----:R-:W-:-:S05]  /*f9a0*/  IMAD R252, R252, 0x11c, RZ ;  /* 0x0000011cfcfc7824 */ /* 0x002fca00078e02ff */
        /* <DEDUP_REMOVED lines=9> */
[----:B------:R2:W-:Y:S01]  /*fa40*/  STL [R1+0x102c], R209 ;  /* 0x00102cd101007387 */ /* 0x0005e20000100800 */
[----:B-1----:R-:W-:Y:S01]  /*fa50*/  IMAD R252, R252, 0x114, RZ ;  /* 0x00000114fcfc7824 */ /* 0x002fe200078e02ff */
[----:B--2---:R-:W1:Y:S04]  /*fa60*/  LDC R209, c[0x0][0x238] ;  /* 0x00008e00ffd17b82 */ /* 0x004e680000000800 */
[----:B------:R-:W-:-:S04]  /*fa70*/  IADD3 R210, P6, R252, R2, RZ ;  /* 0x00000002fcd27210 */ /* 0x000fc80007fde0ff */
[----:B------:R-:W2:Y:S01]  /*fa80*/  LDC R252, c[0x0][0x238] ;  /* 0x00008e00fffc7b82 */ /* 0x000ea20000000800 */
[----:B------:R3:W-:Y:S02]  /*fa90*/  STL [R1+0xe28], R210 ;  /* 0x000e28d201007387 */ /* 0x0007e40000100800 */
[----:B---3--:R-:W-:Y:S01]  /*faa0*/  LEA.HI.X.SX32 R210, R56, R3, 0x1, P4 ;  /* 0x0000000338d27211 */ /* 0x008fe200020f0eff */
[----:B-1----:R-:W-:Y:S01]  /*fab0*/  IMAD R209, R209, 0x47, RZ ;  /* 0x00000047d1d17824 */ /* 0x002fe200078e02ff */
[----:B------:R-:W-:-:S03]  /*fac0*/  IADD3 R211, P4, R57, R2, RZ ;  /* 0x0000000239d37210 */ /* 0x000fc60007f9e0ff */
[----:B------:R1:W-:Y:S01]  /*fad0*/  STL [R1+0xe04], R210 ;  /* 0x000e04d201007387 */ /* 0x0003e20000100800 */
[----:B------:R-:W-:-:S03]  /*fae0*/  LEA.HI.X.SX32 R209, R209, R3, 0x1, P5 ;  /* 0x00000003d1d17211 */ /* 0x000fc600028f0eff */
[----:B------:R-:W-:Y:S01]  /*faf0*/  STL [R1+0x1050], R211 ;  /* 0x001050d301007387 */ /* 0x000fe20000100800 */
[----:B--2---:R-:W-:-:S03]  /*fb00*/  IMAD R252, R252, 0x10c, RZ ;  /* 0x0000010cfcfc7824 */ /* 0x004fc600078e02ff */
[----:B------:R2:W-:Y:S02]  /*fb10*/  STL [R1+0x103c], R209 ;  /* 0x00103cd101007387 */ /* 0x0005e40000100800 */
[----:B-1----:R-:W-:Y:S02]  /*fb20*/  IADD3 R210, P5, R252, R2, RZ ;  /* 0x00000002fcd27210 */ /* 0x002fe40007fbe0ff */
[----:B------:R-:W1:Y:S08]  /*fb30*/  LDC R252, c[0x0][0x238] ;  /* 0x00008e00fffc7b82 */ /* 0x000e700000000800 */
[----:B--2---:R-:W2:Y:S01]  /*fb40*/  LDC R209, c[0x0][0x238] ;  /* 0x00008e00ffd17b82 */ /* 0x004ea20000000800 */
[----:B------:R3:W-:Y:S02]  /*fb50*/  STL [R1+0xe48], R210 ;  /* 0x000e48d201007387 */ /* 0x0007e40000100800 */
[----:B---3--:R-:W-:Y:S01]  /*fb60*/  LEA.HI.X.SX32 R210, R57, R3, 0x1, P6 ;  /* 0x0000000339d27211 */ /* 0x008fe200030f0eff */
[----:B-1----:R-:W-:-:S02]  /*fb70*/  IMAD R252, R252, 0x104, RZ ;  /* 0x00000104fcfc7824 */ /* 0x002fc400078e02ff */
[----:B--2---:R-:W-:-:S05]  /*fb80*/  IMAD R209, R209, 0x45, RZ ;  /* 0x00000045d1d17824 */ /* 0x004fca00078e02ff */
[----:B------:R-:W-:Y:S02]  /*fb90*/  LEA.HI.X.SX32 R211, R209, R3, 0x1, P4 ;  /* 0x00000003d1d37211 */ /* 0x000fe400020f0eff */
[----:B------:R-:W1:Y:S01]  /*fba0*/  LDC R209, c[0x0][0x238] ;  /* 0x00008e00ffd17b82 */ /* 0x000e620000000800 */
[----:B------:R2:W-:Y:S02]  /*fbb0*/  STL [R1+0xe24], R210 ;  /* 0x000e24d201007387 */ /* 0x0005e40000100800 */
[----:B--2---:R-:W-:-:S05]  /*fbc0*/  IADD3 R210, P4, R252, R2, RZ ;  /* 0x00000002fcd27210 */ /* 0x004fca0007f9e0ff */
[----:B------:R-:W2:Y:S01]  /*fbd0*/  LDC R252, c[0x0][0x238] ;  /* 0x00008e00fffc7b82 */ /* 0x000ea20000000800 */
[----:B------:R-:W-:-:S05]  /*fbe0*/  IADD3 R212, P6, R58, R2, RZ ;  /* 0x000000023ad47210 */ /* 0x000fca0007fde0ff */
[----:B------:R-:W-:Y:S04]  /*fbf0*/  STL [R1+0x1060], R212 ;  /* 0x001060d401007387 */ /* 0x000fe80000100800 */
[----:B------:R-:W-:Y:S01]  /*fc00*/  STL [R1+0x104c], R211 ;  /* 0x00104cd301007387 */ /* 0x000fe20000100800 */
[----:B-1----:R-:W-:-:S03]  /*fc10*/  IMAD R209, R209, 0x43, RZ ;  /* 0x00000043d1d17824 */ /* 0x002fc600078e02ff */
[----:B------:R1:W-:Y:S02]  /*fc20*/  STL [R1+0xe68], R210 ;  /* 0x000e68d201007387 */ /* 0x0003e40000100800 */
[-C--:B------:R-:W-:Y:S02]  /*fc30*/  LEA.HI.X.SX32 R209, R209, R3.reuse, 0x1, P6 ;  /* 0x00000003d1d17211 */ /* 0x080fe400030f0eff */
[----:B-1----:R-:W-:Y:S02]  /*fc40*/  LEA.HI.X.SX32 R210, R58, R3, 0x1, P5 ;  /* 0x000000033ad27211 */ /* 0x002fe400028f0eff */
[----:B------:R-:W-:-:S03]  /*fc50*/  IADD3 R211, P5, R59, R2, RZ ;  /* 0x000000023bd37210 */ /* 0x000fc60007fbe0ff */
[----:B------:R2:W-:Y:S04]  /*fc60*/  STL [R1+0xe44], R210 ;  /* 0x000e44d201007387 */ /* 0x0005e80000100800 */
[----:B------:R-:W-:Y:S01]  /*fc70*/  STL [R1+0x1070], R211 ;  /* 0x001070d301007387 */ /* 0x000fe20000100800 */
[----:B--2---:R-:W-:-:S03]  /*fc80*/  LEA R210, P6, R252, R2, 0x7 ;  /* 0x00000002fcd27211 */ /* 0x004fc600078c38ff */
[----:B------:R1:W-:Y:S01]  /*fc90*/  STL [R1+0x105c], R209 ;  /* 0x00105cd101007387 */ /* 0x0003e20000100800 */
[----:B------:R-:W2:Y:S03]  /*fca0*/  LDC R252, c[0x0][0x238] ;  /* 0x00008e00fffc7b82 */ /* 0x000ea60000000800 */
[----:B------:R3:W-:Y:S05]  /*fcb0*/  STL [R1+0x1078], R210 ;  /* 0x001078d201007387 */ /* 0x0007ea0000100800 */
[----:B-1----:R-:W1:Y:S08]  /*fcc0*/  LDC R209, c[0x0][0x238] ;  /* 0x00008e00ffd17b82 */ /* 0x002e700000000800 */
[----:B---3--:R-:W3:Y:S01]  /*fcd0*/  LDC R210, c[0x0][0x238] ;  /* 0x00008e00ffd27b82 */ /* 0x008ee20000000800 */
[----:B------:R-:W-:Y:S01]  /*fce0*/  LEA.HI.X.SX32 R211, R59, R3, 0x1, P4 ;  /* 0x000000033bd37211 */ /* 0x000fe200020f0eff */
[----:B------:R-:W-:-:S04]  /*fcf0*/  IMAD R60, R4, 0xfc, RZ ;  /* 0x000000fc043c7824 */ /* 0x000fc800078e02ff */
[----:B------:R4:W-:Y:S01]  /*fd00*/  STL [R1+0xe64], R211 ;  /* 0x000e64d301007387 */ /* 0x0009e20000100800 */
[----:B-1----:R-:W-:Y:S02]  /*fd10*/  IMAD R209, R209, 0x41, RZ ;  /* 0x00000041d1d17824 */ /* 0x002fe400078e02ff */
[----:B---3--:R-:W-:-:S05]  /*fd20*/  IMAD R210, R210, 0x1b8, RZ ;  /* 0x000001b8d2d27824 */ /* 0x008fca00078e02ff */
[-C--:B----4-:R-:W-:Y:S02]  /*fd30*/  IADD3 R211, P4, R210, R2.reuse, RZ ;  /* 0x00000002d2d37210 */ /* 0x090fe40007f9e0ff */
[----:B------:R-:W-:Y:S02]  /*fd40*/  LEA.HI.X.SX32 R210, R209, R3, 0x1, P5 ;  /* 0x00000003d1d27211 */ /* 0x000fe400028f0eff */
[----:B------:R-:W-:Y:S01]  /*fd50*/  IADD3 R209, P5, R60, R2, RZ ;  /* 0x000000023cd17210 */ /* 0x000fe20007fbe0ff */
[----:B------:R-:W-:Y:S04]  /*fd60*/  STL [R1+0xb98], R211 ;  /* 0x000b98d301007387 */ /* 0x000fe80000100800 */
[----:B------:R-:W-:Y:S04]  /*fd70*/  STL [R1+0x106c], R210 ;  /* 0x00106cd201007387 */ /* 0x000fe80000100800 */
[----:B------:R1:W-:Y:S02]  /*fd80*/  STL [R1+0xe88], R209 ;  /* 0x000e88d101007387 */ /* 0x0003e40000100800 */
[----:B-1----:R-:W1:Y:S01]  /*fd90*/  LDC R209, c[0x0][0x238] ;  /* 0x00008e00ffd17b82 */ /* 0x002e620000000800 */
[----:B--2---:R-:W-:-:S05]  /*fda0*/  IMAD.SHL.U32 R252, R252, 0x40, RZ ;  /* 0x00000040fcfc7824 */ /* 0x004fca00078e00ff */
[----:B------:R-:W-:Y:S02]  /*fdb0*/  LEA.HI.X.SX32 R211, R252, R3, 0x1, P6 ;  /* 0x00000003fcd37211 */ /* 0x000fe400030f0eff */
[----:B------:R-:W-:Y:S01]  /*fdc0*/  IADD3 R210, P6, R61, R2, RZ ;  /* 0x000000023dd27210 */ /* 0x000fe20007fde0ff */
[----:B------:R-:W2:Y:S02]  /*fdd0*/  LDC R252, c[0x0][0x238] ;  /* 0x00008e00fffc7b82 */ /* 0x000ea40000000800 */
[----:B------:R-:W-:Y:S01]  /*fde0*/  STL [R1+0x1074], R211 ;  /* 0x001074d301007387 */ /* 0x000fe20000100800 */
[----:B------:R-:W-:-:S03]  /*fdf0*/  IMAD R62, R4, 0xf4, RZ ;  /* 0x000000f4043e7824 */ /* 0x000fc600078e02ff */
[----:B------:R3:W-:Y:S01]  /*fe00*/  STL [R1+0x1080], R210 ;  /* 0x001080d201007387 */ /* 0x0007e20000100800 */
[----:B-1----:R-:W-:Y:S01]  /*fe10*/  IMAD R209, R209, 0x1a8, RZ ;  /* 0x000001a8d1d17824 */ /* 0x002fe200078e02ff */
[----:B---3--:R-:W-:-:S04]  /*fe20*/  LEA.HI.X.SX32 R210, R60, R3, 0x1, P3 ;  /* 0x000000033cd27211 */ /* 0x008fc800018f0eff */
[-C--:B------:R-:W-:Y:S01]  /*fe30*/  IADD3 R211, P3, R209, R2.reuse, RZ ;  /* 0x00000002d1d37210 */ /* 0x080fe20007f7e0ff */
[----:B------:R1:W-:Y:S04]  /*fe40*/  STL [R1+0xa94], R210 ;  /* 0x000a94d201007387 */ /* 0x0003e80000100800 */
[----:B------:R-:W-:Y:S01]  /*fe50*/  STL [R1+0xbd8], R211 ;  /* 0x000bd8d301007387 */ /* 0x000fe20000100800 */
[----:B-1----:R-:W-:Y:S02]  /*fe60*/  LEA.HI.X.SX32 R210, R61, R3, 0x1, P5 ;  /* 0x000000033dd27211 */ /* 0x002fe400028f0eff */
[----:B------:R-:W-:-:S03]  /*fe70*/  IADD3 R209, P5, R62, R2, RZ ;  /* 0x000000023ed17210 */ /* 0x000fc60007fbe0ff */
[----:B------:R-:W-:Y:S04]  /*fe80*/  STL [R1+0xe84], R210 ;  /* 0x000e84d201007387 */ /* 0x000fe80000100800 */
[----:B------:R1:W-:Y:S02]  /*fe90*/  STL [R1+0xea8], R209 ;  /* 0x000ea8d101007387 */ /* 0x0003e40000100800 */
[----:B-1----:R-:W1:Y:S01]  /*fea0*/  LDC R209, c[0x0][0x238] ;  /* 0x00008e00ffd17b82 */ /* 0x002e620000000800 */
[----:B--2---:R-:W-:-:S05]  /*feb0*/  IMAD R252, R252, 0x3f, RZ ;  /* 0x0000003ffcfc7824 */ /* 0x004fca00078e02ff */
        /* <DEDUP_REMOVED lines=16> */
[----:B--2---:R-:W-:Y:S02]  /*ffc0*/  IMAD R252, R252, 0x3d, RZ ;  /* 0x0000003dfcfc7824 */ /* 0x004fe400078e02ff */
[----:B------:R-:W-:-:S03]  /*ffd0*/  IMAD R65, R185, 0x76, RZ ;  /* 0x00000076b9417824 */ /* 0x000fc600078e02ff */
        /* <DEDUP_REMOVED lines=122> */
[----:B0-----:R-:W-:-:S03]  /*10780*/  IMAD R79, R201, 0x5a, RZ ;  /* 0x0000005ac94f7824 */ /* 0x001fc600078e02ff */
[----:B------:R-:W-:Y:S02]  /*10790*/  LEA.HI.X.SX32 R211, R252, R3, 0x1, P6 ;  /* 0x00000003fcd37211 */ /* 0x000fe400030f0eff */
[----:B------:R-:W-:Y:S01]  /*107a0*/  IADD3 R210, P6, R79, R2, RZ ;  /* 0x000000024fd27210 */ /* 0x000fe20007fde0ff */
[----:B------:R-:W0:Y:S02]  /*107b0*/  LDC R252, c[0x0][0x238] ;  /* 0x00008e00fffc7b82 */ /* 0x000e240000000800 */
[----:B------:R-:W-:Y:S01]  /*107c0*/  STL [R1+0x10fc], R211 ;  /* 0x0010fcd301007387 */ /* 0x000fe20000100800 */
[----:B------:R-:W-:-:S03]  /*107d0*/  IMAD R80, R4, 0xac, RZ ;  /* 0x000000ac04507824 */ /* 0x000fc600078e02ff */
[----:B------:R2:W-:Y:S01]  /*107e0*/  STL [R1+0x1110], R210 ;  /* 0x001110d201007387 */ /* 0x0005e20000100800 */
[----:B-1----:R-:W-:Y:S01]  /*107f0*/  IMAD R209, R209, 0x1f0, RZ ;  /* 0x000001f0d1d17824 */ /* 0x002fe200078e02ff */
[----:B--2---:R-:W-:-:S04]  /*10800*/  LEA.HI.X.SX32 R210, R78, R3, 0x1, P4 ;  /* 0x000000034ed27211 */ /* 0x004fc800020f0eff */
        /* <DEDUP_REMOVED lines=8> */
[----:B0-----:R-:W-:Y:S02]  /*10890*/  IMAD R252, R252, 0x2d, RZ ;  /* 0x0000002dfcfc7824 */ /* 0x001fe400078e02ff */
[----:B------:R-:W-:-:S03]  /*108a0*/  IMAD R81, R204, 0x56, RZ ;  /* 0x00000056cc517824 */ /* 0x000fc600078e02ff */
        /* <DEDUP_REMOVED lines=14> */
[----:B------:R1:W-:Y:S01]  /*10990*/  STL [R1+0xfe8], R209 ;  /* 0x000fe8d101007387 */ /* 0x0003e20000100800 */
[----:B0-----:R-:W-:Y:S01]  /*109a0*/  IMAD R252, R252, 0x2b, RZ ;  /* 0x0000002bfcfc7824 */ /* 0x001fe200078e02ff */
[----:B-1----:R-:W0:Y:S04]  /*109b0*/  LDC R209, c[0x0][0x238] ;  /* 0x00008e00ffd17b82 */ /* 0x002e280000000800 */
[----:B------:R-:W-:Y:S01]  /*109c0*/  LEA.HI.X.SX32 R211, R252, R3, 0x1, P6 ;  /* 0x00000003fcd37211 */ /* 0x000fe200030f0eff */
[----:B------:R-:W-:-:S03]  /*109d0*/  IMAD R83, R206, 0x52, RZ ;  /* 0x00000052ce537824 */ /* 0x000fc600078e02ff */
[----:B------:R-:W1:Y:S02]  /*109e0*/  LDC R252, c[0x0][0x238] ;  /* 0x00008e00fffc7b82 */ /* 0x000e640000000800 */
[----:B------:R-:W-:Y:S01]  /*109f0*/  IADD3 R210, P6, R83, R2, RZ ;  /* 0x0000000253d27210 */ /* 0x000fe20007fde0ff */
[----:B------:R-:W-:Y:S04]  /*10a00*/  STL [R1+0x111c], R211 ;  /* 0x00111cd301007387 */ /* 0x000fe80000100800 */
[----:B------:R2:W-:Y:S02]  /*10a10*/  STL [R1+0x1130], R210 ;  /* 0x001130d201007387 */ /* 0x0005e40000100800 */
[----:B--2---:R-:W-:Y:S01]  /*10a20*/  LEA.HI.X.SX32 R210, R82, R3, 0x1, P0 ;  /* 0x0000000352d27211 */ /* 0x004fe200000f0eff */
[----:B0-----:R-:W-:-:S04]  /*10a30*/  IMAD R209, R209, 0x1b0, RZ ;  /* 0x000001b0d1d17824 */ /* 0x001fc800078e02ff */
[----:B------:R0:W-:Y:S01]  /*10a40*/  STL [R1+0xd54], R210 ;  /* 0x000d54d201007387 */ /* 0x0001e20000100800 */
[----:B-1----:R-:W-:Y:S01]  /*10a50*/  IMAD R252, R252, 0x29, RZ ;  /* 0x00000029fcfc7824 */ /* 0x002fe200078e02ff */
[----:B0-----:R-:W-:Y:S02]  /*10a60*/  IADD3 R210, P0, R209, R2, RZ ;  /* 0x00000002d1d27210 */ /* 0x001fe40007f1e0ff */
[----:B------:R-:W-:-:S03]  /*10a70*/  LEA.HI.X.SX32 R209, R83, R3, 0x1, P5 ;  /* 0x0000000353d17211 */ /* 0x000fc600028f0eff */
[----:B------:R-:W-:Y:S04]  /*10a80*/  STL [R1+0xbb8], R210 ;  /* 0x000bb8d201007387 */ /* 0x000fe80000100800 */
[----:B------:R0:W-:Y:S02]  /*10a90*/  STL [R1+0xfe4], R209 ;  /* 0x000fe4d101007387 */ /* 0x0001e40000100800 */
[----:B0-----:R-:W0:Y:S01]  /*10aa0*/  LDC R209, c[0x0][0x238] ;  /* 0x00008e00ffd17b82 */ /* 0x001e220000000800 */
[----:B------:R-:W-:-:S07]  /*10ab0*/  LEA.HI.X.SX32 R210, R252, R3, 0x1, P6 ;  /* 0x00000003fcd27211 */ /* 0x000fce00030f0eff */
[----:B------:R-:W1:Y:S01]  /*10ac0*/  LDC R252, c[0x0][0x238] ;  /* 0x00008e00fffc7b82 */ /* 0x000e620000000800 */
[----:B------:R-:W-:-:S05]  /*10ad0*/  IMAD R84, R4, 0x9c, RZ ;  /* 0x0000009c04547824 */ /* 0x000fca00078e02ff */
[----:B------:R-:W-:-:S05]  /*10ae0*/  IADD3 R211, P5, R84, R2, RZ ;  /* 0x0000000254d37210 */ /* 0x000fca0007fbe0ff */
[----:B------:R2:W-:Y:S01]  /*10af0*/  STL [R1+0x1008], R211 ;  /* 0x001008d301007387 */ /* 0x0005e20000100800 */
[----:B0-----:R-:W-:-:S03]  /*10b00*/  IMAD R209, R209, 0x190, RZ ;  /* 0x00000190d1d17824 */ /* 0x001fc600078e02ff */
[----:B------:R0:W-:Y:S01]  /*10b10*/  STL [R1+0x112c], R210 ;  /* 0x00112cd201007387 */ /* 0x0001e20000100800 */
[----:B--2---:R-:W-:Y:S02]  /*10b20*/  LEA.HI.X.SX32 R211, R84, R3, 0x1, P2 ;  /* 0x0000000354d37211 */ /* 0x004fe400010f0eff */
[----:B0-----:R-:W-:Y:S01]  /*10b30*/  IADD3 R210, P2, R209, R2, RZ ;  /* 0x00000002d1d27210 */ /* 0x001fe20007f5e0ff */
[----:B-1----:R-:W-:Y:S02]  /*10b40*/  IMAD R209, R252, 0x27, RZ ;  /* 0x00000027fcd17824 */ /* 0x002fe400078e02ff */
[----:B------:R-:W0:Y:S01]  /*10b50*/  LDC R252, c[0x0][0x238] ;  /* 0x00008e00fffc7b82 */ /* 0x000e220000000800 */
[----:B------:R-:W-:-:S05]  /*10b60*/  IMAD R85, R208, 0x4e, RZ ;  /* 0x0000004ed0557824 */ /* 0x000fca00078e02ff */
[----:B------:R-:W-:-:S05]  /*10b70*/  IADD3 R212, P6, R85, R2, RZ ;  /* 0x0000000255d47210 */ /* 0x000fca0007fde0ff */
[----:B------:R-:W-:Y:S04]  /*10b80*/  STL [R1+0x1140], R212 ;  /* 0x001140d401007387 */ /* 0x000fe80000100800 */
[----:B------:R-:W-:Y:S04]  /*10b90*/  STL [R1+0xd94], R211 ;  /* 0x000d94d301007387 */ /* 0x000fe80000100800 */
[----:B------:R1:W-:Y:S02]  /*10ba0*/  STL [R1+0xc38], R210 ;  /* 0x000c38d201007387 */ /* 0x0003e40000100800 */
[----:B-1----:R-:W-:Y:S01]  /*10bb0*/  LEA.HI.X.SX32 R210, R209, R3, 0x1, P6 ;  /* 0x00000003d1d27211 */ /* 0x002fe200030f0eff */
[----:B0-----:R-:W-:-:S02]  /*10bc0*/  IMAD R209, R252, 0x118, RZ ;  /* 0x00000118fcd17824 */ /* 0x001fc400078e02ff */
[----:B------:R-:W0:Y:S01]  /*10bd0*/  LDC R252, c[0x0][0x238] ;  /* 0x00008e00fffc7b82 */ /* 0x000e220000000800 */
        /* <DEDUP_REMOVED lines=14> */
[----:B------:R-:W-:Y:S02]  /*10cc0*/  IMAD.SHL.U32 R7, R4, 0x100, RZ ;  /* 0x0000010004077824 */ /* 0x000fe400078e00ff */
[----:B------:R-:W1:Y:S01]  /*10cd0*/  LDC R4, c[0x0][0x238] ;  /* 0x00008e00ff047b82 */ /* 0x000e620000000800 */
[----:B------:R-:W-:Y:S02]  /*10ce0*/  LEA.HI.X.SX32 R212, R85, R3, 0x1, P5 ;  /* 0x0000000355d47211 */ /* 0x000fe400028f0eff */
[----:B------:R-:W-:-:S03]  /*10cf0*/  IADD3 R211, P5, R86, R2, RZ ;  /* 0x0000000256d37210 */ /* 0x000fc60007fbe0ff */
[----:B------:R-:W-:Y:S04]  /*10d00*/  STL [R1+0x1004], R212 ;  /* 0x001004d401007387 */ /* 0x000fe80000100800 */
[----:B------:R2:W-:Y:S04]  /*10d10*/  STL [R1+0x1028], R211 ;  /* 0x001028d301007387 */ /* 0x0005e80000100800 */
[----:B------:R3:W-:Y:S01]  /*10d20*/  STL [R1+0x113c], R210 ;  /* 0x00113cd201007387 */ /* 0x0007e20000100800 */
[----:B--2---:R-:W-:Y:S02]  /*10d30*/  LEA.HI.X.SX32 R211, R86, R3, 0x1, P1 ;  /* 0x0000000356d37211 */ /* 0x004fe400008f0eff */
[----:B---3--:R-:W-:Y:S01]  /*10d40*/  IADD3 R210, P1, R209, R2, RZ ;  /* 0x00000002d1d27210 */ /* 0x008fe20007f3e0ff */
[----:B0-----:R-:W-:-:S02]  /*10d50*/  IMAD R209, R252, 0x25, RZ ;  /* 0x00000025fcd17824 */ /* 0x001fc400078e02ff */
[----:B------:R-:W0:Y:S01]  /*10d60*/  LDC R252, c[0x0][0x238] ;  /* 0x00008e00fffc7b82 */ /* 0x000e220000000800 */
[----:B-1----:R-:W-:-:S07]  /*10d70*/  IMAD R87, R4, 0x4a, RZ ;  /* 0x0000004a04577824 */ /* 0x002fce00078e02ff */
[----:B------:R-:W1:Y:S01]  /*10d80*/  LDC R4, c[0x0][0x238] ;  /* 0x00008e00ff047b82 */ /* 0x000e620000000800 */
[----:B------:R-:W-:-:S05]  /*10d90*/  IADD3 R212, P6, R87, R2, RZ ;  /* 0x0000000257d47210 */ /* 0x000fca0007fde0ff */
[----:B------:R-:W-:Y:S04]  /*10da0*/  STL [R1+0x1150], R212 ;  /* 0x001150d401007387 */ /* 0x000fe80000100800 */
[----:B------:R-:W-:Y:S04]  /*10db0*/  STL [R1+0xdd4], R211 ;  /* 0x000dd4d301007387 */ /* 0x000fe80000100800 */
[----:B------:R2:W-:Y:S01]  /*10dc0*/  STL [R1+0xe18], R210 ;  /* 0x000e18d201007387 */ /* 0x0005e20000100800 */
[----:B------:R-:W-:Y:S02]  /*10dd0*/  IMAD R148, R6, 0x8c, RZ ;  /* 0x0000008c06947824 */ /* 0x000fe400078e02ff */
[----:B------:R-:W3:Y:S01]  /*10de0*/  LDC R6, c[0x0][0x238] ;  /* 0x00008e00ff067b82 */ /* 0x000ee20000000800 */
[----:B--2---:R-:W-:Y:S01]  /*10df0*/  LEA.HI.X.SX32 R210, R209, R3, 0x1, P6 ;  /* 0x00000003d1d27211 */ /* 0x004fe200030f0eff */
[----:B0-----:R-:W-:-:S06]  /*10e00*/  IMAD R209, R252, 0x108, RZ ;  /* 0x00000108fcd17824 */ /* 0x001fcc00078e02ff */
[----:B------:R-:W0:Y:S01]  /*10e10*/  LDC R252, c[0x0][0x238] ;  /* 0x00008e00fffc7b82 */ /* 0x000e220000000800 */
[----:B-1----:R-:W-:Y:S01]  /*10e20*/  IMAD R149, R4, 0x46, RZ ;  /* 0x0000004604957824 */ /* 0x002fe200078e02ff */
[----:B------:R-:W-:-:S06]  /*10e30*/  LEA.HI.X.SX32 R212, R87, R3, 0x1, P5 ;  /* 0x0000000357d47211 */ /* 0x000fcc00028f0eff */
[----:B------:R-:W1:Y:S01]  /*10e40*/  LDC R4, c[0x0][0x238] ;  /* 0x00008e00ff047b82 */ /* 0x000e620000000800 */
[-C--:B------:R-:W-:Y:S01]  /*10e50*/  IADD3 R211, P5, R148, R2.reuse, RZ ;  /* 0x0000000294d37210 */ /* 0x080fe20007fbe0ff */
[----:B------:R2:W-:Y:S04]  /*10e60*/  STL [R1+0x1024], R212 ;  /* 0x001024d401007387 */ /* 0x0005e80000100800 */
[----:B------:R4:W-:Y:S04]  /*10e70*/  STL [R1+0x1048], R211 ;  /* 0x001048d301007387 */ /* 0x0009e80000100800 */
[----:B------:R5:W-:Y:S01]  /*10e80*/  STL [R1+0x114c], R210 ;  /* 0x00114cd201007387 */ /* 0x000be20000100800 */
[----:B--2---:R-:W-:-:S02]  /*10e90*/  IADD3 R212, P6, R149, R2, RZ ;  /* 0x0000000295d47210 */ /* 0x004fc40007fde0ff */
[----:B----4-:R-:W-:Y:S02]  /*10ea0*/  LEA.HI.X.SX32 R211, R148, R3, 0x1, P1 ;  /* 0x0000000394d37211 */ /* 0x010fe400008f0eff */
[----:B-----5:R-:W-:Y:S01]  /*10eb0*/  IADD3 R210, P1, R209, R2, RZ ;  /* 0x00000002d1d27210 */ /* 0x020fe20007f3e0ff */
[----:B0-----:R-:W-:Y:S02]  /*10ec0*/  IMAD R209, R252, 0x23, RZ ;  /* 0x00000023fcd17824 */ /* 0x001fe400078e02ff */
[----:B------:R-:W0:Y:S01]  /*10ed0*/  LDC R252, c[0x0][0x238] ;  /* 0x00008e00fffc7b82 */ /* 0x000e220000000800 */
[----:B---3--:R-:W-:Y:S01]  /*10ee0*/  IMAD R150, R6, 0x84, RZ ;  /* 0x0000008406967824 */ /* 0x008fe200078e02ff */
[----:B------:R-:W-:Y:S01]  /*10ef0*/  STL [R1+0x1160], R212 ;  /* 0x001160d401007387 */ /* 0x000fe20000100800 */
[----:B-1----:R-:W-:-:S03]  /*10f00*/  IMAD R151, R4, 0x42, RZ ;  /* 0x0000004204977824 */ /* 0x002fc600078e02ff */
[----:B------:R1:W-:Y:S02]  /*10f10*/  STL [R1+0xe14], R211 ;  /* 0x000e14d301007387 */ /* 0x0003e40000100800 */
[----:B------:R-:W2:Y:S02]  /*10f20*/  LDC R4, c[0x0][0x238] ;  /* 0x00008e00ff047b82 */ /* 0x000ea40000000800 */
[----:B------:R3:W-:Y:S01]  /*10f30*/  STL [R1+0xe58], R210 ;  /* 0x000e58d201007387 */ /* 0x0007e20000100800 */
[----:B-1----:R-:W-:-:S05]  /*10f40*/  LEA.HI.X.SX32 R211, R149, R3, 0x1, P5 ;  /* 0x0000000395d37211 */ /* 0x002fca00028f0eff */
[----:B------:R-:W1:Y:S01]  /*10f50*/  LDC R6, c[0x0][0x238] ;  /* 0x00008e00ff067b82 */ /* 0x000e620000000800 */
[CC--:B---3--:R-:W-:Y:S01]  /*10f60*/  IADD3 R210, P5, R150.reuse, R2.reuse, RZ ;  /* 0x0000000296d27210 */ /* 0x0c8fe20007fbe0ff */
[----:B------:R3:W-:Y:S04]  /*10f70*/  STL [R1+0x1044], R211 ;  /* 0x001044d301007387 */ /* 0x0007e80000100800 */
[----:B------:R4:W-:Y:S01]  /*10f80*/  STL [R1+0x1068], R210 ;  /* 0x001068d201007387 */ /* 0x0009e20000100800 */
[-C--:B---3--:R-:W-:Y:S02]  /*10f90*/  LEA.HI.X.SX32 R211, R209, R3.reuse, 0x1, P6 ;  /* 0x00000003d1d37211 */ /* 0x088fe400030f0eff */
[-C--:B------:R-:W-:Y:S02]  /*10fa0*/  IADD3 R209, P6, R151, R2.reuse, RZ ;  /* 0x0000000297d17210 */ /* 0x080fe40007fde0ff */
[----:B----4-:R-:W-:Y:S01]  /*10fb0*/  LEA.HI.X.SX32 R210, R150, R3, 0x1, P1 ;  /* 0x0000000396d27211 */ /* 0x010fe200008f0eff */
[----:B------:R0:W-:Y:S04]  /*10fc0*/  STL [R1+0x115c], R211 ;  /* 0x00115cd301007387 */ /* 0x0001e80000100800 */
[----:B------:R-:W-:Y:S04]  /*10fd0*/  STL [R1+0x1170], R209 ;  /* 0x001170d101007387 */ /* 0x000fe80000100800 */
[----:B------:R3:W-:Y:S01]  /*10fe0*/  STL [R1+0xe54], R210 ;  /* 0x000e54d201007387 */ /* 0x0007e20000100800 */
[----:B0-----:R-:W-:-:S02]  /*10ff0*/  LEA R211, P1, R252, R2, 0x6 ;  /* 0x00000002fcd37211 */ /* 0x001fc400078230ff */
[----:B------:R-:W0:Y:S08]  /*11000*/  LDC R252, c[0x0][0x238] ;  /* 0x00008e00fffc7b82 */ /* 0x000e300000000800 */
[----:B---3--:R-:W3:Y:S08]  /*11010*/  LDC R210, c[0x0][0x238] ;  /* 0x00008e00ffd27b82 */ /* 0x008ef00000000800 */
[----:B------:R-:W4:Y:S01]  /*11020*/  LDC R209, c[0x0][0x238] ;  /* 0x00008e00ffd17b82 */ /* 0x000f220000000800 */
[----:B------:R5:W-:Y:S01]  /*11030*/  STL [R1+0x1178], R211 ;  /* 0x001178d301007387 */ /* 0x000be20000100800 */
[----:B0-----:R-:W-:Y:S01]  /*11040*/  IMAD.SHL.U32 R252, R252, 0x20, RZ ;  /* 0x00000020fcfc7824 */ /* 0x001fe200078e00ff */
[----:B-----5:R-:W-:Y:S01]  /*11050*/  LEA.HI.X.SX32 R211, R151, R3, 0x1, P5 ;  /* 0x0000000397d37211 */ /* 0x020fe200028f0eff */
[----:B---3--:R-:W-:-:S04]  /*11060*/  IMAD R210, R210, 0x170, RZ ;  /* 0x00000170d2d27824 */ /* 0x008fc800078e02ff */
[----:B------:R0:W-:Y:S01]  /*11070*/  STL [R1+0x1064], R211 ;  /* 0x001064d301007387 */ /* 0x0001e20000100800 */
[----:B----4-:R-:W-:Y:S01]  /*11080*/  IMAD R209, R209, 0x21, RZ ;  /* 0x00000021d1d17824 */ /* 0x010fe200078e02ff */
[----:B------:R-:W-:-:S04]  /*11090*/  IADD3 R212, P5, R210, R2, RZ ;  /* 0x00000002d2d47210 */ /* 0x000fc80007fbe0ff */
[-C--:B------:R-:W-:Y:S02]  /*110a0*/  LEA.HI.X.SX32 R210, R209, R3.reuse, 0x1, P6 ;  /* 0x00000003d1d27211 */ /* 0x080fe400030f0eff */
[----:B0-----:R-:W-:Y:S02]  /*110b0*/  IADD3 R211, P6, R152, R2, RZ ;  /* 0x0000000298d37210 */ /* 0x001fe40007fde0ff */
[-C--:B------:R-:W-:Y:S01]  /*110c0*/  LEA.HI.X.SX32 R209, R252, R3.reuse, 0x1, P1 ;  /* 0x00000003fcd17211 */ /* 0x080fe200008f0eff */
[----:B------:R-:W-:Y:S01]  /*110d0*/  STL [R1+0xcb8], R212 ;  /* 0x000cb8d401007387 */ /* 0x000fe20000100800 */
[----:B------:R-:W0:Y:S03]  /*110e0*/  LDC R252, c[0x0][0x238] ;  /* 0x00008e00fffc7b82 */ /* 0x000e260000000800 */
[----:B------:R-:W-:Y:S04]  /*110f0*/  STL [R1+0x116c], R210 ;  /* 0x00116cd201007387 */ /* 0x000fe80000100800 */
[----:B------:R-:W-:Y:S04]  /*11100*/  STL [R1+0xe98], R211 ;  /* 0x000e98d301007387 */ /* 0x000fe80000100800 */
[----:B------:R3:W-:Y:S02]  /*11110*/  STL [R1+0x1174], R209 ;  /* 0x001174d101007387 */ /* 0x0007e40000100800 */
[----:B---3--:R-:W3:Y:S01]  /*11120*/  LDC R209, c[0x0][0x238] ;  /* 0x00008e00ffd17b82 */ /* 0x008ee20000000800 */
[----:B--2---:R-:W-:Y:S01]  /*11130*/  IMAD R153, R4, 0x7c, RZ ;  /* 0x0000007c04997824 */ /* 0x004fe200078e02ff */
[----:B------:R-:W-:Y:S01]  /*11140*/  LEA.HI.X.SX32 R152, R152, R3, 0x1, P4 ;  /* 0x0000000398987211 */ /* 0x000fe200020f0eff */
[----:B-1----:R-:W-:-:S03]  /*11150*/  IMAD R154, R6, 0x3e, RZ ;  /* 0x0000003e069a7824 */ /* 0x002fc600078e02ff */
[-C--:B------:R-:W-:Y:S02]  /*11160*/  IADD3 R210, P1, R153, R2.reuse, RZ ;  /* 0x0000000299d27210 */ /* 0x080fe40007f3e0ff */
[----:B------:R-:W1:Y:S03]  /*11170*/  LDC R4, c[0x0][0x238] ;  /* 0x00008e00ff047b82 */ /* 0x000e660000000800 */
[----:B------:R2:W-:Y:S04]  /*11180*/  STL [R1+0x1088], R210 ;  /* 0x001088d201007387 */ /* 0x0005e80000100800 */
[----:B------:R4:W-:Y:S01]  /*11190*/  STL [R1+0xab4], R152 ;  /* 0x000ab49801007387 */ /* 0x0009e20000100800 */
[----:B------:R-:W5:Y:S01]  /*111a0*/  LDC R6, c[0x0][0x238] ;  /* 0x00008e00ff067b82 */ /* 0x000f620000000800 */
[----:B--2---:R-:W-:Y:S01]  /*111b0*/  IADD3 R210, P4, R154, R2, RZ ;  /* 0x000000029ad27210 */ /* 0x004fe20007f9e0ff */
[----:B---3--:R-:W-:Y:S01]  /*111c0*/  IMAD R209, R209, 0x150, RZ ;  /* 0x00000150d1d17824 */ /* 0x008fe200078e02ff */
[----:B----4-:R-:W-:-:S03]  /*111d0*/  LEA.HI.X.SX32 R152, R153, R3, 0x1, P6 ;  /* 0x0000000399987211 */ /* 0x010fc600030f0eff */
[----:B------:R-:W-:Y:S01]  /*111e0*/  STL [R1+0x1180], R210 ;  /* 0x001180d201007387 */ /* 0x000fe20000100800 */
[----:B------:R-:W-:-:S03]  /*111f0*/  IADD3 R209, P6, R209, R2, RZ ;  /* 0x00000002d1d17210 */ /* 0x000fc60007fde0ff */
[----:B------:R-:W-:Y:S01]  /*11200*/  STL [R1+0xe94], R152 ;  /* 0x000e949801007387 */ /* 0x000fe20000100800 */
[----:B0-----:R-:W-:-:S03]  /*11210*/  IMAD R252, R252, 0x1f, RZ ;  /* 0x0000001ffcfc7824 */ /* 0x001fc600078e02ff */
[----:B------:R0:W-:Y:S01]  /*11220*/  STL [R1+0xd38], R209 ;  /* 0x000d38d101007387 */ /* 0x0001e20000100800 */
[-C--:B------:R-:W-:Y:S01]  /*11230*/  LEA.HI.X.SX32 R153, R154, R3.reuse, 0x1, P1 ;  /* 0x000000039a997211 */ /* 0x080fe200008f0eff */
[----:B-1----:R-:W-:Y:S01]  /*11240*/  IMAD R156, R4, 0x74, RZ ;  /* 0x00000074049c7824 */ /* 0x002fe200078e02ff */
[----:B------:R-:W-:Y:S01]  /*11250*/  LEA.HI.X.SX32 R154, R252, R3, 0x1, P4 ;  /* 0x00000003fc9a7211 */ /* 0x000fe200020f0eff */
[----:B------:R-:W1:Y:S08]  /*11260*/  LDC R4, c[0x0][0x238] ;  /* 0x00008e00ff047b82 */ /* 0x000e700000000800 */
[----:B0-----:R-:W0:Y:S08]  /*11270*/  LDC R209, c[0x0][0x238] ;  /* 0x00008e00ffd17b82 */ /* 0x001e300000000800 */
[----:B------:R-:W2:Y:S01]  /*11280*/  LDC R252, c[0x0][0x238] ;  /* 0x00008e00fffc7b82 */ /* 0x000ea20000000800 */
[----:B------:R-:W-:Y:S01]  /*11290*/  IADD3 R152, P1, R155, R2, RZ ;  /* 0x000000029b987210 */ /* 0x000fe20007f3e0ff */
[----:B------:R3:W-:Y:S01]  /*112a0*/  STL [R1+0x1084], R153 ;  /* 0x0010849901007387 */ /* 0x0007e20000100800 */
[----:B-----5:R-:W-:-:S03]  /*112b0*/  IMAD R157, R6, 0x3a, RZ ;  /* 0x0000003a069d7824 */ /* 0x020fc600078e02ff */
[----:B------:R4:W-:Y:S02]  /*112c0*/  STL [R1+0xed8], R152 ;  /* 0x000ed89801007387 */ /* 0x0009e40000100800 */
[----:B------:R-:W5:Y:S01]  /*112d0*/  LDC R6, c[0x0][0x238] ;  /* 0x00008e00ff067b82 */ /* 0x000f620000000800 */
[-C--:B---3--:R-:W-:Y:S01]  /*112e0*/  IADD3 R153, P4, R156, R2.reuse, RZ ;  /* 0x000000029c997210 */ /* 0x088fe20007f9e0ff */
[----:B------:R-:W-:Y:S01]  /*112f0*/  STL [R1+0x117c], R154 ;  /* 0x00117c9a01007387 */ /* 0x000fe20000100800 */
[----:B----4-:R-:W-:Y:S01]  /*11300*/  LEA.HI.X.SX32 R152, R155, R3, 0x1, P3 ;  /* 0x000000039b987211 */ /* 0x010fe200018f0eff */
[----:B0-----:R-:W-:Y:S02]  /*11310*/  IMAD R209, R209, 0x130, RZ ;  /* 0x00000130d1d17824 */ /* 0x001fe400078e02ff */
[----:B------:R0:W-:Y:S02]  /*11320*/  STL [R1+0x10a8], R153 ;  /* 0x0010a89901007387 */ /* 0x0001e40000100800 */
[----:B------:R-:W3:Y:S02]  /*11330*/  LDC R210, c[0x0][0x238] ;  /* 0x00008e00ffd27b82 */ /* 0x000ee40000000800 */
[----:B------:R4:W-:Y:S01]  /*11340*/  STL [R1+0xb34], R152 ;  /* 0x000b349801007387 */ /* 0x0009e20000100800 */
[----:B--2---:R-:W-:Y:S01]  /*11350*/  IMAD R252, R252, 0x1d, RZ ;  /* 0x0000001dfcfc7824 */ /* 0x004fe200078e02ff */
[----:B0-----:R-:W-:-:S02]  /*11360*/  IADD3 R153, P3, R157, R2, RZ ;  /* 0x000000029d997210 */ /* 0x001fc40007f7e0ff */
[-C--:B----4-:R-:W-:Y:S02]  /*11370*/  LEA.HI.X.SX32 R152, R156, R3.reuse, 0x1, P1 ;  /* 0x000000039c987211 */ /* 0x090fe400008f0eff */
[----:B------:R-:W-:Y:S02]  /*11380*/  IADD3 R154, P1, R209, R2, RZ ;  /* 0x00000002d19a7210 */ /* 0x000fe40007f3e0ff */
[----:B------:R-:W0:Y:S01]  /*11390*/  LDC R209, c[0x0][0x238] ;  /* 0x00008e00ffd17b82 */ /* 0x000e220000000800 */
[----:B------:R-:W-:Y:S04]  /*113a0*/  STL [R1+0x1190], R153 ;  /* 0x0011909901007387 */ /* 0x000fe80000100800 */
[----:B------:R-:W-:Y:S04]  /*113b0*/  STL [R1+0xed4], R152 ;  /* 0x000ed49801007387 */ /* 0x000fe80000100800 */
[----:B------:R2:W-:Y:S02]  /*113c0*/  STL [R1+0xdb8], R154 ;  /* 0x000db89a01007387 */ /* 0x0005e40000100800 */
[----:B--2---:R-:W-:-:S02]  /*113d0*/  LEA.HI.X.SX32 R154, R252, R3, 0x1, P3 ;  /* 0x00000003fc9a7211 */ /* 0x004fc400018f0eff */
[----:B------:R-:W2:Y:S01]  /*113e0*/  LDC R252, c[0x0][0x238] ;  /* 0x00008e00fffc7b82 */ /* 0x000ea20000000800 */
[----:B------:R-:W-:Y:S01]  /*113f0*/  LEA.HI.X.SX32 R153, R157, R3, 0x1, P4 ;  /* 0x000000039d997211 */ /* 0x000fe200020f0eff */
[----:B-1----:R-:W-:Y:S01]  /*11400*/  IMAD R159, R4, 0x6c, RZ ;  /* 0x0000006c049f7824 */ /* 0x002fe200078e02ff */
[-C--:B------:R-:W-:Y:S01]  /*11410*/  IADD3 R152, P4, R158, R2.reuse, RZ ;  /* 0x000000029e987210 */ /* 0x080fe20007f9e0ff */
[----:B-----5:R-:W-:Y:S02]  /*11420*/  IMAD R160, R6, 0x36, RZ ;  /* 0x0000003606a07824 */ /* 0x020fe400078e02ff */
[----:B------:R1:W-:Y:S02]  /*11430*/  STL [R1+0x10a4], R153 ;  /* 0x0010a49901007387 */ /* 0x0003e40000100800 */
[----:B------:R-:W4:Y:S02]  /*11440*/  LDC R4, c[0x0][0x238] ;  /* 0x00008e00ff047b82 */ /* 0x000f240000000800 */
[----:B------:R5:W-:Y:S01]  /*11450*/  STL [R1+0xf18], R152 ;  /* 0x000f189801007387 */ /* 0x000be20000100800 */
[----:B0-----:R-:W-:Y:S01]  /*11460*/  IMAD R209, R209, 0x1e0, RZ ;  /* 0x000001e0d1d17824 */ /* 0x001fe200078e02ff */
[----:B-1----:R-:W-:-:S02]  /*11470*/  IADD3 R153, P3, R159, R2, RZ ;  /* 0x000000029f997210 */ /* 0x002fc40007f7e0ff */
[----:B------:R-:W-:Y:S02]  /*11480*/  STL [R1+0x118c], R154 ;  /* 0x00118c9a01007387 */ /* 0x000fe40000100800 */
[----:B------:R-:W0:Y:S01]  /*11490*/  LDC R6, c[0x0][0x238] ;  /* 0x00008e00ff067b82 */ /* 0x000e220000000800 */
[----:B-----5:R-:W-:Y:S01]  /*114a0*/  LEA.HI.X.SX32 R152, R158, R3, 0x1, P0 ;  /* 0x000000039e987211 */ /* 0x020fe200000f0eff */
[----:B------:R1:W-:Y:S04]  /*114b0*/  STL [R1+0x10c8], R153 ;  /* 0x0010c89901007387 */ /* 0x0003e80000100800 */
[----:B------:R5:W-:Y:S01]  /*114c0*/  STL [R1+0xbb4], R152 ;  /* 0x000bb49801007387 */ /* 0x000be20000100800 */
[----:B--2---:R-:W-:Y:S01]  /*114d0*/  IMAD R252, R252, 0x1b, RZ ;  /* 0x0000001bfcfc7824 */ /* 0x004fe200078e02ff */
[----:B-1----:R-:W-:-:S02]  /*114e0*/  IADD3 R153, P0, R160, R2, RZ ;  /* 0x00000002a0997210 */ /* 0x002fc40007f1e0ff */
[-C--:B-----5:R-:W-:Y:S02]  /*114f0*/  LEA.HI.X.SX32 R152, R159, R3.reuse, 0x1, P4 ;  /* 0x000000039f987211 */ /* 0x0a0fe400020f0eff */
[----:B------:R-:W-:Y:S02]  /*11500*/  IADD3 R154, P4, R209, R2, RZ ;  /* 0x00000002d19a7210 */ /* 0x000fe40007f9e0ff */
[----:B------:R-:W1:Y:S01]  /*11510*/  LDC R209, c[0x0][0x238] ;  /* 0x00008e00ffd17b82 */ /* 0x000e620000000800 */
[----:B------:R-:W-:Y:S04]  /*11520*/  STL [R1+0x11a0], R153 ;  /* 0x0011a09901007387 */ /* 0x000fe80000100800 */
[----:B------:R-:W-:Y:S04]  /*11530*/  STL [R1+0xf14], R152 ;  /* 0x000f149801007387 */ /* 0x000fe80000100800 */
[----:B------:R2:W-:Y:S02]  /*11540*/  STL [R1+0xaf8], R154 ;  /* 0x000af89a01007387 */ /* 0x0005e40000100800 */
[----:B--2---:R-:W-:-:S02]  /*11550*/  LEA.HI.X.SX32 R154, R252, R3, 0x1, P0 ;  /* 0x00000003fc9a7211 */ /* 0x004fc400000f0eff */
[----:B------:R-:W2:Y:S01]  /*11560*/  LDC R252, c[0x0][0x238] ;  /* 0x00008e00fffc7b82 */ /* 0x000ea20000000800 */
[----:B------:R-:W-:Y:S01]  /*11570*/  LEA.HI.X.SX32 R153, R160, R3, 0x1, P3 ;  /* 0x00000003a0997211 */ /* 0x000fe200018f0eff */
[----:B----4-:R-:W-:Y:S01]  /*11580*/  IMAD R162, R4, 0x64, RZ ;  /* 0x0000006404a27824 */ /* 0x010fe200078e02ff */
[-C--:B------:R-:W-:Y:S01]  /*11590*/  IADD3 R152, P3, R161, R2.reuse, RZ ;  /* 0x00000002a1987210 */ /* 0x080fe20007f7e0ff */
[----:B0-----:R-:W-:Y:S02]  /*115a0*/  IMAD R163, R6, 0x32, RZ ;  /* 0x0000003206a37824 */ /* 0x001fe400078e02ff */
[----:B------:R0:W-:Y:S02]  /*115b0*/  STL [R1+0x10c4], R153 ;  /* 0x0010c49901007387 */ /* 0x0001e40000100800 */
[----:B------:R-:W4:Y:S02]  /*115c0*/  LDC R4, c[0x0][0x238] ;  /* 0x00008e00ff047b82 */ /* 0x000f240000000800 */
[----:B------:R5:W-:Y:S01]  /*115d0*/  STL [R1+0xf58], R152 ;  /* 0x000f589801007387 */ /* 0x000be20000100800 */
[----:B-1----:R-:W-:Y:S01]  /*115e0*/  IMAD R209, R209, 0x1a0, RZ ;  /* 0x000001a0d1d17824 */ /* 0x002fe200078e02ff */
[----:B0-----:R-:W-:-:S02]  /*115f0*/  IADD3 R153, P0, R162, R2, RZ ;  /* 0x00000002a2997210 */ /* 0x001fc40007f1e0ff */
        /* <DEDUP_REMOVED lines=17> */
[----:B------:R-:W-:-:S05]  /*11710*/  IADD3 R152, P0, R164, R2, RZ ;  /* 0x00000002a4987210 */ /* 0x000fca0007f1e0ff */
[----:B------:R-:W4:Y:S01]  /*11720*/  LDC R4, c[0x0][0x238] ;  /* 0x00008e00ff047b82 */ /* 0x000f220000000800 */
[----:B------:R5:W-:Y:S01]  /*11730*/  STL [R1+0x10e4], R153 ;  /* 0x0010e49901007387 */ /* 0x000be20000100800 */
[----:B0-----:R-:W-:-:S03]  /*11740*/  IMAD R166, R6, 0x2e, RZ ;  /* 0x0000002e06a67824 */ /* 0x001fc600078e02ff */
[----:B------:R0:W-:Y:S01]  /*11750*/  STL [R1+0xf98], R152 ;  /* 0x000f989801007387 */ /* 0x0001e20000100800 */
[----:B-1----:R-:W-:Y:S02]  /*11760*/  IMAD R209, R209, 0x160, RZ ;  /* 0x00000160d1d17824 */ /* 0x002fe400078e02ff */
[----:B------:R-:W1:Y:S01]  /*11770*/  LDC R6, c[0x0][0x238] ;  /* 0x00008e00ff067b82 */ /* 0x000e620000000800 */
[----:B-----5:R-:W-:Y:S01]  /*11780*/  IADD3 R153, P2, R165, R2, RZ ;  /* 0x00000002a5997210 */ /* 0x020fe20007f5e0ff */
[----:B------:R-:W-:Y:S01]  /*11790*/  STL [R1+0x11ac], R154 ;  /* 0x0011ac9a01007387 */ /* 0x000fe20000100800 */
[----:B0-----:R-:W-:-:S03]  /*117a0*/  LEA.HI.X.SX32 R152, R164, R3, 0x1, P5 ;  /* 0x00000003a4987211 */ /* 0x001fc600028f0eff */
[----:B------:R0:W-:Y:S01]  /*117b0*/  STL [R1+0x1108], R153 ;  /* 0x0011089901007387 */ /* 0x0001e20000100800 */
[----:B--2---:R-:W-:-:S03]  /*117c0*/  IMAD R252, R252, 0x17, RZ ;  /* 0x00000017fcfc7824 */ /* 0x004fc600078e02ff */
[----:B------:R2:W-:Y:S01]  /*117d0*/  STL [R1+0xcb4], R152 ;  /* 0x000cb49801007387 */ /* 0x0005e20000100800 */
[-C--:B0-----:R-:W-:Y:S02]  /*117e0*/  IADD3 R153, P5, R166, R2.reuse, RZ ;  /* 0x00000002a6997210 */ /* 0x081fe40007fbe0ff */
[-C--:B--2---:R-:W-:Y:S02]  /*117f0*/  LEA.HI.X.SX32 R152, R165, R3.reuse, 0x1, P0 ;  /* 0x00000003a5987211 */ /* 0x084fe400000f0eff */
[----:B------:R-:W-:Y:S02]  /*11800*/  IADD3 R154, P0, R209, R2, RZ ;  /* 0x00000002d19a7210 */ /* 0x000fe40007f1e0ff */
[----:B------:R-:W0:Y:S01]  /*11810*/  LDC R209, c[0x0][0x238] ;  /* 0x00008e00ffd17b82 */ /* 0x000e220000000800 */
[----:B------:R2:W-:Y:S04]  /*11820*/  STL [R1+0x11c0], R153 ;  /* 0x0011c09901007387 */ /* 0x0005e80000100800 */
[----:B------:R-:W-:Y:S04]  /*11830*/  STL [R1+0xf94], R152 ;  /* 0x000f949801007387 */ /* 0x000fe80000100800 */
[----:B------:R5:W-:Y:S01]  /*11840*/  STL [R1+0xcf8], R154 ;  /* 0x000cf89a01007387 */ /* 0x000be20000100800 */
[----:B----4-:R-:W-:Y:S01]  /*11850*/  IMAD R168, R4, 0x54, RZ ;  /* 0x0000005404a87824 */ /* 0x010fe200078e02ff */
[-C--:B--2---:R-:W-:Y:S01]  /*11860*/  LEA.HI.X.SX32 R153, R166, R3.reuse, 0x1, P2 ;  /* 0x00000003a6997211 */ /* 0x084fe200010f0eff */
[----:B------:R-:W2:Y:S01]  /*11870*/  LDC R4, c[0x0][0x238] ;  /* 0x00008e00ff047b82 */ /* 0x000ea20000000800 */
[----:B-----5:R-:W-:-:S07]  /*11880*/  LEA.HI.X.SX32 R154, R252, R3, 0x1, P5 ;  /* 0x00000003fc9a7211 */ /* 0x020fce00028f0eff */
[----:B------:R-:W4:Y:S01]  /*11890*/  LDC R252, c[0x0][0x238] ;  /* 0x00008e00fffc7b82 */ /* 0x000f220000000800 */
[-C--:B------:R-:W-:Y:S01]  /*118a0*/  IADD3 R152, P2, R167, R2.reuse, RZ ;  /* 0x00000002a7987210 */ /* 0x080fe20007f5e0ff */
[----:B------:R5:W-:Y:S04]  /*118b0*/  STL [R1+0x1104], R153 ;  /* 0x0011049901007387 */ /* 0x000be80000100800 */
[----:B------:R3:W-:Y:S01]  /*118c0*/  STL [R1+0xfd8], R152 ;  /* 0x000fd89801007387 */ /* 0x0007e20000100800 */
[----:B-----5:R-:W-:-:S03]  /*118d0*/  IADD3 R153, P5, R168, R2, RZ ;  /* 0x00000002a8997210 */ /* 0x020fc60007fbe0ff */
[----:B------:R-:W-:Y:S01]  /*118e0*/  STL [R1+0x11bc], R154 ;  /* 0x0011bc9a01007387 */ /* 0x000fe20000100800 */
[----:B---3--:R-:W-:-:S03]  /*118f0*/  LEA.HI.X.SX32 R152, R167, R3, 0x1, P6 ;  /* 0x00000003a7987211 */ /* 0x008fc600030f0eff */
[----:B------:R-:W-:Y:S01]  /*11900*/  STL [R1+0x1128], R153 ;  /* 0x0011289901007387 */ /* 0x000fe20000100800 */
[----:B0-----:R-:W-:-:S03]  /*11910*/  IMAD R209, R209, 0x1c0, RZ ;  /* 0x000001c0d1d17824 */ /* 0x001fc600078e02ff */
[----:B------:R0:W-:Y:S01]  /*11920*/  STL [R1+0xd34], R152 ;  /* 0x000d349801007387 */ /* 0x0001e20000100800 */
[----:B----4-:R-:W-:Y:S01]  /*11930*/  IMAD R252, R252, 0x15, RZ ;  /* 0x00000015fcfc7824 */ /* 0x010fe200078e02ff */
[----:B0-----:R-:W-:Y:S02]  /*11940*/  IADD3 R152, P6, R169, R2, RZ ;  /* 0x00000002a9987210 */ /* 0x001fe40007fde0ff */
[----:B------:R-:W-:-:S03]  /*11950*/  LEA.HI.X.SX32 R153, R168, R3, 0x1, P2 ;  /* 0x00000003a8997211 */ /* 0x000fc600010f0eff */
[----:B------:R0:W-:Y:S04]  /*11960*/  STL [R1+0x11d0], R152 ;  /* 0x0011d09801007387 */ /* 0x0001e80000100800 */
[----:B------:R3:W-:Y:S01]  /*11970*/  STL [R1+0xfd4], R153 ;  /* 0x000fd49901007387 */ /* 0x0007e20000100800 */
[-C--:B0-----:R-:W-:Y:S02]  /*11980*/  IADD3 R152, P2, R209, R2.reuse, RZ ;  /* 0x00000002d1987210 */ /* 0x081fe40007f5e0ff */
[----:B------:R-:W0:Y:S03]  /*11990*/  LDC R209, c[0x0][0x238] ;  /* 0x00008e00ffd17b82 */ /* 0x000e260000000800 */
[----:B------:R4:W-:Y:S01]  /*119a0*/  STL [R1+0xb78], R152 ;  /* 0x000b789801007387 */ /* 0x0009e20000100800 */
[-C--:B------:R-:W-:Y:S01]  /*119b0*/  LEA.HI.X.SX32 R154, R169, R3.reuse, 0x1, P5 ;  /* 0x00000003a99a7211 */ /* 0x080fe200028f0eff */
[----:B-1----:R-:W-:Y:S01]  /*119c0*/  IMAD R171, R6, 0x4c, RZ ;  /* 0x0000004c06ab7824 */ /* 0x002fe200078e02ff */
[----:B---3--:R-:W-:Y:S01]  /*119d0*/  IADD3 R153, P5, R170, R2, RZ ;  /* 0x00000002aa997210 */ /* 0x008fe20007fbe0ff */
[----:B--2---:R-:W-:Y:S01]  /*119e0*/  IMAD R172, R4, 0x26, RZ ;  /* 0x0000002604ac7824 */ /* 0x004fe200078e02ff */
[----:B------:R-:W1:Y:S01]  /*119f0*/  LDC R6, c[0x0][0x238] ;  /* 0x00008e00ff067b82 */ /* 0x000e620000000800 */
[----:B----4-:R-:W-:-:S07]  /*11a00*/  LEA.HI.X.SX32 R152, R252, R3, 0x1, P6 ;  /* 0x00000003fc987211 */ /* 0x010fce00030f0eff */
[----:B------:R-:W2:Y:S01]  /*11a10*/  LDC R252, c[0x0][0x238] ;  /* 0x00008e00fffc7b82 */ /* 0x000ea20000000800 */
[----:B------:R-:W-:Y:S04]  /*11a20*/  STL [R1+0x1124], R154 ;  /* 0x0011249a01007387 */ /* 0x000fe80000100800 */
[----:B------:R3:W-:Y:S01]  /*11a30*/  STL [R1+0x1018], R153 ;  /* 0x0010189901007387 */ /* 0x0007e20000100800 */
[----:B0-----:R-:W-:-:S03]  /*11a40*/  IMAD R209, R209, 0x110, RZ ;  /* 0x00000110d1d17824 */ /* 0x001fc600078e02ff */
[----:B------:R0:W-:Y:S01]  /*11a50*/  STL [R1+0x11cc], R152 ;  /* 0x0011cc9801007387 */ /* 0x0001e20000100800 */
[----:B------:R-:W4:Y:S01]  /*11a60*/  LDC R4, c[0x0][0x238] ;  /* 0x00008e00ff047b82 */ /* 0x000f220000000800 */
[----:B---3--:R-:W-:Y:S02]  /*11a70*/  IADD3 R153, P6, R171, R2, RZ ;  /* 0x00000002ab997210 */ /* 0x008fe40007fde0ff */
[----:B0-----:R-:W-:-:S03]  /*11a80*/  LEA.HI.X.SX32 R152, R170, R3, 0x1, P1 ;  /* 0x00000003aa987211 */ /* 0x001fc600008f0eff */
[----:B------:R-:W-:Y:S04]  /*11a90*/  STL [R1+0x1148], R153 ;  /* 0x0011489901007387 */ /* 0x000fe80000100800 */
[----:B------:R0:W-:Y:S01]  /*11aa0*/  STL [R1+0xdb4], R152 ;  /* 0x000db49801007387 */ /* 0x0001e20000100800 */
[----:B--2---:R-:W-:Y:S01]  /*11ab0*/  IMAD R252, R252, 0x13, RZ ;  /* 0x00000013fcfc7824 */ /* 0x004fe200078e02ff */
[----:B0-----:R-:W-:Y:S02]  /*11ac0*/  IADD3 R152, P1, R172, R2, RZ ;  /* 0x00000002ac987210 */ /* 0x001fe40007f3e0ff */
[----:B------:R-:W-:-:S03]  /*11ad0*/  LEA.HI.X.SX32 R153, R171, R3, 0x1, P5 ;  /* 0x00000003ab997211 */ /* 0x000fc600028f0eff */
[----:B------:R0:W-:Y:S04]  /*11ae0*/  STL [R1+0x11e0], R152 ;  /* 0x0011e09801007387 */ /* 0x0001e80000100800 */
[----:B------:R2:W-:Y:S01]  /*11af0*/  STL [R1+0x1014], R153 ;  /* 0x0010149901007387 */ /* 0x0005e20000100800 */
[----:B0-----:R-:W-:Y:S01]  /*11b00*/  IADD3 R152, P5, R209, R2, RZ ;  /* 0x00000002d1987210 */ /* 0x001fe20007fbe0ff */
[----:B-1----:R-:W-:Y:S01]  /*11b10*/  IMAD R174, R6, 0x44, RZ ;  /* 0x0000004406ae7824 */ /* 0x002fe200078e02ff */
[----:B------:R-:W0:Y:S03]  /*11b20*/  LDC R209, c[0x0][0x238] ;  /* 0x00008e00ffd17b82 */ /* 0x000e260000000800 */
[----:B------:R1:W-:Y:S01]  /*11b30*/  STL [R1+0xe38], R152 ;  /* 0x000e389801007387 */ /* 0x0003e20000100800 */
[----:B--2---:R-:W-:Y:S01]  /*11b40*/  LEA.HI.X.SX32 R153, R172, R3, 0x1, P6 ;  /* 0x00000003ac997211 */ /* 0x004fe200030f0eff */
[----:B----4-:R-:W-:-:S03]  /*11b50*/  IMAD R175, R4, 0x22, RZ ;  /* 0x0000002204af7824 */ /* 0x010fc600078e02ff */
[----:B------:R-:W2:Y:S01]  /*11b60*/  LDC R6, c[0x0][0x238] ;  /* 0x00008e00ff067b82 */ /* 0x000ea20000000800 */
[----:B-1----:R-:W-:-:S07]  /*11b70*/  LEA.HI.X.SX32 R152, R252, R3, 0x1, P1 ;  /* 0x00000003fc987211 */ /* 0x002fce00008f0eff */
[----:B------:R-:W1:Y:S01]  /*11b80*/  LDC R252, c[0x0][0x238] ;  /* 0x00008e00fffc7b82 */ /* 0x000e620000000800 */
[-C--:B------:R-:W-:Y:S01]  /*11b90*/  IADD3 R154, P6, R173, R2.reuse, RZ ;  /* 0x00000002ad9a7210 */ /* 0x080fe20007fde0ff */
[----:B------:R3:W-:Y:S04]  /*11ba0*/  STL [R1+0x1144], R153 ;  /* 0x0011449901007387 */ /* 0x0007e80000100800 */
[----:B------:R-:W-:Y:S02]  /*11bb0*/  STL [R1+0x1058], R154 ;  /* 0x0010589a01007387 */ /* 0x000fe40000100800 */
[----:B------:R-:W4:Y:S02]  /*11bc0*/  LDC R4, c[0x0][0x238] ;  /* 0x00008e00ff047b82 */ /* 0x000f240000000800 */
[----:B------:R5:W-:Y:S01]  /*11bd0*/  STL [R1+0x11dc], R152 ;  /* 0x0011dc9801007387 */ /* 0x000be20000100800 */
[----:B---3--:R-:W-:-:S02]  /*11be0*/  IADD3 R153, P1, R174, R2, RZ ;  /* 0x00000002ae997210 */ /* 0x008fc40007f3e0ff */
[----:B-----5:R-:W-:-:S03]  /*11bf0*/  LEA.HI.X.SX32 R152, R173, R3, 0x1, P5 ;  /* 0x00000003ad987211 */ /* 0x020fc600028f0eff */
[----:B------:R3:W-:Y:S04]  /*11c00*/  STL [R1+0x1168], R153 ;  /* 0x0011689901007387 */ /* 0x0007e80000100800 */
[----:B------:R1:W-:Y:S01]  /*11c10*/  STL [R1+0xe34], R152 ;  /* 0x000e349801007387 */ /* 0x0003e20000100800 */
[----:B---3--:R-:W-:Y:S02]  /*11c20*/  LEA.HI.X.SX32 R153, R174, R3, 0x1, P6 ;  /* 0x00000003ae997211 */ /* 0x008fe400030f0eff */
[-C--:B-1----:R-:W-:Y:S02]  /*11c30*/  LEA R152, P6, R252, R2.reuse, 0x5 ;  /* 0x00000002fc987211 */ /* 0x082fe400078c28ff */
[----:B------:R-:W1:Y:S01]  /*11c40*/  LDC R252, c[0x0][0x238] ;  /* 0x00008e00fffc7b82 */ /* 0x000e620000000800 */
[----:B------:R-:W-:Y:S01]  /*11c50*/  IADD3 R154, P5, R175, R2, RZ ;  /* 0x00000002af9a7210 */ /* 0x000fe20007fbe0ff */
[----:B------:R-:W-:-:S04]  /*11c60*/  IMAD R210, R210, 0x140, RZ ;  /* 0x00000140d2d27824 */ /* 0x000fc800078e02ff */
[----:B------:R-:W-:Y:S01]  /*11c70*/  STL [R1+0x11f0], R154 ;  /* 0x0011f09a01007387 */ /* 0x000fe20000100800 */
[----:B0-----:R-:W-:-:S03]  /*11c80*/  IMAD R209, R209, 0x11, RZ ;  /* 0x00000011d1d17824 */ /* 0x001fc600078e02ff */
[----:B------:R-:W-:Y:S04]  /*11c90*/  STL [R1+0x1054], R153 ;  /* 0x0010549901007387 */ /* 0x000fe80000100800 */
[----:B------:R0:W-:Y:S01]  /*11ca0*/  STL [R1+0x11f8], R152 ;  /* 0x0011f89801007387 */ /* 0x0001e20000100800 */
[----:B----4-:R-:W-:Y:S02]  /*11cb0*/  IMAD R179, R4, 0x1e, RZ ;  /* 0x0000001e04b37824 */ /* 0x010fe400078e02ff */
[----:B------:R-:W3:Y:S01]  /*11cc0*/  LDC R4, c[0x0][0x238] ;  /* 0x00008e00ff047b82 */ /* 0x000ee20000000800 */
[----:B0-----:R-:W-:Y:S01]  /*11cd0*/  LEA.HI.X.SX32 R152, R175, R3, 0x1, P1 ;  /* 0x00000003af987211 */ /* 0x001fe200008f0eff */
[----:B-1----:R-:W-:Y:S01]  /*11ce0*/  IMAD.SHL.U32 R252, R252, 0x10, RZ ;  /* 0x00000010fcfc7824 */ /* 0x002fe200078e00ff */
[----:B------:R-:W-:Y:S01]  /*11cf0*/  IADD3 R153, P1, R210, R2, RZ ;  /* 0x00000002d2997210 */ /* 0x000fe20007f3e0ff */
[----:B--2---:R-:W-:-:S04]  /*11d00*/  IMAD R178, R6, 0x3c, RZ ;  /* 0x0000003c06b27824 */ /* 0x004fc800078e02ff */
[----:B------:R-:W0:Y:S01]  /*11d10*/  LDC R210, c[0x0][0x238] ;  /* 0x00008e00ffd27b82 */ /* 0x000e220000000800 */
[----:B------:R1:W-:Y:S04]  /*11d20*/  STL [R1+0x1164], R152 ;  /* 0x0011649801007387 */ /* 0x0003e80000100800 */
[----:B------:R2:W-:Y:S03]  /*11d30*/  STL [R1+0xd78], R153 ;  /* 0x000d789901007387 */ /* 0x0005e60000100800 */
[----:B------:R-:W4:Y:S01]  /*11d40*/  LDC R6, c[0x0][0x238] ;  /* 0x00008e00ff067b82 */ /* 0x000f220000000800 */
[----:B-1----:R-:W-:-:S07]  /*11d50*/  LEA.HI.X.SX32 R152, R209, R3, 0x1, P5 ;  /* 0x00000003d1987211 */ /* 0x002fce00028f0eff */
[----:B------:R-:W1:Y:S01]  /*11d60*/  LDC R209, c[0x0][0x238] ;  /* 0x00008e00ffd17b82 */ /* 0x000e620000000800 */
[----:B--2---:R-:W-:Y:S01]  /*11d70*/  LEA.HI.X.SX32 R153, R252, R3, 0x1, P6 ;  /* 0x00000003fc997211 */ /* 0x004fe200030f0eff */
[----:B------:R2:W-:Y:S01]  /*11d80*/  STL [R1+0x11ec], R152 ;  /* 0x0011ec9801007387 */ /* 0x0005e20000100800 */
[----:B------:R-:W-:-:S05]  /*11d90*/  IADD3 R154, P5, R176, R2, RZ ;  /* 0x00000002b09a7210 */ /* 0x000fca0007fbe0ff */
[----:B------:R-:W5:Y:S01]  /*11da0*/  LDC R252, c[0x0][0x238] ;  /* 0x00008e00fffc7b82 */ /* 0x000f620000000800 */
[----:B------:R3:W-:Y:S01]  /*11db0*/  STL [R1+0xeb8], R154 ;  /* 0x000eb89a01007387 */ /* 0x0007e20000100800 */
[----:B--2---:R-:W-:-:S03]  /*11dc0*/  IADD3 R152, P6, R177, R2, RZ ;  /* 0x00000002b1987210 */ /* 0x004fc60007fde0ff */
[----:B------:R2:W-:Y:S04]  /*11dd0*/  STL [R1+0x11f4], R153 ;  /* 0x0011f49901007387 */ /* 0x0005e80000100800 */
[----:B------:R0:W-:Y:S01]  /*11de0*/  STL [R1+0x1098], R152 ;  /* 0x0010989801007387 */ /* 0x0001e20000100800 */
[----:B---3--:R-:W-:Y:S02]  /*11df0*/  LEA.HI.X.SX32 R154, R176, R3, 0x1, P4 ;  /* 0x00000003b09a7211 */ /* 0x008fe400020f0eff */
[----:B--2---:R-:W-:-:S03]  /*11e00*/  IADD3 R153, P4, R178, R2, RZ ;  /* 0x00000002b2997210 */ /* 0x004fc60007f9e0ff */
[----:B------:R-:W-:Y:S01]  /*11e10*/  STL [R1+0xaf4], R154 ;  /* 0x000af49a01007387 */ /* 0x000fe20000100800 */
[----:B0-----:R-:W-:-:S03]  /*11e20*/  LEA.HI.X.SX32 R152, R177, R3, 0x1, P5 ;  /* 0x00000003b1987211 */ /* 0x001fc600028f0eff */
[----:B------:R-:W-:Y:S01]  /*11e30*/  STL [R1+0x1188], R153 ;  /* 0x0011889901007387 */ /* 0x000fe20000100800 */
[----:B-1----:R-:W-:-:S03]  /*11e40*/  IMAD R209, R209, 0x180, RZ ;  /* 0x00000180d1d17824 */ /* 0x002fc600078e02ff */
[----:B------:R0:W-:Y:S01]  /*11e50*/  STL [R1+0xeb4], R152 ;  /* 0x000eb49801007387 */ /* 0x0001e20000100800 */
[----:B------:R-:W-:Y:S02]  /*11e60*/  IMAD R183, R4, 0x1a, RZ ;  /* 0x0000001a04b77824 */ /* 0x000fe400078e02ff */
[----:B------:R-:W1:Y:S01]  /*11e70*/  LDC R4, c[0x0][0x238] ;  /* 0x00008e00ff047b82 */ /* 0x000e620000000800 */
[-C--:B0-----:R-:W-:Y:S02]  /*11e80*/  IADD3 R152, P5, R179, R2.reuse, RZ ;  /* 0x00000002b3987210 */ /* 0x081fe40007fbe0ff */
[----:B------:R-:W-:Y:S01]  /*11e90*/  LEA.HI.X.SX32 R153, R178, R3, 0x1, P6 ;  /* 0x00000003b2997211 */ /* 0x000fe200030f0eff */
[----:B-----5:R-:W-:Y:S02]  /*11ea0*/  IMAD R252, R252, 0xf, RZ ;  /* 0x0000000ffcfc7824 */ /* 0x020fe400078e02ff */
[----:B------:R0:W-:Y:S04]  /*11eb0*/  STL [R1+0x1200], R152 ;  /* 0x0012009801007387 */ /* 0x0001e80000100800 */
[----:B------:R2:W-:Y:S01]  /*11ec0*/  STL [R1+0x1094], R153 ;  /* 0x0010949901007387 */ /* 0x0005e20000100800 */
[----:B0-----:R-:W-:-:S02]  /*11ed0*/  IADD3 R152, P6, R209, R2, RZ ;  /* 0x00000002d1987210 */ /* 0x001fc40007fde0ff */
[----:B------:R-:W-:Y:S01]  /*11ee0*/  LEA.HI.X.SX32 R154, R179, R3, 0x1, P4 ;  /* 0x00000003b39a7211 */ /* 0x000fe200020f0eff */
[----:B----4-:R-:W-:Y:S01]  /*11ef0*/  IMAD R182, R6, 0x34, RZ ;  /* 0x0000003406b67824 */ /* 0x010fe200078e02ff */
[----:B------:R-:W0:Y:S01]  /*11f00*/  LDC R209, c[0x0][0x238] ;  /* 0x00008e00ffd17b82 */ /* 0x000e220000000800 */
[----:B------:R3:W-:Y:S01]  /*11f10*/  STL [R1+0xc78], R152 ;  /* 0x000c789801007387 */ /* 0x0007e20000100800 */
[----:B--2---:R-:W-:Y:S01]  /*11f20*/  IADD3 R153, P4, R180, R2, RZ ;  /* 0x00000002b4997210 */ /* 0x004fe20007f9e0ff */
[----:B-1----:R-:W-:-:S05]  /*11f30*/  IMAD R185, R4, 0x58, RZ ;  /* 0x0000005804b97824 */ /* 0x002fca00078e02ff */
[----:B------:R-:W1:Y:S01]  /*11f40*/  LDC R6, c[0x0][0x238] ;  /* 0x00008e00ff067b82 */ /* 0x000e620000000800 */
[----:B---3--:R-:W-:-:S07]  /*11f50*/  LEA.HI.X.SX32 R152, R252, R3, 0x1, P5 ;  /* 0x00000003fc987211 */ /* 0x008fce00028f0eff */
[----:B------:R-:W2:Y:S01]  /*11f60*/  LDC R252, c[0x0][0x238] ;  /* 0x00008e00fffc7b82 */ /* 0x000ea20000000800 */
[----:B------:R3:W-:Y:S04]  /*11f70*/  STL [R1+0x1184], R154 ;  /* 0x0011849a01007387 */ /* 0x0007e80000100800 */
[----:B------:R4:W-:Y:S03]  /*11f80*/  STL [R1+0xf38], R153 ;  /* 0x000f389901007387 */ /* 0x0009e60000100800 */
[----:B------:R-:W5:Y:S01]  /*11f90*/  LDC R4, c[0x0][0x238] ;  /* 0x00008e00ff047b82 */ /* 0x000f620000000800 */
[----:B---3--:R-:W-:Y:S01]  /*11fa0*/  IADD3 R154, P5, R181, R2, RZ ;  /* 0x00000002b59a7210 */ /* 0x008fe20007fbe0ff */
[----:B------:R3:W-:Y:S01]  /*11fb0*/  STL [R1+0x11fc], R152 ;  /* 0x0011fc9801007387 */ /* 0x0007e20000100800 */
[----:B----4-:R-:W-:-:S03]  /*11fc0*/  LEA.HI.X.SX32 R153, R180, R3, 0x1, P3 ;  /* 0x00000003b4997211 */ /* 0x010fc600018f0eff */
[----:B------:R4:W-:Y:S01]  /*11fd0*/  STL [R1+0x10d8], R154 ;  /* 0x0010d89a01007387 */ /* 0x0009e20000100800 */
[----:B---3--:R-:W-:-:S03]  /*11fe0*/  IADD3 R152, P3, R182, R2, RZ ;  /* 0x00000002b6987210 */ /* 0x008fc60007f7e0ff */
[----:B------:R3:W-:Y:S01]  /*11ff0*/  STL [R1+0xbf4], R153 ;  /* 0x000bf49901007387 */ /* 0x0007e20000100800 */
[----:B----4-:R-:W-:-:S03]  /*12000*/  LEA.HI.X.SX32 R154, R181, R3, 0x1, P4 ;  /* 0x00000003b59a7211 */ /* 0x010fc600020f0eff */
[----:B------:R4:W-:Y:S01]  /*12010*/  STL [R1+0x11a8], R152 ;  /* 0x0011a89801007387 */ /* 0x0009e20000100800 */
[----:B--2---:R-:W-:-:S03]  /*12020*/  IMAD R252, R252, 0xd, RZ ;  /* 0x0000000dfcfc7824 */ /* 0x004fc600078e02ff */
[----:B------:R2:W-:Y:S01]  /*12030*/  STL [R1+0xf34], R154 ;  /* 0x000f349a01007387 */ /* 0x0005e20000100800 */
[----:B---3--:R-:W-:Y:S02]  /*12040*/  IADD3 R153, P4, R183, R2, RZ ;  /* 0x00000002b7997210 */ /* 0x008fe40007f9e0ff */
[----:B----4-:R-:W-:-:S03]  /*12050*/  LEA.HI.X.SX32 R152, R182, R3, 0x1, P5 ;  /* 0x00000003b6987211 */ /* 0x010fc600028f0eff */
[----:B------:R3:W-:Y:S01]  /*12060*/  STL [R1+0x1210], R153 ;  /* 0x0012109901007387 */ /* 0x0007e20000100800 */
[----:B--2---:R-:W-:-:S03]  /*12070*/  IADD3 R154, P5, R184, R2, RZ ;  /* 0x00000002b89a7210 */ /* 0x004fc60007fbe0ff */
[----:B------:R-:W-:Y:S04]  /*12080*/  STL [R1+0x10d4], R152 ;  /* 0x0010d49801007387 */ /* 0x000fe80000100800 */
[----:B------:R2:W-:Y:S01]  /*12090*/  STL [R1+0xfb8], R154 ;  /* 0x000fb89a01007387 */ /* 0x0005e20000100800 */
[-C--:B---3--:R-:W-:Y:S02]  /*120a0*/  LEA.HI.X.SX32 R153, R183, R3.reuse, 0x1, P3 ;  /* 0x00000003b7997211 */ /* 0x088fe400018f0eff */
[----:B--2---:R-:W-:Y:S02]  /*120b0*/  LEA.HI.X.SX32 R154, R252, R3, 0x1, P4 ;  /* 0x00000003fc9a7211 */ /* 0x004fe400020f0eff */
[----:B------:R-:W2:Y:S01]  /*120c0*/  LDC R252, c[0x0][0x238] ;  /* 0x00008e00fffc7b82 */ /* 0x000ea20000000800 */
[----:B------:R-:W-:Y:S01]  /*120d0*/  IADD3 R152, P3, R192, R2, RZ ;  /* 0x00000002c0987210 */ /* 0x000fe20007f7e0ff */
[----:B-1----:R-:W-:Y:S01]  /*120e0*/  IMAD R187, R6, 0x16, RZ ;  /* 0x0000001606bb7824 */ /* 0x002fe200078e02ff */
[----:B------:R1:W-:Y:S01]  /*120f0*/  STL [R1+0x11a4], R153 ;  /* 0x0011a49901007387 */ /* 0x0003e20000100800 */
[----:B-----5:R-:W-:-:S03]  /*12100*/  IMAD R188, R4, 0x90, RZ ;  /* 0x0000009004bc7824 */ /* 0x020fc600078e02ff */
[----:B------:R3:W-:Y:S01]  /*12110*/  STL [R1+0xef8], R152 ;  /* 0x000ef89801007387 */ /* 0x0007e20000100800 */
[----:B------:R-:W4:Y:S01]  /*12120*/  LDC R6, c[0x0][0x238] ;  /* 0x00008e00ff067b82 */ /* 0x000f220000000800 */
[----:B-1----:R-:W-:Y:S02]  /*12130*/  IADD3 R153, P4, R185, R2, RZ ;  /* 0x00000002b9997210 */ /* 0x002fe40007f9e0ff */
[----:B------:R-:W-:Y:S05]  /*12140*/  STL [R1+0x120c], R154 ;  /* 0x00120c9a01007387 */ /* 0x000fea0000100800 */
[----:B------:R-:W1:Y:S01]  /*12150*/  LDC R4, c[0x0][0x238] ;  /* 0x00008e00ff047b82 */ /* 0x000e620000000800 */
[----:B---3--:R-:W-:Y:S01]  /*12160*/  LEA.HI.X.SX32 R152, R184, R3, 0x1, P0 ;  /* 0x00000003b8987211 */ /* 0x008fe200000f0eff */
[----:B------:R3:W-:Y:S01]  /*12170*/  STL [R1+0x1118], R153 ;  /* 0x0011189901007387 */ /* 0x0007e20000100800 */
[----:B0-----:R-:W-:-:S03]  /*12180*/  IMAD R209, R209, 0x120, RZ ;  /* 0x00000120d1d17824 */ /* 0x001fc600078e02ff */
[----:B------:R0:W-:Y:S01]  /*12190*/  STL [R1+0xcf4], R152 ;  /* 0x000cf49801007387 */ /* 0x0001e20000100800 */
[----:B---3--:R-:W-:Y:S02]  /*121a0*/  IADD3 R153, P0, R186, R2, RZ ;  /* 0x00000002ba997210 */ /* 0x008fe40007f1e0ff */
[----:B0-----:R-:W-:-:S03]  /*121b0*/  LEA.HI.X.SX32 R152, R185, R3, 0x1, P5 ;  /* 0x00000003b9987211 */ /* 0x001fc600028f0eff */
[----:B------:R0:W-:Y:S01]  /*121c0*/  STL [R1+0x11c8], R153 ;  /* 0x0011c89901007387 */ /* 0x0001e20000100800 */
[----:B--2---:R-:W-:-:S03]  /*121d0*/  IMAD R252, R252, 0xb, RZ ;  /* 0x0000000bfcfc7824 */ /* 0x004fc600078e02ff */
[----:B------:R2:W-:Y:S01]  /*121e0*/  STL [R1+0xfb4], R152 ;  /* 0x000fb49801007387 */ /* 0x0005e20000100800 */
[-C--:B0-----:R-:W-:Y:S02]  /*121f0*/  IADD3 R153, P5, R187, R2.reuse, RZ ;  /* 0x00000002bb997210 */ /* 0x081fe40007fbe0ff */
[-C--:B--2---:R-:W-:Y:S02]  /*12200*/  LEA.HI.X.SX32 R152, R186, R3.reuse, 0x1, P4 ;  /* 0x00000003ba987211 */ /* 0x084fe400020f0eff */
[----:B------:R-:W-:Y:S01]  /*12210*/  IADD3 R154, P4, R209, R2, RZ ;  /* 0x00000002d19a7210 */ /* 0x000fe20007f9e0ff */
[----:B------:R0:W-:Y:S01]  /*12220*/  STL [R1+0x1220], R153 ;  /* 0x0012209901007387 */ /* 0x0001e20000100800 */
[----:B------:R-:W2:Y:S03]  /*12230*/  LDC R209, c[0x0][0x238] ;  /* 0x00008e00ffd17b82 */ /* 0x000ea60000000800 */
[----:B------:R3:W-:Y:S04]  /*12240*/  STL [R1+0x1114], R152 ;  /* 0x0011149801007387 */ /* 0x0007e80000100800 */
[----:B------:R5:W-:Y:S01]  /*12250*/  STL [R1+0xdf8], R154 ;  /* 0x000df89a01007387 */ /* 0x000be20000100800 */
[----:B0-----:R-:W-:-:S02]  /*12260*/  LEA.HI.X.SX32 R153, R187, R3, 0x1, P0 ;  /* 0x00000003bb997211 */ /* 0x001fc400000f0eff */
[----:B---3--:R-:W-:-:S03]  /*12270*/  IADD3 R152, P0, R188, R2, RZ ;  /* 0x00000002bc987210 */ /* 0x008fc60007f1e0ff */
[----:B------:R0:W-:Y:S01]  /*12280*/  STL [R1+0x11c4], R153 ;  /* 0x0011c49901007387 */ /* 0x0001e20000100800 */
[-C--:B-----5:R-:W-:Y:S02]  /*12290*/  LEA.HI.X.SX32 R154, R252, R3.reuse, 0x1, P5 ;  /* 0x00000003fc9a7211 */ /* 0x0a0fe400028f0eff */
[----:B------:R-:W3:Y:S01]  /*122a0*/  LDC R252, c[0x0][0x238] ;  /* 0x00008e00fffc7b82 */ /* 0x000ee20000000800 */
[----:B----4-:R-:W-:Y:S01]  /*122b0*/  IMAD R190, R6, 0x24, RZ ;  /* 0x0000002406be7824 */ /* 0x010fe200078e02ff */
[----:B------:R4:W-:Y:S01]  /*122c0*/  STL [R1+0x1038], R152 ;  /* 0x0010389801007387 */ /* 0x0009e20000100800 */
[----:B-1----:R-:W-:Y:S01]  /*122d0*/  IMAD R191, R4, 0x12, RZ ;  /* 0x0000001204bf7824 */ /* 0x002fe200078e02ff */
[-C--:B0-----:R-:W-:Y:S02]  /*122e0*/  IADD3 R153, P5, R189, R2.reuse, RZ ;  /* 0x00000002bd997210 */ /* 0x081fe40007fbe0ff */
[----:B------:R0:W-:Y:S02]  /*122f0*/  STL [R1+0x121c], R154 ;  /* 0x00121c9a01007387 */ /* 0x0001e40000100800 */
[----:B------:R-:W1:Y:S01]  /*12300*/  LDC R6, c[0x0][0x238] ;  /* 0x00008e00ff067b82 */ /* 0x000e620000000800 */
[----:B----4-:R-:W-:Y:S01]  /*12310*/  LEA.HI.X.SX32 R152, R188, R3, 0x1, P4 ;  /* 0x00000003bc987211 */ /* 0x010fe200020f0eff */
[----:B------:R4:W-:Y:S01]  /*12320*/  STL [R1+0x1158], R153 ;  /* 0x0011589901007387 */ /* 0x0009e20000100800 */
[----:B0-----:R-:W-:-:S03]  /*12330*/  IADD3 R154, P4, R190, R2, RZ ;  /* 0x00000002be9a7210 */ /* 0x001fc60007f9e0ff */
[----:B------:R0:W-:Y:S02]  /*12340*/  STL [R1+0xdf4], R152 ;  /* 0x000df49801007387 */ /* 0x0001e40000100800 */
[----:B------:R-:W5:Y:S01]  /*12350*/  LDC R4, c[0x0][0x238] ;  /* 0x00008e00ff047b82 */ /* 0x000f620000000800 */
[----:B----4-:R-:W-:Y:S01]  /*12360*/  LEA.HI.X.SX32 R153, R189, R3, 0x1, P0 ;  /* 0x00000003bd997211 */ /* 0x010fe200000f0eff */
[----:B------:R-:W-:Y:S01]  /*12370*/  STL [R1+0x11e8], R154 ;  /* 0x0011e89a01007387 */ /* 0x000fe20000100800 */
[----:B0-----:R-:W-:-:S03]  /*12380*/  IADD3 R152, P0, R191, R2, RZ ;  /* 0x00000002bf987210 */ /* 0x001fc60007f1e0ff */
[----:B------:R-:W-:Y:S04]  /*12390*/  STL [R1+0x1034], R153 ;  /* 0x0010349901007387 */ /* 0x000fe80000100800 */
[----:B------:R0:W-:Y:S01]  /*123a0*/  STL [R1+0x1230], R152 ;  /* 0x0012309801007387 */ /* 0x0001e20000100800 */
[----:B--2---:R-:W-:Y:S01]  /*123b0*/  IMAD R209, R209, 0x9, RZ ;  /* 0x00000009d1d17824 */ /* 0x004fe200078e02ff */
[----:B0-----:R-:W-:Y:S02]  /*123c0*/  LEA.HI.X.SX32 R152, R190, R3, 0x1, P5 ;  /* 0x00000003be987211 */ /* 0x001fe400028f0eff */
[----:B------:R-:W-:-:S03]  /*123d0*/  LEA R153, P5, R210, R2, 0x4 ;  /* 0x00000002d2997211 */ /* 0x000fc600078a20ff */
[----:B------:R0:W-:Y:S01]  /*123e0*/  STL [R1+0x1154], R152 ;  /* 0x0011549801007387 */ /* 0x0001e20000100800 */
[----:B---3--:R-:W-:-:S03]  /*123f0*/  IMAD.SHL.U32 R252, R252, 0x8, RZ ;  /* 0x00000008fcfc7824 */ /* 0x008fc600078e00ff */
[----:B------:R2:W-:Y:S01]  /*12400*/  STL [R1+0x1238], R153 ;  /* 0x0012389901007387 */ /* 0x0005e20000100800 */
[----:B0-----:R-:W-:Y:S02]  /*12410*/  LEA.HI.X.SX32 R152, R191, R3, 0x1, P4 ;  /* 0x00000003bf987211 */ /* 0x001fe400020f0eff */
[----:B------:R-:W-:-:S03]  /*12420*/  IADD3 R154, P4, R197, R2, RZ ;  /* 0x00000002c59a7210 */ /* 0x000fc60007f9e0ff */
[----:B------:R0:W-:Y:S01]  /*12430*/  STL [R1+0x11e4], R152 ;  /* 0x0011e49801007387 */ /* 0x0001e20000100800 */
[-C--:B--2---:R-:W-:Y:S01]  /*12440*/  LEA.HI.X.SX32 R153, R209, R3.reuse, 0x1, P0 ;  /* 0x00000003d1997211 */ /* 0x084fe200000f0eff */
[----:B-1----:R-:W-:Y:S01]  /*12450*/  IMAD R195, R6, 0x1c, RZ ;  /* 0x0000001c06c37824 */ /* 0x002fe200078e02ff */
[----:B------:R-:W1:Y:S01]  /*12460*/  LDC R209, c[0x0][0x238] ;  /* 0x00008e00ffd17b82 */ /* 0x000e620000000800 */
[----:B------:R2:W-:Y:S04]  /*12470*/  STL [R1+0xff8], R154 ;  /* 0x000ff89a01007387 */ /* 0x0005e80000100800 */
[----:B------:R3:W-:Y:S01]  /*12480*/  STL [R1+0x122c], R153 ;  /* 0x00122c9901007387 */ /* 0x0007e20000100800 */
[----:B0-----:R-:W-:Y:S02]  /*12490*/  IADD3 R152, P0, R202, R2, RZ ;  /* 0x00000002ca987210 */ /* 0x001fe40007f1e0ff */
[----:B------:R-:W0:Y:S01]  /*124a0*/  LDC R6, c[0x0][0x238] ;  /* 0x00008e00ff067b82 */ /* 0x000e220000000800 */
[----:B--2---:R-:W-:-:S07]  /*124b0*/  LEA.HI.X.SX32 R154, R252, R3, 0x1, P5 ;  /* 0x00000003fc9a7211 */ /* 0x004fce00028f0eff */
[----:B------:R-:W2:Y:S01]  /*124c0*/  LDC R252, c[0x0][0x238] ;  /* 0x00008e00fffc7b82 */ /* 0x000ea20000000800 */
[----:B---3--:R-:W-:Y:S01]  /*124d0*/  IADD3 R153, P5, R193, R2, RZ ;  /* 0x00000002c1997210 */ /* 0x008fe20007fbe0ff */
[----:B------:R3:W-:Y:S01]  /*124e0*/  STL [R1+0xf78], R152 ;  /* 0x000f789801007387 */ /* 0x0007e20000100800 */
[----:B-----5:R-:W-:-:S03]  /*124f0*/  IMAD R196, R4, 0xe, RZ ;  /* 0x0000000e04c47824 */ /* 0x020fc600078e02ff */
[----:B------:R4:W-:Y:S02]  /*12500*/  STL [R1+0x1234], R154 ;  /* 0x0012349a01007387 */ /* 0x0009e40000100800 */
[----:B------:R-:W5:Y:S02]  /*12510*/  LDC R4, c[0x0][0x238] ;  /* 0x00008e00ff047b82 */ /* 0x000f640000000800 */
[----:B------:R4:W-:Y:S01]  /*12520*/  STL [R1+0x10b8], R153 ;  /* 0x0010b89901007387 */ /* 0x0009e20000100800 */
[----:B---3--:R-:W-:Y:S02]  /*12530*/  LEA.HI.X.SX32 R152, R192, R3, 0x1, P2 ;  /* 0x00000003c0987211 */ /* 0x008fe400010f0eff */
[----:B----4-:R-:W-:-:S03]  /*12540*/  IADD3 R154, P2, R194, R2, RZ ;  /* 0x00000002c29a7210 */ /* 0x010fc60007f5e0ff */
[----:B------:R3:W-:Y:S01]  /*12550*/  STL [R1+0xb74], R152 ;  /* 0x000b749801007387 */ /* 0x0007e20000100800 */
[----:B------:R-:W-:-:S03]  /*12560*/  LEA.HI.X.SX32 R153, R193, R3, 0x1, P3 ;  /* 0x00000003c1997211 */ /* 0x000fc600018f0eff */
[----:B------:R4:W-:Y:S04]  /*12570*/  STL [R1+0x1198], R154 ;  /* 0x0011989a01007387 */ /* 0x0009e80000100800 */
[----:B------:R1:W-:Y:S01]  /*12580*/  STL [R1+0xef4], R153 ;  /* 0x000ef49901007387 */ /* 0x0003e20000100800 */
[----:B---3--:R-:W-:Y:S02]  /*12590*/  IADD3 R152, P3, R195, R2, RZ ;  /* 0x00000002c3987210 */ /* 0x008fe40007f7e0ff */
[----:B----4-:R-:W-:-:S03]  /*125a0*/  LEA.HI.X.SX32 R154, R194, R3, 0x1, P5 ;  /* 0x00000003c29a7211 */ /* 0x010fc600028f0eff */
[----:B------:R3:W-:Y:S01]  /*125b0*/  STL [R1+0x1208], R152 ;  /* 0x0012089801007387 */ /* 0x0007e20000100800 */
[----:B-1----:R-:W-:-:S03]  /*125c0*/  IADD3 R153, P5, R196, R2, RZ ;  /* 0x00000002c4997210 */ /* 0x002fc60007fbe0ff */
[----:B------:R-:W-:Y:S01]  /*125d0*/  STL [R1+0x10b4], R154 ;  /* 0x0010b49a01007387 */ /* 0x000fe20000100800 */
[----:B--2---:R-:W-:-:S03]  /*125e0*/  IMAD R252, R252, 0x7, RZ ;  /* 0x00000007fcfc7824 */ /* 0x004fc600078e02ff */
[----:B------:R1:W-:Y:S01]  /*125f0*/  STL [R1+0x1240], R153 ;  /* 0x0012409901007387 */ /* 0x0003e20000100800 */
[----:B---3--:R-:W-:Y:S02]  /*12600*/  LEA.HI.X.SX32 R152, R195, R3, 0x1, P2 ;  /* 0x00000003c3987211 */ /* 0x008fe400010f0eff */
[----:B-1----:R-:W-:-:S03]  /*12610*/  IADD3 R153, P2, R198, R2, RZ ;  /* 0x00000002c6997210 */ /* 0x002fc60007f5e0ff */
[----:B------:R-:W-:Y:S04]  /*12620*/  STL [R1+0x1194], R152 ;  /* 0x0011949801007387 */ /* 0x000fe80000100800 */
[----:B------:R1:W-:Y:S01]  /*12630*/  STL [R1+0x1138], R153 ;  /* 0x0011389901007387 */ /* 0x0003e20000100800 */
[----:B0-----:R-:W-:Y:S02]  /*12640*/  IMAD R200, R6, 0x14, RZ ;  /* 0x0000001406c87824 */ /* 0x001fe400078e02ff */
[----:B------:R-:W0:Y:S01]  /*12650*/  LDC R6, c[0x0][0x238] ;  /* 0x00008e00ff067b82 */ /* 0x000e220000000800 */
[----:B-1----:R-:W-:-:S07]  /*12660*/  LEA.HI.X.SX32 R153, R252, R3, 0x1, P5 ;  /* 0x00000003fc997211 */ /* 0x002fce00028f0eff */
[----:B------:R-:W1:Y:S01]  /*12670*/  LDC R252, c[0x0][0x238] ;  /* 0x00008e00fffc7b82 */ /* 0x000e620000000800 */
[----:B------:R-:W-:Y:S02]  /*12680*/  LEA.HI.X.SX32 R152, R196, R3, 0x1, P3 ;  /* 0x00000003c4987211 */ /* 0x000fe400018f0eff */
[-C--:B------:R-:W-:Y:S01]  /*12690*/  IADD3 R154, P3, R199, R2.reuse, RZ ;  /* 0x00000002c79a7210 */ /* 0x080fe20007f7e0ff */
[----:B-----5:R-:W-:Y:S02]  /*126a0*/  IMAD R201, R4, 0xa, RZ ;  /* 0x0000000a04c97824 */ /* 0x020fe400078e02ff */
[----:B------:R2:W-:Y:S02]  /*126b0*/  STL [R1+0x1204], R152 ;  /* 0x0012049801007387 */ /* 0x0005e40000100800 */
[----:B------:R-:W3:Y:S02]  /*126c0*/  LDC R4, c[0x0][0x238] ;  /* 0x00008e00ff047b82 */ /* 0x000ee40000000800 */
[----:B------:R4:W-:Y:S01]  /*126d0*/  STL [R1+0x11d8], R154 ;  /* 0x0011d89a01007387 */ /* 0x0009e20000100800 */
[----:B--2---:R-:W-:-:S03]  /*126e0*/  IADD3 R152, P5, R200, R2, RZ ;  /* 0x00000002c8987210 */ /* 0x004fc60007fbe0ff */
[----:B------:R2:W-:Y:S01]  /*126f0*/  STL [R1+0x123c], R153 ;  /* 0x00123c9901007387 */ /* 0x0005e20000100800 */
[----:B----4-:R-:W-:-:S03]  /*12700*/  LEA.HI.X.SX32 R154, R197, R3, 0x1, P1 ;  /* 0x00000003c59a7211 */ /* 0x010fc600008f0eff */
[----:B------:R-:W-:Y:S04]  /*12710*/  STL [R1+0x1228], R152 ;  /* 0x0012289801007387 */ /* 0x000fe80000100800 */
[----:B------:R1:W-:Y:S01]  /*12720*/  STL [R1+0xd74], R154 ;  /* 0x000d749a01007387 */ /* 0x0003e20000100800 */
[----:B--2---:R-:W-:Y:S01]  /*12730*/  LEA.HI.X.SX32 R153, R198, R3, 0x1, P4 ;  /* 0x00000003c6997211 */ /* 0x004fe200020f0eff */
[----:B0-----:R-:W-:Y:S02]  /*12740*/  IMAD R203, R6, 0x60, RZ ;  /* 0x0000006006cb7824 */ /* 0x001fe400078e02ff */
[----:B------:R-:W0:Y:S01]  /*12750*/  LDC R6, c[0x0][0x238] ;  /* 0x00008e00ff067b82 */ /* 0x000e220000000800 */
[----:B-1----:R-:W-:-:S07]  /*12760*/  LEA R154, P4, R252, R2, 0x3 ;  /* 0x00000002fc9a7211 */ /* 0x002fce00078818ff */
[----:B------:R-:W1:Y:S01]  /*12770*/  LDC R252, c[0x0][0x238] ;  /* 0x00008e00fffc7b82 */ /* 0x000e620000000800 */
[----:B------:R-:W-:-:S05]  /*12780*/  IADD3 R152, P1, R201, R2, RZ ;  /* 0x00000002c9987210 */ /* 0x000fca0007f3e0ff */
[----:B------:R2:W-:Y:S01]  /*12790*/  STL [R1+0x1250], R152 ;  /* 0x0012509801007387 */ /* 0x0005e20000100800 */
[----:B---3--:R-:W-:Y:S02]  /*127a0*/  IMAD R204, R4, 0x30, RZ ;  /* 0x0000003004cc7824 */ /* 0x008fe400078e02ff */
[----:B------:R-:W3:Y:S01]  /*127b0*/  LDC R4, c[0x0][0x238] ;  /* 0x00008e00ff047b82 */ /* 0x000ee20000000800 */
[----:B------:R4:W-:Y:S01]  /*127c0*/  STL [R1+0xff4], R153 ;  /* 0x000ff49901007387 */ /* 0x0009e20000100800 */
[----:B--2---:R-:W-:-:S03]  /*127d0*/  LEA.HI.X.SX32 R152, R199, R3, 0x1, P2 ;  /* 0x00000003c7987211 */ /* 0x004fc600010f0eff */
[----:B------:R-:W-:Y:S01]  /*127e0*/  STL [R1+0x1258], R154 ;  /* 0x0012589a01007387 */ /* 0x000fe20000100800 */
[----:B----4-:R-:W-:-:S03]  /*127f0*/  IADD3 R153, P2, R203, R2, RZ ;  /* 0x00000002cb997210 */ /* 0x010fc60007f5e0ff */
[----:B------:R2:W-:Y:S01]  /*12800*/  STL [R1+0x1134], R152 ;  /* 0x0011349801007387 */ /* 0x0005e20000100800 */
[----:B------:R-:W-:-:S03]  /*12810*/  IMAD R209, R209, 0x5, RZ ;  /* 0x00000005d1d17824 */ /* 0x000fc600078e02ff */
[----:B------:R4:W-:Y:S01]  /*12820*/  STL [R1+0x10f8], R153 ;  /* 0x0010f89901007387 */ /* 0x0009e20000100800 */
[----:B--2---:R-:W-:Y:S01]  /*12830*/  LEA.HI.X.SX32 R152, R200, R3, 0x1, P3 ;  /* 0x00000003c8987211 */ /* 0x004fe200018f0eff */
[----:B-1----:R-:W-:Y:S01]  /*12840*/  IMAD.SHL.U32 R252, R252, 0x4, RZ ;  /* 0x00000004fcfc7824 */ /* 0x002fe200078e00ff */
[----:B----4-:R-:W-:-:S03]  /*12850*/  IADD3 R153, P3, R204, R2, RZ ;  /* 0x00000002cc997210 */ /* 0x010fc60007f7e0ff */
[----:B------:R1:W-:Y:S04]  /*12860*/  STL [R1+0x11d4], R152 ;  /* 0x0011d49801007387 */ /* 0x0003e80000100800 */
[----:B------:R2:W-:Y:S01]  /*12870*/  STL [R1+0x11b8], R153 ;  /* 0x0011b89901007387 */ /* 0x0005e20000100800 */
[-C--:B-1----:R-:W-:Y:S02]  /*12880*/  LEA.HI.X.SX32 R152, R201, R3.reuse, 0x1, P5 ;  /* 0x00000003c9987211 */ /* 0x082fe400028f0eff */
[----:B------:R-:W-:Y:S02]  /*12890*/  IADD3 R154, P5, R205, R2, RZ ;  /* 0x00000002cd9a7210 */ /* 0x000fe40007fbe0ff */
[----:B--2---:R-:W-:Y:S01]  /*128a0*/  LEA.HI.X.SX32 R153, R209, R3, 0x1, P1 ;  /* 0x00000003d1997211 */ /* 0x004fe200008f0eff */
[----:B------:R-:W-:Y:S01]  /*128b0*/  STL [R1+0x1224], R152 ;  /* 0x0012249801007387 */ /* 0x000fe20000100800 */
[----:B------:R-:W1:Y:S01]  /*128c0*/  LDC R209, c[0x0][0x238] ;  /* 0x00008e00ffd17b82 */ /* 0x000e620000000800 */
[----:B0-----:R-:W-:-:S02]  /*128d0*/  IMAD R206, R6, 0xc, RZ ;  /* 0x0000000c06ce7824 */ /* 0x001fc400078e02ff */
[----:B------:R0:W-:Y:S05]  /*128e0*/  STL [R1+0x1218], R154 ;  /* 0x0012189a01007387 */ /* 0x0001ea0000100800 */
[----:B------:R-:W2:Y:S01]  /*128f0*/  LDC R6, c[0x0][0x238] ;  /* 0x00008e00ff067b82 */ /* 0x000ea20000000800 */
[----:B0-----:R-:W-:-:S07]  /*12900*/  LEA.HI.X.SX32 R154, R252, R3, 0x1, P4 ;  /* 0x00000003fc9a7211 */ /* 0x001fce00020f0eff */
[----:B------:R-:W0:Y:S01]  /*12910*/  LDC R252, c[0x0][0x238] ;  /* 0x00008e00fffc7b82 */ /* 0x000e220000000800 */
[----:B---3--:R-:W-:Y:S01]  /*12920*/  IMAD R207, R4, 0x6, RZ ;  /* 0x0000000604cf7824 */ /* 0x008fe200078e02ff */
[-C--:B------:R-:W-:Y:S01]  /*12930*/  IADD3 R152, P1, R206, R2.reuse, RZ ;  /* 0x00000002ce987210 */ /* 0x080fe20007f3e0ff */
[----:B------:R3:W-:Y:S04]  /*12940*/  STL [R1+0x124c], R153 ;  /* 0x00124c9901007387 */ /* 0x0007e80000100800 */
[----:B------:R4:W-:Y:S01]  /*12950*/  STL [R1+0x1248], R152 ;  /* 0x0012489801007387 */ /* 0x0009e20000100800 */
[----:B---3--:R-:W-:-:S03]  /*12960*/  IADD3 R153, P4, R207, R2, RZ ;  /* 0x00000002cf997210 */ /* 0x008fc60007f9e0ff */
[----:B------:R-:W-:Y:S01]  /*12970*/  STL [R1+0x1254], R154 ;  /* 0x0012549a01007387 */ /* 0x000fe20000100800 */
[----:B----4-:R-:W-:-:S03]  /*12980*/  LEA.HI.X.SX32 R152, R202, R3, 0x1, P6 ;  /* 0x00000003ca987211 */ /* 0x010fc600030f0eff */
[----:B------:R-:W-:Y:S04]  /*12990*/  STL [R1+0x1260], R153 ;  /* 0x0012609901007387 */ /* 0x000fe80000100800 */
[----:B------:R3:W-:Y:S01]  /*129a0*/  STL [R1+0xc74], R152 ;  /* 0x000c749801007387 */ /* 0x0007e20000100800 */
[----:B--2---:R-:W-:Y:S01]  /*129b0*/  IMAD.SHL.U32 R208, R6, 0x2, RZ ;  /* 0x0000000206d07824 */ /* 0x004fe200078e00ff */
[----:B---3--:R-:W-:Y:S02]  /*129c0*/  LEA.HI.X.SX32 R152, R203, R3, 0x1, P0 ;  /* 0x00000003cb987211 */ /* 0x008fe400000f0eff */
[-C--:B-1----:R-:W-:Y:S01]  /*129d0*/  LEA R154, P0, R209, R2.reuse, 0x2 ;  /* 0x00000002d19a7211 */ /* 0x082fe200078010ff */
[----:B0-----:R-:W-:Y:S02]  /*129e0*/  IMAD R209, R252, 0x3, RZ ;  /* 0x00000003fcd17824 */ /* 0x001fe400078e02ff */
[----:B------:R-:W0:Y:S01]  /*129f0*/  LDC R252, c[0x0][0x238] ;  /* 0x00008e00fffc7b82 */ /* 0x000e220000000800 */
[----:B------:R-:W-:-:S05]  /*12a00*/  IADD3 R153, P6, R208, R2, RZ ;  /* 0x00000002d0997210 */ /* 0x000fca0007fde0ff */
[----:B------:R1:W-:Y:S04]  /*12a10*/  STL [R1+0x1270], R153 ;  /* 0x0012709901007387 */ /* 0x0003e80000100800 */
[----:B------:R2:W-:Y:S01]  /*12a20*/  STL [R1+0xf74], R152 ;  /* 0x000f749801007387 */ /* 0x0005e20000100800 */
[----:B-1----:R-:W-:-:S03]  /*12a30*/  LEA.HI.X.SX32 R153, R204, R3, 0x1, P2 ;  /* 0x00000003cc997211 */ /* 0x002fc600010f0eff */
[----:B------:R-:W-:Y:S01]  /*12a40*/  STL [R1+0x1268], R154 ;  /* 0x0012689a01007387 */ /* 0x000fe20000100800 */
[----:B--2---:R-:W-:-:S03]  /*12a50*/  LEA.HI.X.SX32 R152, R205, R3, 0x1, P3 ;  /* 0x00000003cd987211 */ /* 0x004fc600018f0eff */
[----:B------:R1:W-:Y:S04]  /*12a60*/  STL [R1+0x10f4], R153 ;  /* 0x0010f49901007387 */ /* 0x0003e80000100800 */
[----:B------:R2:W-:Y:S01]  /*12a70*/  STL [R1+0x11b4], R152 ;  /* 0x0011b49801007387 */ /* 0x0005e20000100800 */
[-C--:B-1----:R-:W-:Y:S02]  /*12a80*/  LEA.HI.X.SX32 R153, R206, R3.reuse, 0x1, P5 ;  /* 0x00000003ce997211 */ /* 0x082fe400028f0eff */
[----:B--2---:R-:W-:-:S03]  /*12a90*/  LEA.HI.X.SX32 R152, R207, R3, 0x1, P1 ;  /* 0x00000003cf987211 */ /* 0x004fc600008f0eff */
[----:B------:R1:W-:Y:S01]  /*12aa0*/  STL [R1+0x1214], R153 ;  /* 0x0012149901007387 */ /* 0x0003e20000100800 */
[----:B------:R-:W-:-:S03]  /*12ab0*/  LEA.HI.X.SX32 R154, R209, R3, 0x1, P4 ;  /* 0x00000003d19a7211 */ /* 0x000fc600020f0eff */
[----:B------:R0:W-:Y:S01]  /*12ac0*/  STL [R1+0x1244], R152 ;  /* 0x0012449801007387 */ /* 0x0001e20000100800 */
[----:B-1----:R-:W-:-:S03]  /*12ad0*/  LEA.HI.X.SX32 R153, R208, R3, 0x1, P0 ;  /* 0x00000003d0997211 */ /* 0x002fc600000f0eff */
[----:B------:R1:W-:Y:S01]  /*12ae0*/  STL [R1+0x125c], R154 ;  /* 0x00125c9a01007387 */ /* 0x0003e20000100800 */
[----:B0-----:R-:W-:-:S03]  /*12af0*/  LEA.HI.X.SX32 R152, R252, R3, 0x1, P6 ;  /* 0x00000003fc987211 */ /* 0x001fc600030f0eff */
[----:B------:R1:W-:Y:S04]  /*12b00*/  STL [R1+0x1264], R153 ;  /* 0x0012649901007387 */ /* 0x0003e80000100800 */
[----:B------:R1:W-:Y:S01]  /*12b10*/  STL [R1+0x126c], R152 ;  /* 0x00126c9801007387 */ /* 0x0003e20000100800 */
[----:B------:R-:W-:Y:S01]  /*12b20*/  UIADD3.64 UR10, UR4, 0x100, URZ ;  /* 0x00000100040a7897 */ /* 0x000fe2000fffe03f */
[----:B------:R-:W-:Y:S01]  /*12b30*/  SHF.R.S32.HI R4, RZ, 0x1f, R5 ;  /* 0x0000001fff047819 */ /* 0x000fe20000011405 */
[----:B------:R-:W-:Y:S01]  /*12b40*/  UIADD3.64 UR10, UR4, 0x780, URZ ;  /* 0x00000780040a7897 */ /* 0x000fe2000fffe03f */
[----:B------:R-:W-:Y:S01]  /*12b50*/  SHF.R.S32.HI R6, RZ, 0x1f, R7 ;  /* 0x0000001fff067819 */ /* 0x000fe20000011407 */
[----:B------:R-:W-:Y:S02]  /*12b60*/  UIADD3.64 UR14, UR4, 0x800, URZ ;  /* 0x00000800040e7897 */ /* 0x000fe4000fffe03f */
[----:B------:R-:W-:-:S02]  /*12b70*/  UIADD3.64 UR10, UR4, 0x880, URZ ;  /* 0x00000880040a7897 */ /* 0x000fc4000fffe03f */
[----:B------:R-:W-:Y:S02]  /*12b80*/  UIADD3.64 UR14, UR4, 0x900, URZ ;  /* 0x00000900040e7897 */ /* 0x000fe4000fffe03f */
[----:B------:R-:W-:Y:S01]  /*12b90*/  UIADD3.64 UR10, UR4, 0x980, URZ ;  /* 0x00000980040a7897 */ /* 0x000fe2000fffe03f */
[----:B------:R-:W-:Y:S01]  /*12ba0*/  SHF.L.U64.HI R4, R5, 0x1, R4 ;  /* 0x0000000105047819 */ /* 0x000fe20000010204 */
[----:B------:R-:W-:Y:S01]  /*12bb0*/  UIADD3.64 UR14, UR4, 0xa00, URZ ;  /* 0x00000a00040e7897 */ /* 0x000fe2000fffe03f */
[----:B------:R-:W-:Y:S01]  /*12bc0*/  SHF.L.U64.HI R6, R7, 0x1, R6 ;  /* 0x0000000107067819 */ /* 0x000fe20000010206 */
[----:B------:R-:W-:Y:S01]  /*12bd0*/  UIADD3.64 UR10, UR4, 0xa80, URZ ;  /* 0x00000a80040a7897 */ /* 0x000fe2000fffe03f */
[----:B------:R-:W-:Y:S01]  /*12be0*/  CS2R R88, SRZ ;  /* 0x0000000000587805 */ /* 0x000fe2000001ff00 */
[----:B------:R-:W-:Y:S01]  /*12bf0*/  UIADD3.64 UR14, UR4, 0xb00, URZ ;  /* 0x00000b00040e7897 */ /* 0x000fe2000fffe03f */
[----:B------:R-:W-:Y:S01]  /*12c00*/  CS2R R90, SRZ ;  /* 0x00000000005a7805 */ /* 0x000fe2000001ff00 */
[----:B------:R-:W-:Y:S01]  /*12c10*/  UIADD3.64 UR10, UR4, 0xb80, URZ ;  /* 0x00000b80040a7897 */ /* 0x000fe2000fffe03f */
        /* <DEDUP_REMOVED lines=27> */
[----:B------:R-:W-:Y:S01]  /*12dd0*/  CS2R R146, SRZ ;  /* 0x0000000000927805 */ /* 0x000fe2000001ff00 */
[----:B------:R-:W-:Y:S01]  /*12de0*/  IMAD.SHL.U32 R5, R5, 0x2, RZ ;  /* 0x0000000205057824 */ /* 0x000fe200078e00ff */
[----:B------:R-:W-:Y:S01]  /*12df0*/  UIADD3.64 UR14, UR4, 0xc00, URZ ;  /* 0x00000c00040e7897 */ /* 0x000fe2000fffe03f */
[----:B------:R-:W-:Y:S01]  /*12e00*/  IMAD.SHL.U32 R7, R7, 0x2, RZ ;  /* 0x0000000207077824 */ /* 0x000fe200078e00ff */
[----:B------:R-:W-:Y:S01]  /*12e10*/  UIADD3.64 UR10, UR4, 0xc80, URZ ;  /* 0x00000c80040a7897 */ /* 0x000fe2000fffe03f */
        /* <DEDUP_REMOVED lines=33> */
[----:B------:R-:W-:Y:S01]  /*13030*/  CS2R R86, SRZ ;  /* 0x0000000000567805 */ /* 0x000fe2000001ff00 */
[----:B------:R-:W-:Y:S02]  /*13040*/  UIADD3.64 UR18, UR4, 0xd00, URZ ;  /* 0x00000d0004127897 */ /* 0x000fe4000fffe03f */
[----:B------:R-:W-:Y:S02]  /*13050*/  UIADD3.64 UR10, UR4, 0xd80, URZ ;  /* 0x00000d80040a7897 */ /* 0x000fe4000fffe03f */
[----:B------:R-:W-:Y:S02]  /*13060*/  UIADD3.64 UR14, UR4, 0xe00, URZ ;  /* 0x00000e00040e7897 */ /* 0x000fe4000fffe03f */
[----:B------:R-:W-:Y:S02]  /*13070*/  UIADD3.64 UR18, UR4, 0xe80, URZ ;  /* 0x00000e8004127897 */ /* 0x000fe4000fffe03f */
[----:B------:R-:W-:-:S02]  /*13080*/  UIADD3.64 UR8, UR4, 0x80, URZ ;  /* 0x0000008004087897 */ /* 0x000fc4000fffe03f */
[----:B------:R-:W-:Y:S02]  /*13090*/  UIADD3.64 UR10, UR4, 0xf00, URZ ;  /* 0x00000f00040a7897 */ /* 0x000fe4000fffe03f */
        /* <DEDUP_REMOVED lines=8> */
[----:B------:R-:W-:Y:S01]  /*13120*/  UIADD3.64 UR32, UR4, 0x480, URZ ;  /* 0x0000048004207897 */ /* 0x000fe2000fffe03f */
[----:B------:R-:W-:Y:S01]  /*13130*/  UMOV UR59, 0x40000040 ;  /* 0x40000040003b7882 */ /* 0x000fe20000000000 */
        /* <DEDUP_REMOVED lines=16> */
[----:B-1----:R-:W-:-:S12]  /*13240*/  UIADD3.64 UR54, UR6, 0xc04, URZ ;  /* 0x00000c0406367897 */ /* 0x002fd8000fffe03f */
.L_x_1:
        /* <DEDUP_REMOVED lines=62> */
[----:B-----5:R-:W-:Y:S04]  /*13630*/  STL [R1+0x14d4], R8 ;  /* 0x0014d40801007387 */ /* 0x020fe80000100800 */
        /* <DEDUP_REMOVED lines=34> */
[----:B------:R-:W2:Y:S01]  /*13860*/  LDL.LU R7, [R1+0x228] ;  /* 0x0002280001077983 */ /* 0x000ea20000300800 */
[----:B------:R-:W-:-:S03]  /*13870*/  MOV R154, UR51 ;  /* 0x00000033009a7c02 */ /* 0x000fc60008000f00 */
[----:B------:R0:W-:Y:S01]  /*13880*/  STL [R1+0x131c], R6 ;  /* 0x00131c0601007387 */ /* 0x0001e20000100800 */
[----:B------:R-:W-:-:S03]  /*13890*/  MOV R152, UR50 ;  /* 0x0000003200987c02 */ /* 0x000fc60008000f00 */
[----:B0-----:R-:W3:Y:S04]  /*138a0*/  LDL.LU R6, [R1+0x1270] ;  /* 0x0012700001067983 */ /* 0x001ee80000300800 */
[----:B------:R-:W4:Y:S04]  /*138b0*/  LDL.LU R5, [R1+0xaa4] ;  /* 0x000aa40001057983 */ /* 0x000f280000300800 */
[----:B------:R-:W-:Y:S04]  /*138c0*/  STL [R1+0x1314], R4 ;  /* 0x0013140401007387 */ /* 0x000fe80000100800 */
[----:B------:R-:W-:Y:S04]  /*138d0*/  STL [R1+0x1410], R4 ;  /* 0x0014100401007387 */ /* 0x000fe80000100800 */
[----:B------:R-:W-:Y:S04]  /*138e0*/  STL [R1+0x12a4], R0 ;  /* 0x0012a40001007387 */ /* 0x000fe80000100800 */
[----:B------:R-:W-:Y:S04]  /*138f0*/  STL [R1+0x141c], R0 ;  /* 0x00141c0001007387 */ /* 0x000fe80000100800 */
[----:B------:R0:W-:Y:S04]  /*13900*/  STL [R1+0x1290], R154 ;  /* 0x0012909a01007387 */ /* 0x0001e80000100800 */
[----:B------:R1:W-:Y:S01]  /*13910*/  STL [R1+0x128c], R152 ;  /* 0x00128c9801007387 */ /* 0x0003e20000100800 */
[----:B0-----:R-:W-:-:S02]  /*13920*/  MOV R154, UR49 ;  /* 0x00000031009a7c02 */ /* 0x001fc40008000f00 */
[----:B-1----:R-:W-:-:S03]  /*13930*/  MOV R152, UR48 ;  /* 0x0000003000987c02 */ /* 0x002fc60008000f00 */
[----:B------:R0:W-:Y:S04]  /*13940*/  STL [R1+0x1288], R154 ;  /* 0x0012889a01007387 */ /* 0x0001e80000100800 */
[----:B------:R1:W-:Y:S01]  /*13950*/  STL [R1+0x1284], R152 ;  /* 0x0012849801007387 */ /* 0x0003e20000100800 */
[----:B0-----:R-:W-:Y:S02]  /*13960*/  MOV R154, UR55 ;  /* 0x00000037009a7c02 */ /* 0x001fe40008000f00 */
[----:B-1----:R-:W-:-:S03]  /*13970*/  MOV R152, UR54 ;  /* 0x0000003600987c02 */ /* 0x002fc60008000f00 */
[----:B------:R0:W-:Y:S04]  /*13980*/  STL [R1+0x1280], R154 ;  /* 0x0012809a01007387 */ /* 0x0001e80000100800 */
[----:B------:R1:W-:Y:S01]  /*13990*/  STL [R1+0x127c], R152 ;  /* 0x00127c9801007387 */ /* 0x0003e20000100800 */
[----:B0-----:R-:W-:Y:S02]  /*139a0*/  MOV R154, UR53 ;  /* 0x00000035009a7c02 */ /* 0x001fe40008000f00 */
[----:B-1----:R-:W-:-:S03]  /*139b0*/  MOV R152, UR52 ;  /* 0x0000003400987c02 */ /* 0x002fc60008000f00 */
[----:B------:R0:W-:Y:S04]  /*139c0*/  STL [R1+0x1278], R154 ;  /* 0x0012789a01007387 */ /* 0x0001e80000100800 */
[----:B0-----:R-:W4:Y:S01]  /*139d0*/  LDL R154, [R1+0x126c] ;  /* 0x00126c00019a7983 */ /* 0x001f220000100800 */
[----:B------:R-:W-:Y:S02]  /*139e0*/  PRMT R155, RZ, 0x7610, R155 ;  /* 0x00007610ff9b7816 */ /* 0x000fe4000000009b */
[----:B------:R-:W-:Y:S01]  /*139f0*/  PRMT R238, RZ, 0x7610, R238 ;  /* 0x00007610ffee7816 */ /* 0x000fe200000000ee */
[----:B------:R0:W-:Y:S02]  /*13a00*/  STL [R1+0x1274], R152 ;  /* 0x0012749801007387 */ /* 0x0001e40000100800 */
[----:B0-----:R-:W2:Y:S02]  /*13a10*/  LDC R152, c[0x0][0x230] ;  /* 0x00008c00ff987b82 */ /* 0x001ea40000000800 */
[----:B--2---:R-:W-:Y:S01]  /*13a20*/  IMAD R152, R7, -0x100, R152 ;  /* 0xffffff0007987824 */ /* 0x004fe200078e0298 */
[----:B------:R-:W-:Y:S04]  /*13a30*/  STL [R1+0x1320], R7 ;  /* 0x0013200701007387 */ /* 0x000fe80000100800 */
[C---:B------:R-:W-:Y:S01]  /*13a40*/  ISETP.GT.AND P0, PT, R152.reuse, RZ, PT ;  /* 0x000000ff9800720c */ /* 0x040fe20003f04270 */
[----:B------:R-:W-:Y:S01]  /*13a50*/  STL [R1+0x1420], R7 ;  /* 0x0014200701007387 */ /* 0x000fe20000100800 */
[----:B------:R-:W-:-:S02]  /*13a60*/  ISETP.GT.AND P1, PT, R152, 0x1, PT ;  /* 0x000000019800780c */ /* 0x000fc40003f24270 */
[C---:B------:R-:W-:Y:S02]  /*13a70*/  ISETP.GT.AND P2, PT, R152.reuse, 0x2, PT ;  /* 0x000000029800780c */ /* 0x040fe40003f44270 */
[----:B------:R-:W-:Y:S02]  /*13a80*/  PRMT R237, RZ, 0x7610, R237 ;  /* 0x00007610ffed7816 */ /* 0x000fe400000000ed */
[----:B------:R-:W-:-:S05]  /*13a90*/  ISETP.GT.AND P3, PT, R152, 0x3, PT ;  /* 0x000000039800780c */ /* 0x000fca0003f64270 */
[----:B------:R-:W2:Y:S04]  /*13aa0*/  @P0 LDG.E.U16 R155, desc[UR60][R2.64] ;  /* 0x0000003c029b0981 */ /* 0x000ea8000c1e1500 */
[----:B------:R-:W-:Y:S04]  /*13ab0*/  STL [R1+0x1328], R2 ;  /* 0x0013280201007387 */ /* 0x000fe80000100800 */
[----:B------:R-:W-:Y:S04]  /*13ac0*/  STL [R1+0x135c], R2 ;  /* 0x00135c0201007387 */ /* 0x000fe80000100800 */
[----:B------:R-:W-:Y:S04]  /*13ad0*/  STL [R1+0x1424], R2 ;  /* 0x0014240201007387 */ /* 0x000fe80000100800 */
[----:B------:R-:W-:Y:S04]  /*13ae0*/  STL [R1+0x1324], R3 ;  /* 0x0013240301007387 */ /* 0x000fe80000100800 */
[----:B------:R-:W-:Y:S04]  /*13af0*/  STL [R1+0x1360], R3 ;  /* 0x0013600301007387 */ /* 0x000fe80000100800 */
[----:B------:R-:W-:Y:S04]  /*13b00*/  STL [R1+0x1428], R3 ;  /* 0x0014280301007387 */ /* 0x000fe80000100800 */
[----:B--2---:R4:W-:Y:S04]  /*13b10*/  STL [R1+0x1cc], R155 ;  /* 0x0001cc9b01007387 */ /* 0x0049e80000100800 */
[----:B---3--:R-:W-:Y:S04]  /*13b20*/  STL [R1+0x132c], R6 ;  /* 0x00132c0601007387 */ /* 0x008fe80000100800 */
[----:B------:R-:W-:Y:S01]  /*13b30*/  STL [R1+0x1364], R6 ;  /* 0x0013640601007387 */ /* 0x000fe20000100800 */
[----:B----4-:R-:W-:-:S02]  /*13b40*/  @P1 IMAD.MOV.U32 R155, RZ, RZ, R154 ;  /* 0x000000ffff9b1224 */ /* 0x010fc400078e009a */
[----:B------:R-:W-:Y:S01]  /*13b50*/  @P1 IMAD.MOV.U32 R154, RZ, RZ, R6 ;  /* 0x000000ffff9a1224 */ /* 0x000fe200078e0006 */
[----:B------:R-:W-:Y:S04]  /*13b60*/  STL [R1+0x142c], R6 ;  /* 0x00142c0601007387 */ /* 0x000fe80000100800 */
[----:B------:R-:W2:Y:S04]  /*13b70*/  @P1 LDG.E.U16 R238, desc[UR60][R154.64] ;  /* 0x0000003c9aee1981 */ /* 0x000ea8000c1e1500 */
[----:B--2---:R0:W-:Y:S04]  /*13b80*/  STL [R1+0x1c8], R238 ;  /* 0x0001c8ee01007387 */ /* 0x0041e80000100800 */
[----:B0-----:R-:W2:Y:S04]  /*13b90*/  LDL.LU R238, [R1+0x15dc] ;  /* 0x0015dc0001ee7983 */ /* 0x001ea80000300800 */
[----:B------:R-:W3:Y:S04]  /*13ba0*/  LDL R154, [R1+0x1264] ;  /* 0x00126400019a7983 */ /* 0x000ee80000100800 */
[----:B------:R-:W3:Y:S01]  /*13bb0*/  LDL R155, [R1+0x1268] ;  /* 0x00126800019b7983 */ /* 0x000ee20000100800 */
[----:B------:R-:W-:-:S02]  /*13bc0*/  PRMT R236, RZ, 0x7610, R236 ;  /* 0x00007610ffec7816 */ /* 0x000fc400000000ec */
[C---:B------:R-:W-:Y:S02]  /*13bd0*/  ISETP.GT.AND P4, PT, R152.reuse, 0x4, PT ;  /* 0x000000049800780c */ /* 0x040fe40003f84270 */
[----:B------:R-:W-:Y:S02]  /*13be0*/  PRMT R235, RZ, 0x7610, R235 ;  /* 0x00007610ffeb7816 */ /* 0x000fe400000000eb */
[C---:B------:R-:W-:Y:S02]  /*13bf0*/  ISETP.GT.AND P5, PT, R152.reuse, 0x5, PT ;  /* 0x000000059800780c */ /* 0x040fe40003fa4270 */
[----:B------:R-:W-:Y:S02]  /*13c00*/  PRMT R234, RZ, 0x7610, R234 ;  /* 0x00007610ffea7816 */ /* 0x000fe400000000ea */
[----:B------:R-:W-:Y:S02]  /*13c10*/  ISETP.GT.AND P6, PT, R152, 0x6, PT ;  /* 0x000000069800780c */ /* 0x000fe40003fc4270 */
[----:B---3--:R-:W-:-:S04]  /*13c20*/  @P2 LOP3.LUT R155, R155, R154, RZ, 0x3c, !PT ;  /* 0x0000009a9b9b2212 */ /* 0x008fc800078e3cff */
[----:B------:R-:W-:-:S04]  /*13c30*/  @P2 LOP3.LUT R154, R155, R154, RZ, 0x3c, !PT ;  /* 0x0000009a9b9a2212 */ /* 0x000fc800078e3cff */
[----:B------:R-:W-:-:S05]  /*13c40*/  @P2 LOP3.LUT R155, R155, R154, RZ, 0x3c, !PT ;  /* 0x0000009a9b9b2212 */ /* 0x000fca00078e3cff */
[----:B------:R-:W3:Y:S04]  /*13c50*/  @P2 LDG.E.U16 R237, desc[UR60][R154.64] ;  /* 0x0000003c9aed2981 */ /* 0x000ee8000c1e1500 */
[----:B---3--:R0:W-:Y:S04]  /*13c60*/  STL [R1+0x1c4], R237 ;  /* 0x0001c4ed01007387 */ /* 0x0081e80000100800 */
[----:B0-----:R-:W3:Y:S04]  /*13c70*/  LDL.LU R237, [R1+0x15d8] ;  /* 0x0015d80001ed7983 */ /* 0x001ee80000300800 */
[----:B------:R-:W4:Y:S04]  /*13c80*/  LDL R154, [R1+0x125c] ;  /* 0x00125c00019a7983 */ /* 0x000f280000100800 */
[----:B------:R-:W4:Y:S02]  /*13c90*/  LDL R155, [R1+0x1260] ;  /* 0x00126000019b7983 */ /* 0x000f240000100800 */
[----:B----4-:R-:W-:-:S04]  /*13ca0*/  @P3 LOP3.LUT R155, R155, R154, RZ, 0x3c, !PT ;  /* 0x0000009a9b9b3212 */ /* 0x010fc800078e3cff */
[----:B------:R-:W-:-:S04]  /*13cb0*/  @P3 LOP3.LUT R154, R155, R154, RZ, 0x3c, !PT ;  /* 0x0000009a9b9a3212 */ /* 0x000fc800078e3cff */
[----:B------:R-:W-:-:S05]  /*13cc0*/  @P3 LOP3.LUT R155, R155, R154, RZ, 0x3c, !PT ;  /* 0x0000009a9b9b3212 */ /* 0x000fca00078e3cff */
[----:B------:R-:W4:Y:S04]  /*13cd0*/  @P3 LDG.E.U16 R236, desc[UR60][R154.64] ;  /* 0x0000003c9aec3981 */ /* 0x000f28000c1e1500 */
[----:B----4-:R0:W-:Y:S04]  /*13ce0*/  STL [R1+0x1c0], R236 ;  /* 0x0001c0ec01007387 */ /* 0x0101e80000100800 */
[----:B0-----:R-:W4:Y:S04]  /*13cf0*/  LDL.LU R236, [R1+0x15d4] ;  /* 0x0015d40001ec7983 */ /* 0x001f280000300800 */
[----:B------:R-:W2:Y:S04]  /*13d00*/  LDL R154, [R1+0x1254] ;  /* 0x00125400019a7983 */ /* 0x000ea80000100800 */
[----:B------:R-:W2:Y:S01]  /*13d10*/  LDL R155, [R1+0x1258] ;  /* 0x00125800019b7983 */ /* 0x000ea20000100800 */
[----:B------:R-:W-:-:S02]  /*13d20*/  PRMT R18, RZ, 0x7610, R18 ;  /* 0x00007610ff127816 */ /* 0x000fc40000000012 */
[C---:B------:R-:W-:Y:S02]  /*13d30*/  ISETP.GT.AND P1, PT, R152.reuse, 0x7, PT ;  /* 0x000000079800780c */ /* 0x040fe40003f24270 */
[----:B------:R-:W-:Y:S02]  /*13d40*/  PRMT R233, RZ, 0x7610, R233 ;  /* 0x00007610ffe97816 */ /* 0x000fe400000000e9 */
[----:B------:R-:W-:Y:S02]  /*13d50*/  ISETP.GT.AND P0, PT, R152, 0x8, PT ;  /* 0x000000089800780c */ /* 0x000fe40003f04270 */
[----:B--2---:R-:W-:-:S04]  /*13d60*/  @P4 LOP3.LUT R155, R155, R154, RZ, 0x3c, !PT ;  /* 0x0000009a9b9b4212 */ /* 0x004fc800078e3cff */
[----:B------:R-:W-:-:S04]  /*13d70*/  @P4 LOP3.LUT R154, R155, R154, RZ, 0x3c, !PT ;  /* 0x0000009a9b9a4212 */ /* 0x000fc800078e3cff */
[----:B------:R-:W-:-:S05]  /*13d80*/  @P4 LOP3.LUT R155, R155, R154, RZ, 0x3c, !PT ;  /* 0x0000009a9b9b4212 */ /* 0x000fca00078e3cff */
[----:B------:R-:W2:Y:S04]  /*13d90*/  @P4 LDG.E.U16 R235, desc[UR60][R154.64] ;  /* 0x0000003c9aeb4981 */ /* 0x000ea8000c1e1500 */
[----:B--2---:R0:W-:Y:S04]  /*13da0*/  STL [R1+0x1bc], R235 ;  /* 0x0001bceb01007387 */ /* 0x0041e80000100800 */
[----:B0-----:R-:W2:Y:S04]  /*13db0*/  LDL.LU R235, [R1+0x15d0] ;  /* 0x0015d00001eb7983 */ /* 0x001ea80000300800 */
[----:B------:R-:W3:Y:S04]  /*13dc0*/  LDL R154, [R1+0x124c] ;  /* 0x00124c00019a7983 */ /* 0x000ee80000100800 */
[----:B------:R-:W3:Y:S02]  /*13dd0*/  LDL R155, [R1+0x1250] ;  /* 0x00125000019b7983 */ /* 0x000ee40000100800 */
        /* <DEDUP_REMOVED lines=12> */
[----:B------:R-:W2:Y:S04]  /*13ea0*/  LDL R154, [R1+0x123c] ;  /* 0x00123c00019a7983 */ /* 0x000ea80000100800 */
[----:B------:R-:W2:Y:S01]  /*13eb0*/  LDL R155, [R1+0x1240] ;  /* 0x00124000019b7983 */ /* 0x000ea20000100800 */
[----:B------:R-:W-:Y:S02]  /*13ec0*/  PRMT R168, RZ, 0x7610, R168 ;  /* 0x00007610ffa87816 */ /* 0x000fe400000000a8 */
[----:B------:R-:W-:-:S02]  /*13ed0*/  ISETP.GT.AND P2, PT, R152, 0x9, PT ;  /* 0x000000099800780c */ /* 0x000fc40003f44270 */
[----:B------:R-:W-:Y:S02]  /*13ee0*/  PRMT R173, RZ, 0x7610, R173 ;  /* 0x00007610ffad7816 */ /* 0x000fe400000000ad */
[C---:B------:R-:W-:Y:S02]  /*13ef0*/  ISETP.GT.AND P3, PT, R152.reuse, 0xa, PT ;  /* 0x0000000a9800780c */ /* 0x040fe40003f64270 */
[----:B------:R-:W-:Y:S02]  /*13f00*/  PRMT R232, RZ, 0x7610, R232 ;  /* 0x00007610ffe87816 */ /* 0x000fe400000000e8 */
[----:B------:R-:W-:Y:S01]  /*13f10*/  ISETP.GT.AND P4, PT, R152, 0xb, PT ;  /* 0x0000000b9800780c */ /* 0x000fe20003f84270 */
[----:B----4-:R-:W-:Y:S01]  /*13f20*/  STL [R1+0x1430], R18 ;  /* 0x0014301201007387 */ /* 0x010fe20000100800 */
[----:B--2---:R-:W-:-:S04]  /*13f30*/  @P1 LOP3.LUT R155, R155, R154, RZ, 0x3c, !PT ;  /* 0x0000009a9b9b1212 */ /* 0x004fc800078e3cff */
[----:B------:R-:W-:-:S04]  /*13f40*/  @P1 LOP3.LUT R154, R155, R154, RZ, 0x3c, !PT ;  /* 0x0000009a9b9a1212 */ /* 0x000fc800078e3cff */
[----:B------:R-:W-:-:S05]  /*13f50*/  @P1 LOP3.LUT R155, R155, R154, RZ, 0x3c, !PT ;  /* 0x0000009a9b9b1212 */ /* 0x000fca00078e3cff */
[----:B------:R-:W2:Y:S04]  /*13f60*/  @P1 LDG.E.U16 R233, desc[UR60][R154.64] ;  /* 0x0000003c9ae91981 */ /* 0x000ea8000c1e1500 */
[----:B--2---:R0:W-:Y:S04]  /*13f70*/  STL [R1+0x278], R233 ;  /* 0x000278e901007387 */ /* 0x0041e80000100800 */
[----:B0-----:R-:W2:Y:S04]  /*13f80*/  LDL.LU R233, [R1+0x15c8] ;  /* 0x0015c80001e97983 */ /* 0x001ea80000300800 */
        /* <DEDUP_REMOVED lines=8> */
[----:B------:R-:W3:Y:S04]  /*14010*/  LDL R154, [R1+0x122c] ;  /* 0x00122c00019a7983 */ /* 0x000ee80000100800 */
[----:B------:R-:W3:Y:S01]  /*14020*/  LDL R155, [R1+0x1230] ;  /* 0x00123000019b7983 */ /* 0x000ee20000100800 */
[----:B------:R-:W-:-:S02]  /*14030*/  PRMT R231, RZ, 0x7610, R231 ;  /* 0x00007610ffe77816 */ /* 0x000fc400000000e7 */
        /* <DEDUP_REMOVED lines=9> */
[----:B------:R-:W2:Y:S04]  /*140d0*/  LDL R154, [R1+0x1224] ;  /* 0x00122400019a7983 */ /* 0x000ea80000100800 */
[----:B------:R-:W2:Y:S02]  /*140e0*/  LDL R155, [R1+0x1228] ;  /* 0x00122800019b7983 */ /* 0x000ea40000100800 */
        /* <DEDUP_REMOVED lines=37> */
[----:B------:R-:W4:Y:S01]  /*14340*/  LDL R155, [R1+0x1208] ;  /* 0x00120800019b7983 */ /* 0x000f220000100800 */
[----:B------:R-:W-:-:S02]  /*14350*/  PRMT R227, RZ, 0x7610, R227 ;  /* 0x00007610ffe37816 */ /* 0x000fc400000000e3 */
[C---:B------:R-:W-:Y:S02]  /*14360*/  ISETP.GT.AND P1, PT, R152.reuse, 0x11, PT ;  /* 0x000000119800780c */ /* 0x040fe40003f24270 */
[----:B------:R-:W-:Y:S02]  /*14370*/  PRMT R162, RZ, 0x7610, R162 ;  /* 0x00007610ffa27816 */ /* 0x000fe400000000a2 */
[----:B------:R-:W-:Y:S02]  /*14380*/  ISETP.GT.AND P0, PT, R152, 0x12, PT ;  /* 0x000000129800780c */ /* 0x000fe40003f04270 */
[----:B----4-:R-:W-:-:S04]  /*14390*/  @P2 LOP3.LUT R155, R155, R154, RZ, 0x3c, !PT ;  /* 0x0000009a9b9b2212 */ /* 0x010fc800078e3cff */
[----:B------:R-:W-:-:S04]  /*143a0*/  @P2 LOP3.LUT R154, R155, R154, RZ, 0x3c, !PT ;  /* 0x0000009a9b9a2212 */ /* 0x000fc800078e3cff */
[----:B------:R-:W-:-:S05]  /*143b0*/  @P2 LOP3.LUT R155, R155, R154, RZ, 0x3c, !PT ;  /* 0x0000009a9b9b2212 */ /* 0x000fca00078e3cff */
[----:B------:R-:W4:Y:S04]  /*143c0*/  @P2 LDG.E.U16 R4, desc[UR60][R154.64] ;  /* 0x0000003c9a042981 */ /* 0x000f28000c1e1500 */
[----:B------:R-:W3:Y:S04]  /*143d0*/  LDL R154, [R1+0x11fc] ;  /* 0x0011fc00019a7983 */ /* 0x000ee80000100800 */
[----:B------:R-:W3:Y:S04]  /*143e0*/  LDL R155, [R1+0x1200] ;  /* 0x00120000019b7983 */ /* 0x000ee80000100800 */
[----:B----4-:R-:W-:Y:S01]  /*143f0*/  STL [R1+0x1434], R4 ;  /* 0x0014340401007387 */ /* 0x010fe20000100800 */
        /* <DEDUP_REMOVED lines=46> */
[----:B----4-:R0:W-:Y:S04]  /*146e0*/  STL [R1+0x168], R226 ;  /* 0x000168e201007387 */ /* 0x0101e80000100800 */
[----:B0-----:R-:W4:Y:S04]  /*146f0*/  LDL.LU R226, [R1+0x159c] ;  /* 0x00159c0001e27983 */ /* 0x001f280000300800 */
        /* <DEDUP_REMOVED lines=21> */
[C---:B------:R-:W-:Y:S02]  /*14850*/  ISETP.GT.AND P3, PT, R152.reuse, 0x19, PT ;  /* 0x000000199800780c */ /* 0x040fe40003f64270 */
[----:B------:R-:W-:Y:S02]  /*14860*/  PRMT R217, RZ, 0x7610, R217 ;  /* 0x00007610ffd97816 */ /* 0x000fe400000000d9 */
[----:B------:R-:W-:Y:S02]  /*14870*/  ISETP.GT.AND P4, PT, R152, 0x1a, PT ;  /* 0x0000001a9800780c */ /* 0x000fe40003f84270 */
[----:B----4-:R-:W-:-:S04]  /*14880*/  @P1 LOP3.LUT R155, R155, R154, RZ, 0x3c, !PT ;  /* 0x0000009a9b9b1212 */ /* 0x010fc800078e3cff */
[----:B------:R-:W-:-:S04]  /*14890*/  @P1 LOP3.LUT R154, R155, R154, RZ, 0x3c, !PT ;  /* 0x0000009a9b9a1212 */ /* 0x000fc800078e3cff */
[----:B------:R-:W-:-:S05]  /*148a0*/  @P1 LOP3.LUT R155, R155, R154, RZ, 0x3c, !PT ;  /* 0x0000009a9b9b1212 */ /* 0x000fca00078e3cff */
[----:B------:R-:W4:Y:S04]  /*148b0*/  @P1 LDG.E.U16 R23, desc[UR60][R154.64] ;  /* 0x0000003c9a171981 */ /* 0x000f28000c1e1500 */
[----:B------:R-:W2:Y:S04]  /*148c0*/  LDL R154, [R1+0x11bc] ;  /* 0x0011bc00019a7983 */ /* 0x000ea80000100800 */
[----:B------:R-:W2:Y:S04]  /*148d0*/  LDL R155, [R1+0x11c0] ;  /* 0x0011c000019b7983 */ /* 0x000ea80000100800 */
        /* <DEDUP_REMOVED lines=223> */
[----:B------:R-:W4:Y:S04]  /*156d0*/  LDL R154, [R1+0x1104] ;  /* 0x00110400019a7983 */ /* 0x000f280000100800 */
[----:B------:R-:W4:Y:S04]  /*156e0*/  LDL R155, [R1+0x1108] ;  /* 0x00110800019b7983 */ /* 0x000f280000100800 */
[----:B--2---:R-:W-:Y:S01]  /*156f0*/  STL [R1+0x1448], R22 ;  /* 0x0014481601007387 */ /* 0x004fe20000100800 */
[----:B----4-:R-:W-:-:S04]  /*15700*/  @P4 LOP3.LUT R155, R155, R154, RZ, 0x3c, !PT ;  /* 0x0000009a9b9b4212 */ /* 0x010fc800078e3cff */
[----:B------:R-:W-:-:S04]  /*15710*/  @P4 LOP3.LUT R154, R155, R154, RZ, 0x3c, !PT ;  /* 0x0000009a9b9a4212 */ /* 0x000fc800078e3cff */
[----:B------:R-:W-:-:S05]  /*15720*/  @P4 LOP3.LUT R155, R155, R154, RZ, 0x3c, !PT ;  /* 0x0000009a9b9b4212 */ /* 0x000fca00078e3cff */
[----:B------:R-:W2:Y:S04]  /*15730*/  @P4 LDG.E.U16 R21, desc[UR60][R154.64] ;  /* 0x0000003c9a154981 */ /* 0x000ea8000c1e1500 */
[----:B------:R-:W4:Y:S04]  /*15740*/  LDL R154, [R1+0x10fc] ;  /* 0x0010fc00019a7983 */ /* 0x000f280000100800 */
[----:B------:R-:W4:Y:S01]  /*15750*/  LDL R155, [R1+0x1100] ;  /* 0x00110000019b7983 */ /* 0x000f220000100800 */
[----:B------:R-:W-:Y:S02]  /*15760*/  PRMT R165, RZ, 0x7610, R165 ;  /* 0x00007610ffa57816 */ /* 0x000fe400000000a5 */
[----:B------:R-:W-:-:S02]  /*15770*/  ISETP.GT.AND P2, PT, R152, 0x31, PT ;  /* 0x000000319800780c */ /* 0x000fc40003f44270 */
[----:B------:R-:W-:Y:S02]  /*15780*/  PRMT R161, RZ, 0x7610, R161 ;  /* 0x00007610ffa17816 */ /* 0x000fe400000000a1 */
[C---:B------:R-:W-:Y:S02]  /*15790*/  ISETP.GT.AND P3, PT, R152.reuse, 0x32, PT ;  /* 0x000000329800780c */ /* 0x040fe40003f64270 */
[----:B------:R-:W-:Y:S02]  /*157a0*/  PRMT R170, RZ, 0x7610, R170 ;  /* 0x00007610ffaa7816 */ /* 0x000fe400000000aa */
[----:B------:R-:W-:Y:S01]  /*157b0*/  ISETP.GT.AND P4, PT, R152, 0x33, PT ;  /* 0x000000339800780c */ /* 0x000fe20003f84270 */
[----:B--2---:R-:W-:Y:S01]  /*157c0*/  STL [R1+0x144c], R21 ;  /* 0x00144c1501007387 */ /* 0x004fe20000100800 */
[----:B----4-:R-:W-:-:S04]  /*157d0*/  @P1 LOP3.LUT R155, R155, R154, RZ, 0x3c, !PT ;  /* 0x0000009a9b9b1212 */ /* 0x010fc800078e3cff */
        /* <DEDUP_REMOVED lines=66> */
[----:B------:R-:W-:Y:S01]  /*15c00*/  ISETP.GT.AND P0, PT, R152, 0x3a, PT ;  /* 0x0000003a9800780c */ /* 0x000fe20003f04270 */
[----:B--2---:R-:W-:Y:S01]  /*15c10*/  STL [R1+0x1450], R23 ;  /* 0x0014501701007387 */ /* 0x004fe20000100800 */
[----:B----4-:R-:W-:-:S04]  /*15c20*/  @P2 LOP3.LUT R155, R155, R154, RZ, 0x3c, !PT ;  /* 0x0000009a9b9b2212 */ /* 0x010fc800078e3cff */
        /* <DEDUP_REMOVED lines=118> */
[----:B--2---:R0:W-:Y:S04]  /*16390*/  STL [R1+0xac], R191 ;  /* 0x0000acbf01007387 */ /* 0x0041e80000100800 */
[----:B0-----:R-:W2:Y:S01]  /*163a0*/  LDL R191, [R1+0x1040] ;  /* 0x0010400001bf7983 */ /* 0x001ea20000100800 */
[----:B------:R-:W-:-:S02]  /*163b0*/  PRMT R4, RZ, 0x7610, R4 ;  /* 0x00007610ff047816 */ /* 0x000fc40000000004 */
[C---:B------:R-:W-:Y:S02]  /*163c0*/  ISETP.GT.AND P2, PT, R152.reuse, 0x45, PT ;  /* 0x000000459800780c */ /* 0x040fe40003f44270 */
[-C--:B----4-:R-:W-:Y:S02]  /*163d0*/  @P1 LOP3.LUT R155, R155, R154.reuse, RZ, 0x3c, !PT ;  /* 0x0000009a9b9b1212 */ /* 0x090fe400078e3cff */
[----:B------:R-:W-:Y:S02]  /*163e0*/  PRMT R18, RZ, 0x7610, R18 ;  /* 0x00007610ff127816 */ /* 0x000fe40000000012 */
[C---:B------:R-:W-:Y:S02]  /*163f0*/  @P1 LOP3.LUT R154, R155.reuse, R154, RZ, 0x3c, !PT ;  /* 0x0000009a9b9a1212 */ /* 0x040fe400078e3cff */
[----:B------:R-:W-:Y:S02]  /*16400*/  ISETP.GT.AND P3, PT, R152, 0x46, PT ;  /* 0x000000469800780c */ /* 0x000fe40003f64270 */
[----:B------:R-:W-:-:S02]  /*16410*/  @P1 LOP3.LUT R155, R155, R154, RZ, 0x3c, !PT ;  /* 0x0000009a9b9b1212 */ /* 0x000fc400078e3cff */
[----:B------:R-:W-:Y:S02]  /*16420*/  PRMT R212, RZ, 0x7610, R212 ;  /* 0x00007610ffd47816 */ /* 0x000fe400000000d4 */
[----:B------:R-:W-:Y:S01]  /*16430*/  ISETP.GT.AND P4, PT, R152, 0x47, PT ;  /* 0x000000479800780c */ /* 0x000fe20003f84270 */
        /* <DEDUP_REMOVED lines=9> */
[----:B------:R-:W2:Y:S04]  /*164d0*/  LDL R154, [R1+0x104c] ;  /* 0x00104c00019a7983 */ /* 0x000ea80000100800 */
[----:B------:R-:W2:Y:S01]  /*164e0*/  LDL R155, [R1+0x1050] ;  /* 0x00105000019b7983 */ /* 0x000ea20000100800 */
[----:B------:R-:W-:Y:S02]  /*164f0*/  PRMT R163, RZ, 0x7610, R163 ;  /* 0x00007610ffa37816 */ /* 0x000fe400000000a3 */
[----:B------:R-:W-:-:S02]  /*16500*/  ISETP.GT.AND P1, PT, R152, 0x48, PT ;  /* 0x000000489800780c */ /* 0x000fc40003f24270 */
[----:B------:R-:W-:Y:S02]  /*16510*/  PRMT R214, RZ, 0x7610, R214 ;  /* 0x00007610ffd67816 */ /* 0x000fe400000000d6 */
[----:B------:R-:W-:Y:S01]  /*16520*/  ISETP.GT.AND P0, PT, R152, 0x49, PT ;  /* 0x000000499800780c */ /* 0x000fe20003f04270 */
[----:B---3--:R-:W-:Y:S01]  /*16530*/  STL [R1+0x1460], R4 ;  /* 0x0014600401007387 */ /* 0x008fe20000100800 */
[----:B--2---:R-:W-:-:S04]  /*16540*/  @P2 LOP3.LUT R155, R155, R154, RZ, 0x3c, !PT ;  /* 0x0000009a9b9b2212 */ /* 0x004fc800078e3cff */
[----:B------:R-:W-:-:S04]  /*16550*/  @P2 LOP3.LUT R154, R155, R154, RZ, 0x3c, !PT ;  /* 0x0000009a9b9a2212 */ /* 0x000fc800078e3cff */
[----:B------:R-:W-:-:S05]  /*16560*/  @P2 LOP3.LUT R155, R155, R154, RZ, 0x3c, !PT ;  /* 0x0000009a9b9b2212 */ /* 0x000fca00078e3cff */
[----:B------:R-:W2:Y:S04]  /*16570*/  @P2 LDG.E.U16 R18, desc[UR60][R154.64] ;  /* 0x0000003c9a122981 */ /* 0x000ea8000c1e1500 */
[----:B------:R-:W3:Y:S04]  /*16580*/  LDL R154, [R1+0x1044] ;  /* 0x00104400019a7983 */ /* 0x000ee80000100800 */
[----:B------:R-:W3:Y:S04]  /*16590*/  LDL R155, [R1+0x1048] ;  /* 0x00104800019b7983 */ /* 0x000ee80000100800 */
[----:B--2---:R-:W-:Y:S01]  /*165a0*/  STL [R1+0x1464], R18 ;  /* 0x0014641201007387 */ /* 0x004fe20000100800 */
[----:B---3--:R-:W-:-:S04]  /*165b0*/  @P3 LOP3.LUT R155, R155, R154, RZ, 0x3c, !PT ;  /* 0x0000009a9b9b3212 */ /* 0x008fc800078e3cff */
[----:B------:R-:W-:-:S04]  /*165c0*/  @P3 LOP3.LUT R154, R155, R154, RZ, 0x3c, !PT ;  /* 0x0000009a9b9a3212 */ /* 0x000fc800078e3cff */
[----:B------:R-:W-:-:S05]  /*165d0*/  @P3 LOP3.LUT R155, R155, R154, RZ, 0x3c, !PT ;  /* 0x0000009a9b9b3212 */ /* 0x000fca00078e3cff */
[----:B------:R-:W2:Y:S04]  /*165e0*/  @P3 LDG.E.U16 R212, desc[UR60][R154.64] ;  /* 0x0000003c9ad43981 */ /* 0x000ea8000c1e1500 */
[----:B--2---:R0:W-:Y:S04]  /*165f0*/  STL [R1+0x258], R212 ;  /* 0x000258d401007387 */ /* 0x0041e80000100800 */
[----:B0-----:R-:W2:Y:S04]  /*16600*/  LDL.LU R212, [R1+0x1500] ;  /* 0x0015000001d47983 */ /* 0x001ea80000300800 */
[----:B------:R-:W3:Y:S01]  /*16610*/  LDL R155, [R1+0x103c] ;  /* 0x00103c00019b7983 */ /* 0x000ee20000100800 */
[----:B------:R-:W-:-:S03]  /*16620*/  @P4 IMAD.MOV.U32 R154, RZ, RZ, R191 ;  /* 0x000000ffff9a4224 */ /* 0x000fc600078e00bf */
[----:B------:R-:W4:Y:S04]  /*16630*/  LDL R191, [R1+0x1028] ;  /* 0x0010280001bf7983 */ /* 0x000f280000100800 */
[----:B---3--:R-:W3:Y:S04]  /*16640*/  @P4 LDG.E.U16 R163, desc[UR60][R154.64] ;  /* 0x0000003c9aa34981 */ /* 0x008ee8000c1e1500 */
[----:B------:R-:W2:Y:S04]  /*16650*/  LDL R154, [R1+0x1034] ;  /* 0x00103400019a7983 */ /* 0x000ea80000100800 */
[----:B------:R-:W2:Y:S04]  /*16660*/  LDL R155, [R1+0x1038] ;  /* 0x00103800019b7983 */ /* 0x000ea80000100800 */
[----:B---3--:R0:W-:Y:S04]  /*16670*/  STL [R1+0x254], R163 ;  /* 0x000254a301007387 */ /* 0x0081e80000100800 */
[----:B0-----:R-:W3:Y:S01]  /*16680*/  LDL R163, [R1+0x1018] ;  /* 0x0010180001a37983 */ /* 0x001ee20000100800 */
[----:B------:R-:W-:-:S02]  /*16690*/  PRMT R216, RZ, 0x7610, R216 ;  /* 0x00007610ffd87816 */ /* 0x000fc400000000d8 */
[C---:B------:R-:W-:Y:S02]  /*166a0*/  ISETP.GT.AND P2, PT, R152.reuse, 0x4a, PT ;  /* 0x0000004a9800780c */ /* 0x040fe40003f44270 */
[-C--:B--2---:R-:W-:Y:S02]  /*166b0*/  @P1 LOP3.LUT R155, R155, R154.reuse, RZ, 0x3c, !PT ;  /* 0x0000009a9b9b1212 */ /* 0x084fe400078e3cff */
[----:B------:R-:W-:Y:S02]  /*166c0*/  PRMT R218, RZ, 0x7610, R218 ;  /* 0x00007610ffda7816 */ /* 0x000fe400000000da */
[C---:B------:R-:W-:Y:S02]  /*166d0*/  @P1 LOP3.LUT R154, R155.reuse, R154, RZ, 0x3c, !PT ;  /* 0x0000009a9b9a1212 */ /* 0x040fe400078e3cff */
[----:B------:R-:W-:Y:S02]  /*166e0*/  ISETP.GT.AND P3, PT, R152, 0x4b, PT ;  /* 0x0000004b9800780c */ /* 0x000fe40003f64270 */
[----:B------:R-:W-:-:S02]  /*166f0*/  @P1 LOP3.LUT R155, R155, R154, RZ, 0x3c, !PT ;  /* 0x0000009a9b9b1212 */ /* 0x000fc400078e3cff */
[----:B------:R-:W-:Y:S02]  /*16700*/  PRMT R4, RZ, 0x7610, R4 ;  /* 0x00007610ff047816 */ /* 0x000fe40000000004 */
[----:B------:R-:W-:Y:S01]  /*16710*/  ISETP.GT.AND P4, PT, R152, 0x4c, PT ;  /* 0x0000004c9800780c */ /* 0x000fe20003f84270 */
        /* <DEDUP_REMOVED lines=11> */
[----:B------:R-:W3:Y:S01]  /*167d0*/  LDL R155, [R1+0x1024] ;  /* 0x00102400019b7983 */ /* 0x000ee20000100800 */
[----:B------:R-:W-:Y:S01]  /*167e0*/  @P2 IMAD.MOV.U32 R154, RZ, RZ, R191 ;  /* 0x000000ffff9a2224 */ /* 0x000fe200078e00bf */
[----:B------:R-:W-:-:S02]  /*167f0*/  PRMT R20, RZ, 0x7610, R20 ;  /* 0x00007610ff147816 */ /* 0x000fc40000000014 */
[----:B------:R-:W2:Y:S01]  /*16800*/  LDL R191, [R1+0x1008] ;  /* 0x0010080001bf7983 */ /* 0x000ea20000100800 */
[C---:B------:R-:W-:Y:S02]  /*16810*/  ISETP.GT.AND P1, PT, R152.reuse, 0x4d, PT ;  /* 0x0000004d9800780c */ /* 0x040fe40003f24270 */
[----:B------:R-:W-:Y:S02]  /*16820*/  PRMT R6, RZ, 0x7610, R6 ;  /* 0x00007610ff067816 */ /* 0x000fe40000000006 */
[----:B------:R-:W-:Y:S01]  /*16830*/  ISETP.GT.AND P0, PT, R152, 0x4e, PT ;  /* 0x0000004e9800780c */ /* 0x000fe20003f04270 */
[----:B---3--:R-:W3:Y:S04]  /*16840*/  @P2 LDG.E.U16 R218, desc[UR60][R154.64] ;  /* 0x0000003c9ada2981 */ /* 0x008ee8000c1e1500 */
[----:B---3--:R0:W-:Y:S04]  /*16850*/  STL [R1+0x94], R218 ;  /* 0x000094da01007387 */ /* 0x0081e80000100800 */
[----:B0-----:R-:W3:Y:S04]  /*16860*/  LDL.LU R218, [R1+0x14f4] ;  /* 0x0014f40001da7983 */ /* 0x001ee80000300800 */
[----:B------:R-:W4:Y:S04]  /*16870*/  LDL R154, [R1+0x101c] ;  /* 0x00101c00019a7983 */ /* 0x000f280000100800 */
[----:B------:R-:W4:Y:S02]  /*16880*/  LDL R155, [R1+0x1020] ;  /* 0x00102000019b7983 */ /* 0x000f240000100800 */
[----:B----4-:R-:W-:-:S04]  /*16890*/  @P3 LOP3.LUT R155, R155, R154, RZ, 0x3c, !PT ;  /* 0x0000009a9b9b3212 */ /* 0x010fc800078e3cff */
[----:B------:R-:W-:-:S04]  /*168a0*/  @P3 LOP3.LUT R154, R155, R154, RZ, 0x3c, !PT ;  /* 0x0000009a9b9a3212 */ /* 0x000fc800078e3cff */
[----:B------:R-:W-:-:S05]  /*168b0*/  @P3 LOP3.LUT R155, R155, R154, RZ, 0x3c, !PT ;  /* 0x0000009a9b9b3212 */ /* 0x000fca00078e3cff */
[----:B------:R0:W4:Y:S04]  /*168c0*/  @P3 LDG.E.U16 R4, desc[UR60][R154.64] ;  /* 0x0000003c9a043981 */ /* 0x000128000c1e1500 */
[----:B------:R-:W2:Y:S01]  /*168d0*/  LDL R155, [R1+0x1014] ;  /* 0x00101400019b7983 */ /* 0x000ea20000100800 */
[----:B0-----:R-:W-:-:S03]  /*168e0*/  @P4 IMAD.MOV.U32 R154, RZ, RZ, R163 ;  /* 0x000000ffff9a4224 */ /* 0x001fc600078e00a3 */
[----:B----4-:R-:W-:Y:S04]  /*168f0*/  STL [R1+0x147c], R4 ;  /* 0x00147c0401007387 */ /* 0x010fe80000100800 */
[----:B------:R-:W4:Y:S04]  /*16900*/  LDL R163, [R1+0xff0] ;  /* 0x000ff00001a37983 */ /* 0x000f280000100800 */
[----:B--2---:R-:W2:Y:S04]  /*16910*/  @P4 LDG.E.U16 R20, desc[UR60][R154.64] ;  /* 0x0000003c9a144981 */ /* 0x004ea8000c1e1500 */
[----:B------:R-:W3:Y:S04]  /*16920*/  LDL R154, [R1+0x100c] ;  /* 0x00100c00019a7983 */ /* 0x000ee80000100800 */
[----:B------:R-:W3:Y:S04]  /*16930*/  LDL R155, [R1+0x1010] ;  /* 0x00101000019b7983 */ /* 0x000ee80000100800 */
[----:B--2---:R-:W-:Y:S01]  /*16940*/  STL [R1+0x146c], R20 ;  /* 0x00146c1401007387 */ /* 0x004fe20000100800 */
[----:B---3--:R-:W-:-:S04]  /*16950*/  @P1 LOP3.LUT R155, R155, R154, RZ, 0x3c, !PT ;  /* 0x0000009a9b9b1212 */ /* 0x008fc800078e3cff */
[----:B------:R-:W-:-:S04]  /*16960*/  @P1 LOP3.LUT R154, R155, R154, RZ, 0x3c, !PT ;  /* 0x0000009a9b9a1212 */ /* 0x000fc800078e3cff */
[----:B------:R-:W-:-:S05]  /*16970*/  @P1 LOP3.LUT R155, R155, R154, RZ, 0x3c, !PT ;  /* 0x0000009a9b9b1212 */ /* 0x000fca00078e3cff */
[----:B------:R0:W2:Y:S04]  /*16980*/  @P1 LDG.E.U16 R6, desc[UR60][R154.64] ;  /* 0x0000003c9a061981 */ /* 0x0000a8000c1e1500 */
[----:B------:R-:W3:Y:S01]  /*16990*/  LDL R155, [R1+0x1004] ;  /* 0x00100400019b7983 */ /* 0x000ee20000100800 */
[----:B------:R-:W-:Y:S01]  /*169a0*/  PRMT R186, RZ, 0x7610, R186 ;  /* 0x00007610ffba7816 */ /* 0x000fe200000000ba */
[----:B0-----:R-:W-:Y:S02]  /*169b0*/  @P0 IMAD.MOV.U32 R154, RZ, RZ, R191 ;  /* 0x000000ffff9a0224 */ /* 0x001fe400078e00bf */
[----:B--2---:R-:W-:Y:S01]  /*169c0*/  STL [R1+0x1470], R6 ;  /* 0x0014700601007387 */ /* 0x004fe20000100800 */
[----:B------:R-:W-:Y:S02]  /*169d0*/  ISETP.GT.AND P2, PT, R152, 0x4f, PT ;  /* 0x0000004f9800780c */ /* 0x000fe40003f44270 */
[----:B------:R-:W-:Y:S01]  /*169e0*/  PRMT R220, RZ, 0x7610, R220 ;  /* 0x00007610ffdc7816 */ /* 0x000fe200000000dc */
[----:B------:R-:W2:Y:S04]  /*169f0*/  LDL R191, [R1+0xfe4] ;  /* 0x000fe40001bf7983 */ /* 0x000ea80000100800 */
[----:B---3--:R0:W3:Y:S04]  /*16a00*/  @P0 LDG.E.U16 R186, desc[UR60][R154.64] ;  /* 0x0000003c9aba0981 */ /* 0x0080e8000c1e1500 */
[----:B------:R-:W0:Y:S04]  /*16a10*/  LDL R154, [R1+0xffc] ;  /* 0x000ffc00019a7983 */ /* 0x000e280000100800 */
[----:B------:R-:W0:Y:S02]  /*16a20*/  LDL R155, [R1+0x1000] ;  /* 0x00100000019b7983 */ /* 0x000e240000100800 */
[----:B0-----:R-:W-:-:S04]  /*16a30*/  @P2 LOP3.LUT R155, R155, R154, RZ, 0x3c, !PT ;  /* 0x0000009a9b9b2212 */ /* 0x001fc800078e3cff */
[----:B------:R-:W-:-:S04]  /*16a40*/  @P2 LOP3.LUT R154, R155, R154, RZ, 0x3c, !PT ;  /* 0x0000009a9b9a2212 */ /* 0x000fc800078e3cff */
[----:B------:R-:W-:-:S05]  /*16a50*/  @P2 LOP3.LUT R155, R155, R154, RZ, 0x3c, !PT ;  /* 0x0000009a9b9b2212 */ /* 0x000fca00078e3cff */
[----:B------:R-:W4:Y:S04]  /*16a60*/  @P2 LDG.E.U16 R220, desc[UR60][R154.64] ;  /* 0x0000003c9adc2981 */ /* 0x000f28000c1e1500 */
[----:B---3--:R0:W-:Y:S04]  /*16a70*/  STL [R1+0x250], R186 ;  /* 0x000250ba01007387 */ /* 0x0081e80000100800 */
[----:B0-----:R-:W3:Y:S04]  /*16a80*/  LDL R186, [R1+0xfe8] ;  /* 0x000fe80001ba7983 */ /* 0x001ee80000100800 */
[----:B----4-:R0:W-:Y:S04]  /*16a90*/  STL [R1+0x24c], R220 ;  /* 0x00024cdc01007387 */ /* 0x0101e80000100800 */
[----:B0-----:R-:W4:Y:S04]  /*16aa0*/  LDL.LU R220, [R1+0x14f0] ;  /* 0x0014f00001dc7983 */ /* 0x001f280000300800 */
[----:B------:R-:W2:Y:S04]  /*16ab0*/  LDL R154, [R1+0xff4] ;  /* 0x000ff400019a7983 */ /* 0x000ea80000100800 */
[----:B------:R-:W2:Y:S01]  /*16ac0*/  LDL R155, [R1+0xff8] ;  /* 0x000ff800019b7983 */ /* 0x000ea20000100800 */
[----:B------:R-:W-:-:S02]  /*16ad0*/  ISETP.GT.AND P3, PT, R152, 0x50, PT ;  /* 0x000000509800780c */ /* 0x000fc40003f64270 */
[----:B------:R-:W-:-:S11]  /*16ae0*/  PRMT R222, RZ, 0x7610, R222 ;  /* 0x00007610ffde7816 */ /* 0x000fd600000000de */
[----:B--2---:R-:W-:-:S04]  /*16af0*/  @P3 LOP3.LUT R155, R155, R154, RZ, 0x3c, !PT ;  /* 0x0000009a9b9b3212 */ /* 0x004fc800078e3cff */
[----:B------:R-:W-:-:S04]  /*16b00*/  @P3 LOP3.LUT R154, R155, R154, RZ, 0x3c, !PT ;  /* 0x0000009a9b9a3212 */ /* 0x000fc800078e3cff */
[----:B------:R-:W-:-:S05]  /*16b10*/  @P3 LOP3.LUT R155, R155, R154, RZ, 0x3c, !PT ;  /* 0x0000009a9b9b3212 */ /* 0x000fca00078e3cff */
[----:B------:R-:W2:Y:S01]  /*16b20*/  @P3 LDG.E.U16 R222, desc[UR60][R154.64] ;  /* 0x0000003c9ade3981 */ /* 0x000ea2000c1e1500 */
[C---:B------:R-:W-:Y:S02]  /*16b30*/  ISETP.GT.AND P4, PT, R152.reuse, 0x51, PT ;  /* 0x000000519800780c */ /* 0x040fe40003f84270 */
[----:B------:R-:W-:Y:S01]  /*16b40*/  PRMT R160, RZ, 0x7610, R160 ;  /* 0x00007610ffa07816 */ /* 0x000fe200000000a0 */
[----:B--2---:R0:W-:Y:S04]  /*16b50*/  STL [R1+0x84], R222 ;  /* 0x000084de01007387 */ /* 0x0041e80000100800 */
[----:B0-----:R-:W2:Y:S04]  /*16b60*/  LDL.LU R222, [R1+0x14ec] ;  /* 0x0014ec0001de7983 */ /* 0x001ea80000300800 */
[----:B------:R-:W3:Y:S02]  /*16b70*/  LDL R155, [R1+0xfec] ;  /* 0x000fec00019b7983 */ /* 0x000ee40000100800 */
[----:B------:R-:W-:Y:S01]  /*16b80*/  @P4 IMAD.MOV.U32 R154, RZ, RZ, R163 ;  /* 0x000000ffff9a4224 */ /* 0x000fe200078e00a3 */
[----:B------:R-:W-:-:S02]  /*16b90*/  ISETP.GT.AND P1, PT, R152, 0x52, PT ;  /* 0x000000529800780c */ /* 0x000fc40003f24270 */
[----:B------:R-:W-:Y:S01]  /*16ba0*/  PRMT R18, RZ, 0x7610, R18 ;  /* 0x00007610ff127816 */ /* 0x000fe20000000012 */
[----:B------:R-:W4:Y:S04]  /*16bb0*/  LDL R163, [R1+0xfd4] ;  /* 0x000fd40001a37983 */ /* 0x000f280000100800 */
[----:B---3--:R0:W3:Y:S06]  /*16bc0*/  @P4 LDG.E.U16 R160, desc[UR60][R154.64] ;  /* 0x0000003c9aa04981 */ /* 0x0080ec000c1e1500 */
[----:B0-----:R-:W-:-:S02]  /*16bd0*/  @P1 IMAD.MOV.U32 R154, RZ, RZ, R186 ;  /* 0x000000ffff9a1224 */ /* 0x001fc400078e00ba */
[----:B------:R-:W-:-:S05]  /*16be0*/  @P1 IMAD.MOV.U32 R155, RZ, RZ, R191 ;  /* 0x000000ffff9b1224 */ /* 0x000fca00078e00bf */
[----:B------:R0:W2:Y:S04]  /*16bf0*/  @P1 LDG.E.U16 R18, desc[UR60][R154.64] ;  /* 0x0000003c9a121981 */ /* 0x0000a8000c1e1500 */
[----:B---3--:R1:W-:Y:S04]  /*16c00*/  STL [R1+0x80], R160 ;  /* 0x000080a001007387 */ /* 0x0083e80000100800 */
[----:B------:R-:W0:Y:S04]  /*16c10*/  LDL R154, [R1+0xfdc] ;  /* 0x000fdc00019a7983 */ /* 0x000e280000100800 */
[----:B------:R-:W0:Y:S01]  /*16c20*/  LDL R155, [R1+0xfe0] ;  /* 0x000fe000019b7983 */ /* 0x000e220000100800 */
[----:B------:R-:W-:-:S02]  /*16c30*/  ISETP.GT.AND P0, PT, R152, 0x53, PT ;  /* 0x000000539800780c */ /* 0x000fc40003f04270 */
[----:B------:R-:W-:Y:S01]  /*16c40*/  PRMT R224, RZ, 0x7610, R224 ;  /* 0x00007610ffe07816 */ /* 0x000fe200000000e0 */
[----:B-1----:R-:W3:Y:S01]  /*16c50*/  LDL R160, [R1+0xfd8] ;  /* 0x000fd80001a07983 */ /* 0x002ee20000100800 */
[----:B------:R-:W-:Y:S02]  /*16c60*/  ISETP.GT.AND P2, PT, R152, 0x54, PT ;  /* 0x000000549800780c */ /* 0x000fe40003f44270 */
[----:B------:R-:W-:Y:S01]  /*16c70*/  PRMT R23, RZ, 0x7610, R23 ;  /* 0x00007610ff177816 */ /* 0x000fe20000000017 */
[----:B------:R-:W4:Y:S04]  /*16c80*/  LDL R191, [R1+0xfc4] ;  /* 0x000fc40001bf7983 */ /* 0x000f280000100800 */
[----:B------:R-:W4:Y:S02]  /*16c90*/  LDL R186, [R1+0xfc8] ;  /* 0x000fc80001ba7983 */ /* 0x000f240000100800 */
[----:B0-----:R-:W-:-:S04]  /*16ca0*/  @P0 LOP3.LUT R155, R155, R154, RZ, 0x3c, !PT ;  /* 0x0000009a9b9b0212 */ /* 0x001fc800078e3cff */
[----:B------:R-:W-:-:S04]  /*16cb0*/  @P0 LOP3.LUT R154, R155, R154, RZ, 0x3c, !PT ;  /* 0x0000009a9b9a0212 */ /* 0x000fc800078e3cff */
[----:B------:R-:W-:-:S05]  /*16cc0*/  @P0 LOP3.LUT R155, R155, R154, RZ, 0x3c, !PT ;  /* 0x0000009a9b9b0212 */ /* 0x000fca00078e3cff */
[----:B------:R3:W4:Y:S04]  /*16cd0*/  @P0 LDG.E.U16 R224, desc[UR60][R154.64] ;  /* 0x0000003c9ae00981 */ /* 0x000728000c1e1500 */
[----:B--2---:R-:W-:Y:S01]  /*16ce0*/  STL [R1+0x1494], R18 ;  /* 0x0014941201007387 */ /* 0x004fe20000100800 */
[----:B---3--:R-:W-:Y:S02]  /*16cf0*/  @P2 IMAD.MOV.U32 R154, RZ, RZ, R160 ;  /* 0x000000ffff9a2224 */ /* 0x008fe400078e00a0 */
[----:B----4-:R-:W-:-:S05]  /*16d00*/  @P2 IMAD.MOV.U32 R155, RZ, RZ, R163 ;  /* 0x000000ffff9b2224 */ /* 0x010fca00078e00a3 */
[----:B------:R0:W2:Y:S04]  /*16d10*/  @P2 LDG.E.U16 R23, desc[UR60][R154.64] ;  /* 0x0000003c9a172981 */ /* 0x0000a8000c1e1500 */
[----:B------:R1:W-:Y:S04]  /*16d20*/  STL [R1+0x78], R224 ;  /* 0x000078e001007387 */ /* 0x0003e80000100800 */
[----:B-1----:R-:W3:Y:S04]  /*16d30*/  LDL.LU R224, [R1+0x14e8] ;  /* 0x0014e80001e07983 */ /* 0x002ee80000300800 */
[----:B------:R-:W0:Y:S04]  /*16d40*/  LDL R154, [R1+0xfcc] ;  /* 0x000fcc00019a7983 */ /* 0x000e280000100800 */
[----:B------:R-:W0:Y:S01]  /*16d50*/  LDL R155, [R1+0xfd0] ;  /* 0x000fd000019b7983 */ /* 0x000e220000100800 */
[----:B------:R-:W-:-:S02]  /*16d60*/  ISETP.GT.AND P3, PT, R152, 0x55, PT ;  /* 0x000000559800780c */ /* 0x000fc40003f64270 */
[----:B------:R-:W-:Y:S01]  /*16d70*/  PRMT R3, RZ, 0x7610, R3 ;  /* 0x00007610ff037816 */ /* 0x000fe20000000003 */
[----:B------:R-:W4:Y:S01]  /*16d80*/  LDL R163, [R1+0xfb4] ;  /* 0x000fb40001a37983 */ /* 0x000f220000100800 */
[----:B------:R-:W-:Y:S02]  /*16d90*/  ISETP.GT.AND P4, PT, R152, 0x56, PT ;  /* 0x000000569800780c */ /* 0x000fe40003f84270 */
[----:B------:R-:W-:Y:S01]  /*16da0*/  PRMT R8, RZ, 0x7610, R8 ;  /* 0x00007610ff087816 */ /* 0x000fe20000000008 */
[----:B------:R-:W3:Y:S06]  /*16db0*/  LDL R160, [R1+0xfb8] ;  /* 0x000fb80001a07983 */ /* 0x000eec0000100800 */
[----:B0-----:R-:W-:-:S04]  /*16dc0*/  @P3 LOP3.LUT R155, R155, R154, RZ, 0x3c, !PT ;  /* 0x0000009a9b9b3212 */ /* 0x001fc800078e3cff */
[----:B------:R-:W-:-:S04]  /*16dd0*/  @P3 LOP3.LUT R154, R155, R154, RZ, 0x3c, !PT ;  /* 0x0000009a9b9a3212 */ /* 0x000fc800078e3cff */
[----:B------:R-:W-:-:S05]  /*16de0*/  @P3 LOP3.LUT R155, R155, R154, RZ, 0x3c, !PT ;  /* 0x0000009a9b9b3212 */ /* 0x000fca00078e3cff */
[----:B------:R0:W4:Y:S04]  /*16df0*/  @P3 LDG.E.U16 R3, desc[UR60][R154.64] ;  /* 0x0000003c9a033981 */ /* 0x000128000c1e1500 */
[----:B--2---:R-:W-:Y:S01]  /*16e00*/  STL [R1+0x1474], R23 ;  /* 0x0014741701007387 */ /* 0x004fe20000100800 */
[----:B0-----:R-:W-:Y:S02]  /*16e10*/  @P4 IMAD.MOV.U32 R154, RZ, RZ, R186 ;  /* 0x000000ffff9a4224 */ /* 0x001fe400078e00ba */
[----:B------:R-:W-:-:S05]  /*16e20*/  @P4 IMAD.MOV.U32 R155, RZ, RZ, R191 ;  /* 0x000000ffff9b4224 */ /* 0x000fca00078e00bf */
[----:B------:R0:W2:Y:S04]  /*16e30*/  @P4 LDG.E.U16 R8, desc[UR60][R154.64] ;  /* 0x0000003c9a084981 */ /* 0x0000a8000c1e1500 */
[----:B----4-:R-:W-:Y:S04]  /*16e40*/  STL [R1+0x1478], R3 ;  /* 0x0014780301007387 */ /* 0x010fe80000100800 */
[----:B------:R-:W0:Y:S04]  /*16e50*/  LDL R154, [R1+0xfbc] ;  /* 0x000fbc00019a7983 */ /* 0x000e280000100800 */
[----:B------:R-:W0:Y:S01]  /*16e60*/  LDL R155, [R1+0xfc0] ;  /* 0x000fc000019b7983 */ /* 0x000e220000100800 */
[----:B------:R-:W-:-:S02]  /*16e70*/  ISETP.GT.AND P1, PT, R152, 0x57, PT ;  /* 0x000000579800780c */ /* 0x000fc40003f24270 */
[----:B------:R-:W-:Y:S01]  /*16e80*/  PRMT R182, RZ, 0x7610, R182 ;  /* 0x00007610ffb67816 */ /* 0x000fe200000000b6 */
[----:B------:R-:W4:Y:S01]  /*16e90*/  LDL R191, [R1+0xfb0] ;  /* 0x000fb00001bf7983 */ /* 0x000f220000100800 */
[----:B------:R-:W-:Y:S02]  /*16ea0*/  ISETP.GT.AND P0, PT, R152, 0x58, PT ;  /* 0x000000589800780c */ /* 0x000fe40003f04270 */
[----:B------:R-:W-:Y:S01]  /*16eb0*/  PRMT R158, RZ, 0x7610, R158 ;  /* 0x00007610ff9e7816 */ /* 0x000fe2000000009e */
[----:B------:R-:W4:Y:S06]  /*16ec0*/  LDL R186, [R1+0xfa4] ;  /* 0x000fa40001ba7983 */ /* 0x000f2c0000100800 */
[----:B0-----:R-:W-:-:S04]  /*16ed0*/  @P1 LOP3.LUT R155, R155, R154, RZ, 0x3c, !PT ;  /* 0x0000009a9b9b1212 */ /* 0x001fc800078e3cff */
[----:B------:R-:W-:-:S04]  /*16ee0*/  @P1 LOP3.LUT R154, R155, R154, RZ, 0x3c, !PT ;  /* 0x0000009a9b9a1212 */ /* 0x000fc800078e3cff */
[----:B------:R-:W-:-:S05]  /*16ef0*/  @P1 LOP3.LUT R155, R155, R154, RZ, 0x3c, !PT ;  /* 0x0000009a9b9b1212 */ /* 0x000fca00078e3cff */
[----:B------:R3:W4:Y:S04]  /*16f00*/  @P1 LDG.E.U16 R182, desc[UR60][R154.64] ;  /* 0x0000003c9ab61981 */ /* 0x000728000c1e1500 */
[----:B--2---:R0:W-:Y:S01]  /*16f10*/  STL [R1+0x248], R8 ;  /* 0x0002480801007387 */ /* 0x0041e20000100800 */
[----:B---3--:R-:W-:Y:S02]  /*16f20*/  @P0 IMAD.MOV.U32 R154, RZ, RZ, R160 ;  /* 0x000000ffff9a0224 */ /* 0x008fe400078e00a0 */
[----:B------:R-:W-:Y:S01]  /*16f30*/  @P0 IMAD.MOV.U32 R155, RZ, RZ, R163 ;  /* 0x000000ffff9b0224 */ /* 0x000fe200078e00a3 */
[----:B0-----:R-:W2:Y:S04]  /*16f40*/  LDL R8, [R1+0xfa8] ;  /* 0x000fa80001087983 */ /* 0x001ea80000100800 */
[----:B------:R0:W3:Y:S04]  /*16f50*/  @P0 LDG.E.U16 R158, desc[UR60][R154.64] ;  /* 0x0000003c9a9e0981 */ /* 0x0000e8000c1e1500 */
[----:B----4-:R1:W-:Y:S04]  /*16f60*/  STL [R1+0x244], R182 ;  /* 0x000244b601007387 */ /* 0x0103e80000100800 */
[----:B------:R-:W4:Y:S01]  /*16f70*/  LDL R155, [R1+0xfac] ;  /* 0x000fac00019b7983 */ /* 0x000f220000100800 */
[----:B------:R-:W-:-:S02]  /*16f80*/  ISETP.GT.AND P2, PT, R152, 0x59, PT ;  /* 0x000000599800780c */ /* 0x000fc40003f44270 */
[----:B------:R-:W-:Y:S01]  /*16f90*/  PRMT R18, RZ, 0x7610, R18 ;  /* 0x00007610ff127816 */ /* 0x000fe20000000012 */
[----:B------:R-:W2:Y:S04]  /*16fa0*/  LDL R163, [R1+0xfa0] ;  /* 0x000fa00001a37983 */ /* 0x000ea80000100800 */
[----:B-1----:R-:W2:Y:S04]  /*16fb0*/  LDL R182, [R1+0xf9c] ;  /* 0x000f9c0001b67983 */ /* 0x002ea80000100800 */
[----:B------:R-:W2:Y:S02]  /*16fc0*/  LDL R160, [R1+0xf94] ;  /* 0x000f940001a07983 */ /* 0x000ea40000100800 */
[----:B0-----:R-:W-:-:S02]  /*16fd0*/  @P2 IMAD.MOV.U32 R154, RZ, RZ, R191 ;  /* 0x000000ffff9a2224 */ /* 0x001fc400078e00bf */
[----:B---3--:R0:W-:Y:S04]  /*16fe0*/  STL [R1+0x6c], R158 ;  /* 0x00006c9e01007387 */ /* 0x0081e80000100800 */
[----:B0-----:R-:W3:Y:S04]  /*16ff0*/  LDL R158, [R1+0xf98] ;  /* 0x000f9800019e7983 */ /* 0x001ee80000100800 */
[----:B----4-:R2:W4:Y:S01]  /*17000*/  @P2 LDG.E.U16 R18, desc[UR60][R154.64] ;  /* 0x0000003c9a122981 */ /* 0x010522000c1e1500 */
[C---:B------:R-:W-:Y:S02]  /*17010*/  ISETP.GT.AND P3, PT, R152.reuse, 0x5a, PT ;  /* 0x0000005a9800780c */ /* 0x040fe40003f64270 */
[----:B------:R-:W-:-:S02]  /*17020*/  ISETP.GT.AND P4, PT, R152, 0x5b, PT ;  /* 0x0000005b9800780c */ /* 0x000fc40003f84270 */
[----:B------:R-:W-:Y:S02]  /*17030*/  PRMT R4, RZ, 0x7610, R4 ;  /* 0x00007610ff047816 */ /* 0x000fe40000000004 */
[----:B------:R-:W-:Y:S02]  /*17040*/  ISETP.GT.AND P1, PT, R152, 0x5c, PT ;  /* 0x0000005c9800780c */ /* 0x000fe40003f24270 */
[----:B------:R-:W-:-:S05]  /*17050*/  PRMT R23, RZ, 0x7610, R23 ;  /* 0x00007610ff177816 */ /* 0x000fca0000000017 */
[----:B--2---:R-:W-:Y:S02]  /*17060*/  @P3 IMAD.MOV.U32 R154, RZ, RZ, R8 ;  /* 0x000000ffff9a3224 */ /* 0x004fe400078e0008 */
[----:B------:R-:W-:-:S05]  /*17070*/  @P3 IMAD.MOV.U32 R155, RZ, RZ, R186 ;  /* 0x000000ffff9b3224 */ /* 0x000fca00078e00ba */
[----:B------:R0:W2:Y:S01]  /*17080*/  @P3 LDG.E.U16 R4, desc[UR60][R154.64] ;  /* 0x0000003c9a043981 */ /* 0x0000a2000c1e1500 */
[----:B------:R-:W-:Y:S01]  /*17090*/  PRMT R21, RZ, 0x7610, R21 ;  /* 0x00007610ff157816 */ /* 0x000fe20000000015 */
[----:B0-----:R-:W-:Y:S02]  /*170a0*/  @P4 IMAD.MOV.U32 R154, RZ, RZ, R163 ;  /* 0x000000ffff9a4224 */ /* 0x001fe400078e00a3 */
[----:B------:R-:W-:-:S05]  /*170b0*/  @P4 IMAD.MOV.U32 R155, RZ, RZ, R182 ;  /* 0x000000ffff9b4224 */ /* 0x000fca00078e00b6 */
[----:B------:R3:W2:Y:S02]  /*170c0*/  @P4 LDG.E.U16 R23, desc[UR60][R154.64] ;  /* 0x0000003c9a174981 */ /* 0x0006a4000c1e1500 */
[----:B---3--:R-:W-:Y:S02]  /*170d0*/  @P1 IMAD.MOV.U32 R154, RZ, RZ, R158 ;  /* 0x000000ffff9a1224 */ /* 0x008fe400078e009e */
[----:B------:R-:W-:-:S05]  /*170e0*/  @P1 IMAD.MOV.U32 R155, RZ, RZ, R160 ;  /* 0x000000ffff9b1224 */ /* 0x000fca00078e00a0 */
[----:B------:R-:W3:Y:S04]  /*170f0*/  @P1 LDG.E.U16 R21, desc[UR60][R154.64] ;  /* 0x0000003c9a151981 */ /* 0x000ee8000c1e1500 */
[----:B----4-:R0:W-:Y:S04]  /*17100*/  STL [R1+0x14a8], R18 ;  /* 0x0014a81201007387 */ /* 0x0101e80000100800 */
[----:B------:R-:W4:Y:S04]  /*17110*/  LDL R186, [R1+0xf8c] ;  /* 0x000f8c0001ba7983 */ /* 0x000f280000100800 */
[----:B------:R-:W4:Y:S01]  /*17120*/  LDL R8, [R1+0xf90] ;  /* 0x000f900001087983 */ /* 0x000f220000100800 */
[----:B------:R-:W-:-:S02]  /*17130*/  ISETP.GT.AND P0, PT, R152, 0x5d, PT ;  /* 0x0000005d9800780c */ /* 0x000fc40003f04270 */
[----:B------:R-:W-:Y:S01]  /*17140*/  PRMT R2, RZ, 0x7610, R2 ;  /* 0x00007610ff027816 */ /* 0x000fe20000000002 */
[----:B--2---:R1:W-:Y:S04]  /*17150*/  STL [R1+0x1498], R4 ;  /* 0x0014980401007387 */ /* 0x0043e80000100800 */
[----:B------:R-:W-:Y:S04]  /*17160*/  STL [R1+0x1480], R23 ;  /* 0x0014801701007387 */ /* 0x000fe80000100800 */
[----:B------:R-:W2:Y:S04]  /*17170*/  LDL R191, [R1+0xf88] ;  /* 0x000f880001bf7983 */ /* 0x000ea80000100800 */
[----:B------:R-:W2:Y:S04]  /*17180*/  LDL R160, [R1+0xf7c] ;  /* 0x000f7c0001a07983 */ /* 0x000ea80000100800 */
[----:B------:R-:W2:Y:S04]  /*17190*/  LDL R158, [R1+0xf80] ;  /* 0x000f8000019e7983 */ /* 0x000ea80000100800 */
[----:B------:R-:W2:Y:S04]  /*171a0*/  LDL R182, [R1+0xf74] ;  /* 0x000f740001b67983 */ /* 0x000ea80000100800 */
[----:B------:R-:W2:Y:S04]  /*171b0*/  LDL R163, [R1+0xf78] ;  /* 0x000f780001a37983 */ /* 0x000ea80000100800 */
[----:B---3--:R-:W-:Y:S01]  /*171c0*/  STL [R1+0x1484], R21 ;  /* 0x0014841501007387 */ /* 0x008fe20000100800 */
[----:B----4-:R-:W-:-:S03]  /*171d0*/  @P0 IMAD.MOV.U32 R155, RZ, RZ, R186 ;  /* 0x000000ffff9b0224 */ /* 0x010fc600078e00ba */
[----:B------:R-:W3:Y:S01]  /*171e0*/  LDL R186, [R1+0xf6c] ;  /* 0x000f6c0001ba7983 */ /* 0x000ee20000100800 */
[----:B------:R-:W-:-:S03]  /*171f0*/  @P0 IMAD.MOV.U32 R154, RZ, RZ, R8 ;  /* 0x000000ffff9a0224 */ /* 0x000fc600078e0008 */
[----:B------:R-:W4:Y:S04]  /*17200*/  LDL R8, [R1+0xf70] ;  /* 0x000f700001087983 */ /* 0x000f280000100800 */
[----:B------:R2:W3:Y:S04]  /*17210*/  @P0 LDG.E.U16 R2, desc[UR60][R154.64] ;  /* 0x0000003c9a020981 */ /* 0x0004e8000c1e1500 */
[----:B------:R-:W4:Y:S01]  /*17220*/  LDL R155, [R1+0xf84] ;  /* 0x000f8400019b7983 */ /* 0x000f220000100800 */
[C---:B------:R-:W-:Y:S02]  /*17230*/  ISETP.GT.AND P2, PT, R152.reuse, 0x5e, PT ;  /* 0x0000005e9800780c */ /* 0x040fe40003f44270 */
[----:B------:R-:W-:-:S02]  /*17240*/  ISETP.GT.AND P3, PT, R152, 0x5f, PT ;  /* 0x0000005f9800780c */ /* 0x000fc40003f64270 */
[C---:B------:R-:W-:Y:S02]  /*17250*/  ISETP.GT.AND P4, PT, R152.reuse, 0x60, PT ;  /* 0x000000609800780c */ /* 0x040fe40003f84270 */
[----:B------:R-:W-:Y:S02]  /*17260*/  PRMT R190, RZ, 0x7610, R190 ;  /* 0x00007610ffbe7816 */ /* 0x000fe400000000be */
[----:B------:R-:W-:Y:S02]  /*17270*/  PRMT R187, RZ, 0x7610, R187 ;  /* 0x00007610ffbb7816 */ /* 0x000fe400000000bb */
[----:B------:R-:W-:-:S03]  /*17280*/  ISETP.GT.AND P1, PT, R152, 0x61, PT ;  /* 0x000000619800780c */ /* 0x000fc60003f24270 */
[----:B--2---:R-:W-:Y:S01]  /*17290*/  @P2 IMAD.MOV.U32 R154, RZ, RZ, R191 ;  /* 0x000000ffff9a2224 */ /* 0x004fe200078e00bf */
[----:B0-----:R-:W-:Y:S02]  /*172a0*/  PRMT R18, RZ, 0x7610, R18 ;  /* 0x00007610ff127816 */ /* 0x001fe40000000012 */
[----:B-1----:R-:W-:Y:S02]  /*172b0*/  PRMT R4, RZ, 0x7610, R4 ;  /* 0x00007610ff047816 */ /* 0x002fe40000000004 */
[----:B----4-:R0:W2:Y:S02]  /*172c0*/  @P2 LDG.E.U16 R190, desc[UR60][R154.64] ;  /* 0x0000003c9abe2981 */ /* 0x0100a4000c1e1500 */
[----:B0-----:R-:W-:Y:S02]  /*172d0*/  @P3 IMAD.MOV.U32 R154, RZ, RZ, R158 ;  /* 0x000000ffff9a3224 */ /* 0x001fe400078e009e */
[----:B------:R-:W-:-:S05]  /*172e0*/  @P3 IMAD.MOV.U32 R155, RZ, RZ, R160 ;  /* 0x000000ffff9b3224 */ /* 0x000fca00078e00a0 */
[----:B------:R0:W4:Y:S02]  /*172f0*/  @P3 LDG.E.U16 R187, desc[UR60][R154.64] ;  /* 0x0000003c9abb3981 */ /* 0x000124000c1e1500 */
[----:B0-----:R-:W-:Y:S02]  /*17300*/  @P4 IMAD.MOV.U32 R154, RZ, RZ, R163 ;  /* 0x000000ffff9a4224 */ /* 0x001fe400078e00a3 */
[----:B------:R-:W-:-:S05]  /*17310*/  @P4 IMAD.MOV.U32 R155, RZ, RZ, R182 ;  /* 0x000000ffff9b4224 */ /* 0x000fca00078e00b6 */
[----:B------:R0:W2:Y:S04]  /*17320*/  @P4 LDG.E.U16 R18, desc[UR60][R154.64] ;  /* 0x0000003c9a124981 */ /* 0x0000a8000c1e1500 */
[----:B---3--:R-:W-:Y:S04]  /*17330*/  STL [R1+0x148c], R2 ;  /* 0x00148c0201007387 */ /* 0x008fe80000100800 */
[----:B------:R-:W3:Y:S01]  /*17340*/  LDL R160, [R1+0xf64] ;  /* 0x000f640001a07983 */ /* 0x000ee20000100800 */
[----:B0-----:R-:W-:Y:S02]  /*17350*/  @P1 IMAD.MOV.U32 R154, RZ, RZ, R8 ;  /* 0x000000ffff9a1224 */ /* 0x001fe400078e0008 */
[----:B------:R-:W-:Y:S01]  /*17360*/  @P1 IMAD.MOV.U32 R155, RZ, RZ, R186 ;  /* 0x000000ffff9b1224 */ /* 0x000fe200078e00ba */
[----:B------:R-:W4:Y:S04]  /*17370*/  LDL R158, [R1+0xf68] ;  /* 0x000f6800019e7983 */ /* 0x000f280000100800 */
[----:B------:R3:W4:Y:S04]  /*17380*/  @P1 LDG.E.U16 R4, desc[UR60][R154.64] ;  /* 0x0000003c9a041981 */ /* 0x000728000c1e1500 */
[----:B------:R-:W4:Y:S04]  /*17390*/  LDL R182, [R1+0xf5c] ;  /* 0x000f5c0001b67983 */ /* 0x000f280000100800 */
[----:B------:R-:W4:Y:S01]  /*173a0*/  LDL R163, [R1+0xf60] ;  /* 0x000f600001a37983 */ /* 0x000f220000100800 */
[----:B------:R-:W-:-:S02]  /*173b0*/  ISETP.GT.AND P0, PT, R152, 0x62, PT ;  /* 0x000000629800780c */ /* 0x000fc40003f04270 */
[----:B------:R-:W-:Y:S02]  /*173c0*/  ISETP.GT.AND P2, PT, R152, 0x63, PT ;  /* 0x000000639800780c */ /* 0x000fe40003f44270 */
[----:B------:R-:W-:Y:S01]  /*173d0*/  PRMT R183, RZ, 0x7610, R183 ;  /* 0x00007610ffb77816 */ /* 0x000fe200000000b7 */
[----:B--2---:R0:W-:Y:S04]  /*173e0*/  STL [R1+0x14c8], R18 ;  /* 0x0014c81201007387 */ /* 0x0041e80000100800 */
[----:B------:R-:W2:Y:S04]  /*173f0*/  LDL R8, [R1+0xf58] ;  /* 0x000f580001087983 */ /* 0x000ea80000100800 */
[----:B0-----:R-:W2:Y:S01]  /*17400*/  LDL R18, [R1+0xf54] ;  /* 0x000f540001127983 */ /* 0x001ea20000100800 */
[----:B---3--:R-:W-:-:S02]  /*17410*/  @P0 IMAD.MOV.U32 R155, RZ, RZ, R160 ;  /* 0x000000ffff9b0224 */ /* 0x008fc400078e00a0 */
[----:B----4-:R-:W-:Y:S01]  /*17420*/  @P0 IMAD.MOV.U32 R154, RZ, RZ, R158 ;  /* 0x000000ffff9a0224 */ /* 0x010fe200078e009e */
[----:B------:R-:W-:Y:S04]  /*17430*/  STL [R1+0x14ac], R4 ;  /* 0x0014ac0401007387 */ /* 0x000fe80000100800 */
[----:B------:R-:W3:Y:S04]  /*17440*/  LDL R160, [R1+0xf4c] ;  /* 0x000f4c0001a07983 */ /* 0x000ee80000100800 */
[----:B------:R-:W4:Y:S04]  /*17450*/  LDL R158, [R1+0xf50] ;  /* 0x000f5000019e7983 */ /* 0x000f280000100800 */
[----:B------:R0:W3:Y:S02]  /*17460*/  @P0 LDG.E.U16 R183, desc[UR60][R154.64] ;  /* 0x0000003c9ab70981 */ /* 0x0000e4000c1e1500 */
[----:B0-----:R-:W-:-:S02]  /*17470*/  @P2 IMAD.MOV.U32 R154, RZ, RZ, R163 ;  /* 0x000000ffff9a2224 */ /* 0x001fc400078e00a3 */
[----:B------:R-:W-:Y:S01]  /*17480*/  @P2 IMAD.MOV.U32 R155, RZ, RZ, R182 ;  /* 0x000000ffff9b2224 */ /* 0x000fe200078e00b6 */
[----:B------:R-:W3:Y:S04]  /*17490*/  LDL R163, [R1+0xf48] ;  /* 0x000f480001a37983 */ /* 0x000ee80000100800 */
[----:B------:R-:W3:Y:S01]  /*174a0*/  LDL R182, [R1+0xf44] ;  /* 0x000f440001b67983 */ /* 0x000ee20000100800 */
[C---:B------:R-:W-:Y:S02]  /*174b0*/  ISETP.GT.AND P3, PT, R152.reuse, 0x64, PT ;  /* 0x000000649800780c */ /* 0x040fe40003f64270 */
[----:B------:R-:W-:Y:S02]  /*174c0*/  PRMT R6, RZ, 0x7610, R6 ;  /* 0x00007610ff067816 */ /* 0x000fe40000000006 */
[----:B------:R-:W-:-:S02]  /*174d0*/  ISETP.GT.AND P4, PT, R152, 0x65, PT ;  /* 0x000000659800780c */ /* 0x000fc40003f84270 */
[----:B------:R-:W-:Y:S02]  /*174e0*/  PRMT R22, RZ, 0x7610, R22 ;  /* 0x00007610ff167816 */ /* 0x000fe40000000016 */
[----:B------:R2:W3:Y:S01]  /*174f0*/  @P2 LDG.E.U16 R6, desc[UR60][R154.64] ;  /* 0x0000003c9a062981 */ /* 0x0004e2000c1e1500 */
[----:B------:R-:W-:Y:S02]  /*17500*/  ISETP.GT.AND P1, PT, R152, 0x66, PT ;  /* 0x000000669800780c */ /* 0x000fe40003f24270 */
[----:B------:R-:W-:Y:S02]  /*17510*/  PRMT R7, RZ, 0x7610, R7 ;  /* 0x00007610ff077816 */ /* 0x000fe40000000007 */
[----:B------:R-:W-:Y:S01]  /*17520*/  PRMT R175, RZ, 0x7610, R175 ;  /* 0x00007610ffaf7816 */ /* 0x000fe200000000af */
[----:B--2---:R-:W-:Y:S02]  /*17530*/  @P3 IMAD.MOV.U32 R154, RZ, RZ, R8 ;  /* 0x000000ffff9a3224 */ /* 0x004fe400078e0008 */
[----:B------:R-:W-:-:S05]  /*17540*/  @P3 IMAD.MOV.U32 R155, RZ, RZ, R18 ;  /* 0x000000ffff9b3224 */ /* 0x000fca00078e0012 */
[----:B------:R4:W2:Y:S02]  /*17550*/  @P3 LDG.E.U16 R22, desc[UR60][R154.64] ;  /* 0x0000003c9a163981 */ /* 0x0008a4000c1e1500 */
[----:B----4-:R-:W-:Y:S02]  /*17560*/  @P4 IMAD.MOV.U32 R154, RZ, RZ, R158 ;  /* 0x000000ffff9a4224 */ /* 0x010fe400078e009e */
[----:B---3--:R-:W-:-:S05]  /*17570*/  @P4 IMAD.MOV.U32 R155, RZ, RZ, R160 ;  /* 0x000000ffff9b4224 */ /* 0x008fca00078e00a0 */
[----:B------:R0:W3:Y:S02]  /*17580*/  @P4 LDG.E.U16 R7, desc[UR60][R154.64] ;  /* 0x0000003c9a074981 */ /* 0x0000e4000c1e1500 */
[----:B0-----:R-:W-:Y:S02]  /*17590*/  @P1 IMAD.MOV.U32 R154, RZ, RZ, R163 ;  /* 0x000000ffff9a1224 */ /* 0x001fe400078e00a3 */
[----:B------:R-:W-:-:S05]  /*175a0*/  @P1 IMAD.MOV.U32 R155, RZ, RZ, R182 ;  /* 0x000000ffff9b1224 */ /* 0x000fca00078e00b6 */
[----:B------:R-:W4:Y:S04]  /*175b0*/  @P1 LDG.E.U16 R175, desc[UR60][R154.64] ;  /* 0x0000003c9aaf1981 */ /* 0x000f28000c1e1500 */
[----:B------:R-:W-:Y:S04]  /*175c0*/  STL [R1+0x240], R190 ;  /* 0x000240be01007387 */ /* 0x000fe80000100800 */
[----:B------:R-:W-:Y:S04]  /*175d0*/  STL [R1+0x1490], R6 ;  /* 0x0014900601007387 */ /* 0x000fe80000100800 */
[----:B------:R-:W4:Y:S04]  /*175e0*/  LDL R18, [R1+0xf3c] ;  /* 0x000f3c0001127983 */ /* 0x000f280000100800 */
[----:B------:R-:W-:Y:S04]  /*175f0*/  STL [R1+0x23c], R187 ;  /* 0x00023cbb01007387 */ /* 0x000fe80000100800 */
[----:B------:R-:W4:Y:S04]  /*17600*/  LDL R8, [R1+0xf40] ;  /* 0x000f400001087983 */ /* 0x000f280000100800 */
[----:B--2---:R-:W-:Y:S04]  /*17610*/  STL [R1+0x149c], R22 ;  /* 0x00149c1601007387 */ /* 0x004fe80000100800 */
[----:B------:R-:W2:Y:S04]  /*17620*/  LDL R160, [R1+0xf34] ;  /* 0x000f340001a07983 */ /* 0x000ea80000100800 */
[----:B------:R-:W2:Y:S04]  /*17630*/  LDL R158, [R1+0xf38] ;  /* 0x000f3800019e7983 */ /* 0x000ea80000100800 */
[----:B---3--:R-:W-:Y:S04]  /*17640*/  STL [R1+0x14a4], R7 ;  /* 0x0014a40701007387 */ /* 0x008fe80000100800 */
[----:B------:R0:W-:Y:S04]  /*17650*/  STL [R1+0x4c], R183 ;  /* 0x00004cb701007387 */ /* 0x0001e80000100800 */
[----:B------:R-:W3:Y:S04]  /*17660*/  LDL R182, [R1+0xf30] ;  /* 0x000f300001b67983 */ /* 0x000ee80000100800 */
[----:B------:R-:W3:Y:S04]  /*17670*/  LDL R163, [R1+0xf28] ;  /* 0x000f280001a37983 */ /* 0x000ee80000100800 */
[----:B0-----:R-:W3:Y:S04]  /*17680*/  LDL R183, [R1+0xf2c] ;  /* 0x000f2c0001b77983 */ /* 0x001ee80000100800 */
[----:B----4-:R0:W-:Y:S04]  /*17690*/  STL [R1+0x238], R175 ;  /* 0x000238af01007387 */ /* 0x0101e80000100800 */
[----:B0-----:R-:W4:Y:S01]  /*176a0*/  LDL R175, [R1+0xf24] ;  /* 0x000f240001af7983 */ /* 0x001f220000100800 */
[----:B------:R-:W-:-:S02]  /*176b0*/  ISETP.GT.AND P0, PT, R152, 0x67, PT ;  /* 0x000000679800780c */ /* 0x000fc40003f04270 */
[C---:B------:R-:W-:Y:S02]  /*176c0*/  ISETP.GT.AND P2, PT, R152.reuse, 0x68, PT ;  /* 0x000000689800780c */ /* 0x040fe40003f44270 */
[----:B------:R-:W-:Y:S02]  /*176d0*/  PRMT R185, RZ, 0x7610, R185 ;  /* 0x00007610ffb97816 */ /* 0x000fe400000000b9 */
[C---:B------:R-:W-:Y:S02]  /*176e0*/  ISETP.GT.AND P3, PT, R152.reuse, 0x69, PT ;  /* 0x000000699800780c */ /* 0x040fe40003f64270 */
[----:B------:R-:W-:-:S05]  /*176f0*/  ISETP.GT.AND P4, PT, R152, 0x6a, PT ;  /* 0x0000006a9800780c */ /* 0x000fca0003f84270 */
[----:B------:R-:W-:Y:S02]  /*17700*/  @P0 IMAD.MOV.U32 R154, RZ, RZ, R8 ;  /* 0x000000ffff9a0224 */ /* 0x000fe400078e0008 */
[----:B------:R-:W-:Y:S01]  /*17710*/  @P0 IMAD.MOV.U32 R155, RZ, RZ, R18 ;  /* 0x000000ffff9b0224 */ /* 0x000fe200078e0012 */
[----:B------:R-:W-:Y:S01]  /*17720*/  PRMT R184, RZ, 0x7610, R184 ;  /* 0x00007610ffb87816 */ /* 0x000fe200000000b8 */
[----:B------:R-:W4:Y:S04]  /*17730*/  LDL R18, [R1+0xf1c] ;  /* 0x000f1c0001127983 */ /* 0x000f280000100800 */
[----:B------:R2:W4:Y:S01]  /*17740*/  @P0 LDG.E.U16 R185, desc[UR60][R154.64] ;  /* 0x0000003c9ab90981 */ /* 0x000522000c1e1500 */
[----:B------:R-:W-:Y:S02]  /*17750*/  PRMT R7, RZ, 0x7610, R7 ;  /* 0x00007610ff077816 */ /* 0x000fe40000000007 */
[----:B------:R-:W-:Y:S01]  /*17760*/  PRMT R2, RZ, 0x7610, R2 ;  /* 0x00007610ff027816 */ /* 0x000fe20000000002 */
[----:B------:R-:W4:Y:S01]  /*17770*/  LDL R8, [R1+0xf20] ;  /* 0x000f200001087983 */ /* 0x000f220000100800 */
[----:B--2---:R-:W-:Y:S01]  /*17780*/  @P2 IMAD.MOV.U32 R155, RZ, RZ, R160 ;  /* 0x000000ffff9b2224 */ /* 0x004fe200078e00a0 */
[----:B------:R-:W-:-:S02]  /*17790*/  ISETP.GT.AND P1, PT, R152, 0x6b, PT ;  /* 0x0000006b9800780c */ /* 0x000fc40003f24270 */
[----:B------:R-:W2:Y:S01]  /*177a0*/  LDL R160, [R1+0xf14] ;  /* 0x000f140001a07983 */ /* 0x000ea20000100800 */
[----:B------:R-:W-:Y:S01]  /*177b0*/  @P2 IMAD.MOV.U32 R154, RZ, RZ, R158 ;  /* 0x000000ffff9a2224 */ /* 0x000fe200078e009e */
[----:B------:R-:W-:Y:S02]  /*177c0*/  PRMT R20, RZ, 0x7610, R20 ;  /* 0x00007610ff147816 */ /* 0x000fe40000000014 */
[----:B------:R-:W2:Y:S04]  /*177d0*/  LDL R158, [R1+0xf18] ;  /* 0x000f1800019e7983 */ /* 0x000ea80000100800 */
[----:B------:R3:W2:Y:S02]  /*177e0*/  @P2 LDG.E.U16 R184, desc[UR60][R154.64] ;  /* 0x0000003c9ab82981 */ /* 0x0006a4000c1e1500 */
[----:B---3--:R-:W-:-:S02]  /*177f0*/  @P3 IMAD.MOV.U32 R154, RZ, RZ, R182 ;  /* 0x000000ffff9a3224 */ /* 0x008fc400078e00b6 */
[----:B------:R-:W-:-:S05]  /*17800*/  @P3 IMAD.MOV.U32 R155, RZ, RZ, R183 ;  /* 0x000000ffff9b3224 */ /* 0x000fca00078e00b7 */
[----:B------:R0:W3:Y:S02]  /*17810*/  @P3 LDG.E.U16 R7, desc[UR60][R154.64] ;  /* 0x0000003c9a073981 */ /* 0x0000e4000c1e1500 */
[----:B0-----:R-:W-:Y:S02]  /*17820*/  @P4 IMAD.MOV.U32 R154, RZ, RZ, R163 ;  /* 0x000000ffff9a4224 */ /* 0x001fe400078e00a3 */
[----:B----4-:R-:W-:-:S05]  /*17830*/  @P4 IMAD.MOV.U32 R155, RZ, RZ, R175 ;  /* 0x000000ffff9b4224 */ /* 0x010fca00078e00af */
[----:B------:R0:W4:Y:S02]  /*17840*/  @P4 LDG.E.U16 R2, desc[UR60][R154.64] ;  /* 0x0000003c9a024981 */ /* 0x000124000c1e1500 */
[----:B0-----:R-:W-:Y:S02]  /*17850*/  @P1 IMAD.MOV.U32 R155, RZ, RZ, R18 ;  /* 0x000000ffff9b1224 */ /* 0x001fe400078e0012 */
[----:B------:R-:W-:-:S05]  /*17860*/  @P1 IMAD.MOV.U32 R154, RZ, RZ, R8 ;  /* 0x000000ffff9a1224 */ /* 0x000fca00078e0008 */
[----:B------:R2:W2:Y:S04]  /*17870*/  @P1 LDG.E.U16 R20, desc[UR60][R154.64] ;  /* 0x0000003c9a141981 */ /* 0x0004a8000c1e1500 */
[----:B---3--:R-:W-:Y:S04]  /*17880*/  STL [R1+0x14b0], R7 ;  /* 0x0014b00701007387 */ /* 0x008fe80000100800 */
[----:B----4-:R-:W-:Y:S04]  /*17890*/  STL [R1+0x14b4], R2 ;  /* 0x0014b40201007387 */ /* 0x010fe80000100800 */
[----:B------:R-:W3:Y:S04]  /*178a0*/  LDL R18, [R1+0xf0c] ;  /* 0x000f0c0001127983 */ /* 0x000ee80000100800 */
[----:B------:R-:W4:Y:S01]  /*178b0*/  LDL R8, [R1+0xf10] ;  /* 0x000f100001087983 */ /* 0x000f220000100800 */
[----:B------:R-:W-:-:S02]  /*178c0*/  ISETP.GT.AND P0, PT, R152, 0x6c, PT ;  /* 0x0000006c9800780c */ /* 0x000fc40003f04270 */
[----:B------:R-:W-:Y:S02]  /*178d0*/  ISETP.GT.AND P2, PT, R152, 0x6d, PT ;  /* 0x0000006d9800780c */ /* 0x000fe40003f44270 */
[----:B------:R-:W-:Y:S02]  /*178e0*/  PRMT R17, RZ, 0x7610, R17 ;  /* 0x00007610ff117816 */ /* 0x000fe40000000011 */
[----:B------:R-:W-:-:S07]  /*178f0*/  PRMT R0, RZ, 0x7610, R0 ;  /* 0x00007610ff007816 */ /* 0x000fce0000000000 */
[----:B--2---:R-:W-:Y:S02]  /*17900*/  @P0 IMAD.MOV.U32 R154, RZ, RZ, R158 ;  /* 0x000000ffff9a0224 */ /* 0x004fe400078e009e */
[----:B------:R-:W-:Y:S01]  /*17910*/  @P0 IMAD.MOV.U32 R155, RZ, RZ, R160 ;  /* 0x000000ffff9b0224 */ /* 0x000fe200078e00a0 */
[----:B------:R-:W-:Y:S04]  /*17920*/  STL [R1+0x14b8], R20 ;  /* 0x0014b81401007387 */ /* 0x000fe80000100800 */
[----:B------:R3:W2:Y:S04]  /*17930*/  @P0 LDG.E.U16 R17, desc[UR60][R154.64] ;  /* 0x0000003c9a110981 */ /* 0x0006a8000c1e1500 */
[----:B------:R-:W2:Y:S04]  /*17940*/  LDL R183, [R1+0xf04] ;  /* 0x000f040001b77983 */ /* 0x000ea80000100800 */
[----:B------:R-:W2:Y:S04]  /*17950*/  LDL R182, [R1+0xf08] ;  /* 0x000f080001b67983 */ /* 0x000ea80000100800 */
[----:B------:R-:W2:Y:S04]  /*17960*/  LDL R175, [R1+0xefc] ;  /* 0x000efc0001af7983 */ /* 0x000ea80000100800 */
[----:B------:R-:W2:Y:S04]  /*17970*/  LDL R163, [R1+0xf00] ;  /* 0x000f000001a37983 */ /* 0x000ea80000100800 */
[----:B------:R-:W2:Y:S04]  /*17980*/  LDL R160, [R1+0xef4] ;  /* 0x000ef40001a07983 */ /* 0x000ea80000100800 */
[----:B------:R-:W-:Y:S04]  /*17990*/  STL [R1+0x234], R185 ;  /* 0x000234b901007387 */ /* 0x000fe80000100800 */
[----:B------:R-:W2:Y:S01]  /*179a0*/  LDL R158, [R1+0xef8] ;  /* 0x000ef800019e7983 */ /* 0x000ea20000100800 */
[----:B---3--:R-:W-:-:S02]  /*179b0*/  @P2 IMAD.MOV.U32 R155, RZ, RZ, R18 ;  /* 0x000000ffff9b2224 */ /* 0x008fc400078e0012 */
[----:B----4-:R-:W-:-:S05]  /*179c0*/  @P2 IMAD.MOV.U32 R154, RZ, RZ, R8 ;  /* 0x000000ffff9a2224 */ /* 0x010fca00078e0008 */
[----:B------:R0:W3:Y:S01]  /*179d0*/  @P2 LDG.E.U16 R0, desc[UR60][R154.64] ;  /* 0x0000003c9a002981 */ /* 0x0000e2000c1e1500 */
[C---:B------:R-:W-:Y:S02]  /*179e0*/  ISETP.GT.AND P3, PT, R152.reuse, 0x6e, PT ;  /* 0x0000006e9800780c */ /* 0x040fe40003f64270 */
[C---:B------:R-:W-:Y:S02]  /*179f0*/  ISETP.GT.AND P4, PT, R152.reuse, 0x6f, PT ;  /* 0x0000006f9800780c */ /* 0x040fe40003f84270 */
[----:B------:R-:W-:Y:S02]  /*17a00*/  PRMT R181, RZ, 0x7610, R181 ;  /* 0x00007610ffb57816 */ /* 0x000fe400000000b5 */
[----:B------:R-:W-:Y:S01]  /*17a10*/  ISETP.GT.AND P1, PT, R152, 0x70, PT ;  /* 0x000000709800780c */ /* 0x000fe20003f24270 */
[----:B--2---:R1:W-:Y:S04]  /*17a20*/  STL [R1+0x14c0], R17 ;  /* 0x0014c01101007387 */ /* 0x0043e80000100800 */
[----:B------:R-:W-:Y:S02]  /*17a30*/  STL [R1+0x3c], R184 ;  /* 0x00003cb801007387 */ /* 0x000fe40000100800 */
[----:B0-----:R-:W-:-:S02]  /*17a40*/  @P3 IMAD.MOV.U32 R155, RZ, RZ, R183 ;  /* 0x000000ffff9b3224 */ /* 0x001fc400078e00b7 */
[----:B------:R-:W-:Y:S01]  /*17a50*/  @P3 IMAD.MOV.U32 R154, RZ, RZ, R182 ;  /* 0x000000ffff9a3224 */ /* 0x000fe200078e00b6 */
[----:B------:R-:W2:Y:S04]  /*17a60*/  LDL R18, [R1+0xeec] ;  /* 0x000eec0001127983 */ /* 0x000ea80000100800 */
[----:B------:R-:W4:Y:S01]  /*17a70*/  LDL R8, [R1+0xef0] ;  /* 0x000ef00001087983 */ /* 0x000f220000100800 */
[----:B------:R-:W-:-:S03]  /*17a80*/  PRMT R180, RZ, 0x7610, R180 ;  /* 0x00007610ffb47816 */ /* 0x000fc600000000b4 */
[----:B------:R0:W4:Y:S01]  /*17a90*/  @P3 LDG.E.U16 R181, desc[UR60][R154.64] ;  /* 0x0000003c9ab53981 */ /* 0x000122000c1e1500 */
[----:B-1----:R-:W-:Y:S01]  /*17aa0*/  PRMT R17, RZ, 0x7610, R17 ;  /* 0x00007610ff117816 */ /* 0x002fe20000000011 */
[----:B0-----:R-:W-:Y:S02]  /*17ab0*/  @P4 IMAD.MOV.U32 R154, RZ, RZ, R163 ;  /* 0x000000ffff9a4224 */ /* 0x001fe400078e00a3 */
[----:B------:R-:W-:-:S05]  /*17ac0*/  @P4 IMAD.MOV.U32 R155, RZ, RZ, R175 ;  /* 0x000000ffff9b4224 */ /* 0x000fca00078e00af */
[----:B------:R0:W4:Y:S02]  /*17ad0*/  @P4 LDG.E.U16 R180, desc[UR60][R154.64] ;  /* 0x0000003c9ab44981 */ /* 0x000124000c1e1500 */
[----:B0-----:R-:W-:Y:S02]  /*17ae0*/  @P1 IMAD.MOV.U32 R154, RZ, RZ, R158 ;  /* 0x000000ffff9a1224 */ /* 0x001fe400078e009e */
[----:B------:R-:W-:-:S05]  /*17af0*/  @P1 IMAD.MOV.U32 R155, RZ, RZ, R160 ;  /* 0x000000ffff9b1224 */ /* 0x000fca00078e00a0 */
[----:B------:R2:W4:Y:S04]  /*17b00*/  @P1 LDG.E.U16 R17, desc[UR60][R154.64] ;  /* 0x0000003c9a111981 */ /* 0x000528000c1e1500 */
[----:B---3--:R-:W-:Y:S04]  /*17b10*/  STL [R1+0x14c4], R0 ;  /* 0x0014c40001007387 */ /* 0x008fe80000100800 */
[----:B------:R-:W3:Y:S04]  /*17b20*/  LDL R175, [R1+0xee4] ;  /* 0x000ee40001af7983 */ /* 0x000ee80000100800 */
[----:B------:R-:W3:Y:S01]  /*17b30*/  LDL R163, [R1+0xee8] ;  /* 0x000ee80001a37983 */ /* 0x000ee20000100800 */
[----:B------:R-:W-:-:S02]  /*17b40*/  ISETP.GT.AND P0, PT, R152, 0x71, PT ;  /* 0x000000719800780c */ /* 0x000fc40003f04270 */
[----:B------:R-:W-:Y:S01]  /*17b50*/  ISETP.GT.AND P2, PT, R152, 0x72, PT ;  /* 0x000000729800780c */ /* 0x000fe20003f44270 */
[----:B------:R-:W3:Y:S01]  /*17b60*/  LDL R160, [R1+0xedc] ;  /* 0x000edc0001a07983 */ /* 0x000ee20000100800 */
[----:B------:R-:W-:Y:S02]  /*17b70*/  PRMT R11, RZ, 0x7610, R11 ;  /* 0x00007610ff0b7816 */ /* 0x000fe4000000000b */
[----:B------:R-:W-:Y:S01]  /*17b80*/  PRMT R12, RZ, 0x7610, R12 ;  /* 0x00007610ff0c7816 */ /* 0x000fe2000000000c */
[----:B------:R-:W3:Y:S06]  /*17b90*/  LDL R158, [R1+0xee0] ;  /* 0x000ee000019e7983 */ /* 0x000eec0000100800 */
[----:B--2---:R-:W-:-:S02]  /*17ba0*/  @P0 IMAD.MOV.U32 R155, RZ, RZ, R18 ;  /* 0x000000ffff9b0224 */ /* 0x004fc400078e0012 */
[----:B----4-:R-:W-:-:S05]  /*17bb0*/  @P0 IMAD.MOV.U32 R154, RZ, RZ, R8 ;  /* 0x000000ffff9a0224 */ /* 0x010fca00078e0008 */
[----:B------:R3:W2:Y:S04]  /*17bc0*/  @P0 LDG.E.U16 R11, desc[UR60][R154.64] ;  /* 0x0000003c9a0b0981 */ /* 0x0006a8000c1e1500 */
[----:B------:R-:W-:Y:S04]  /*17bd0*/  STL [R1+0x14cc], R17 ;  /* 0x0014cc1101007387 */ /* 0x000fe80000100800 */
[----:B------:R-:W4:Y:S01]  /*17be0*/  LDL R18, [R1+0xed4] ;  /* 0x000ed40001127983 */ /* 0x000f220000100800 */
[----:B------:R-:W-:-:S03]  /*17bf0*/  ISETP.GT.AND P3, PT, R152, 0x73, PT ;  /* 0x000000739800780c */ /* 0x000fc60003f64270 */
[----:B------:R-:W4:Y:S01]  /*17c00*/  LDL R8, [R1+0xed8] ;  /* 0x000ed80001087983 */ /* 0x000f220000100800 */
[----:B---3--:R-:W-:Y:S02]  /*17c10*/  @P2 IMAD.MOV.U32 R155, RZ, RZ, R175 ;  /* 0x000000ffff9b2224 */ /* 0x008fe400078e00af */
[----:B------:R-:W-:-:S05]  /*17c20*/  @P2 IMAD.MOV.U32 R154, RZ, RZ, R163 ;  /* 0x000000ffff9a2224 */ /* 0x000fca00078e00a3 */
[----:B------:R0:W3:Y:S01]  /*17c30*/  @P2 LDG.E.U16 R12, desc[UR60][R154.64] ;  /* 0x0000003c9a0c2981 */ /* 0x0000e2000c1e1500 */
[----:B------:R-:W-:Y:S02]  /*17c40*/  ISETP.GT.AND P4, PT, R152, 0x74, PT ;  /* 0x000000749800780c */ /* 0x000fe40003f84270 */
[----:B------:R-:W-:Y:S01]  /*17c50*/  PRMT R19, RZ, 0x7610, R19 ;  /* 0x00007610ff137816 */ /* 0x000fe20000000013 */
[----:B0-----:R-:W-:Y:S02]  /*17c60*/  @P3 IMAD.MOV.U32 R154, RZ, RZ, R158 ;  /* 0x000000ffff9a3224 */ /* 0x001fe400078e009e */
[----:B------:R-:W-:-:S05]  /*17c70*/  @P3 IMAD.MOV.U32 R155, RZ, RZ, R160 ;  /* 0x000000ffff9b3224 */ /* 0x000fca00078e00a0 */
[----:B------:R4:W3:Y:S04]  /*17c80*/  @P3 LDG.E.U16 R19, desc[UR60][R154.64] ;  /* 0x0000003c9a133981 */ /* 0x0008e8000c1e1500 */
[----:B--2---:R-:W-:Y:S04]  /*17c90*/  STL [R1+0x14d0], R11 ;  /* 0x0014d00b01007387 */ /* 0x004fe80000100800 */
[----:B------:R-:W2:Y:S04]  /*17ca0*/  LDL R175, [R1+0xecc] ;  /* 0x000ecc0001af7983 */ /* 0x000ea80000100800 */
[----:B------:R-:W2:Y:S01]  /*17cb0*/  LDL R163, [R1+0xed0] ;  /* 0x000ed00001a37983 */ /* 0x000ea20000100800 */
[----:B----4-:R-:W-:-:S03]  /*17cc0*/  @P4 IMAD.MOV.U32 R155, RZ, RZ, R18 ;  /* 0x000000ffff9b4224 */ /* 0x010fc600078e0012 */
[----:B---3--:R-:W-:Y:S04]  /*17cd0*/  STL [R1+0x14d8], R12 ;  /* 0x0014d80c01007387 */ /* 0x008fe80000100800 */
[----:B------:R0:W-:Y:S04]  /*17ce0*/  STL [R1+0x230], R181 ;  /* 0x000230b501007387 */ /* 0x0001e80000100800 */
[----:B0-----:R-:W3:Y:S04]  /*17cf0*/  LDL R181, [R1+0xec4] ;  /* 0x000ec40001b57983 */ /* 0x001ee80000100800 */
[----:B------:R0:W-:Y:S04]  /*17d00*/  STL [R1+0x22c], R180 ;  /* 0x00022cb401007387 */ /* 0x0001e80000100800 */
[----:B------:R-:W4:Y:S04]  /*17d10*/  LDL R160, [R1+0xebc] ;  /* 0x000ebc0001a07983 */ /* 0x000f280000100800 */
[----:B------:R-:W4:Y:S04]  /*17d20*/  LDL R18, [R1+0xec0] ;  /* 0x000ec00001127983 */ /* 0x000f280000100800 */
[----:B0-----:R-:W4:Y:S01]  /*17d30*/  LDL R180, [R1+0xec8] ;  /* 0x000ec80001b47983 */ /* 0x001f220000100800 */
[C---:B------:R-:W-:Y:S01]  /*17d40*/  ISETP.GT.AND P1, PT, R152.reuse, 0x75, PT ;  /* 0x000000759800780c */ /* 0x040fe20003f24270 */
[----:B------:R-:W-:Y:S01]  /*17d50*/  @P4 IMAD.MOV.U32 R154, RZ, RZ, R8 ;  /* 0x000000ffff9a4224 */ /* 0x000fe200078e0008 */
[----:B------:R-:W-:Y:S01]  /*17d60*/  PRMT R14, RZ, 0x7610, R14 ;  /* 0x00007610ff0e7816 */ /* 0x000fe2000000000e */
[----:B------:R-:W4:Y:S01]  /*17d70*/  LDL R158, [R1+0xeb4] ;  /* 0x000eb400019e7983 */ /* 0x000f220000100800 */
[----:B------:R-:W-:-:S02]  /*17d80*/  ISETP.GT.AND P0, PT, R152, 0x76, PT ;  /* 0x000000769800780c */ /* 0x000fc40003f04270 */
[----:B------:R-:W-:Y:S01]  /*17d90*/  PRMT R15, RZ, 0x7610, R15 ;  /* 0x00007610ff0f7816 */ /* 0x000fe2000000000f */
[----:B------:R-:W4:Y:S01]  /*17da0*/  LDL R8, [R1+0xeb8] ;  /* 0x000eb80001087983 */ /* 0x000f220000100800 */
[----:B------:R-:W-:-:S03]  /*17db0*/  ISETP.GT.AND P2, PT, R152, 0x77, PT ;  /* 0x000000779800780c */ /* 0x000fc60003f44270 */
[----:B------:R2:W4:Y:S01]  /*17dc0*/  @P4 LDG.E.U16 R14, desc[UR60][R154.64] ;  /* 0x0000003c9a0e4981 */ /* 0x000522000c1e1500 */
[----:B------:R-:W-:Y:S01]  /*17dd0*/  PRMT R179, RZ, 0x7610, R179 ;  /* 0x00007610ffb37816 */ /* 0x000fe200000000b3 */
[----:B--2---:R-:W-:Y:S02]  /*17de0*/  @P1 IMAD.MOV.U32 R154, RZ, RZ, R163 ;  /* 0x000000ffff9a1224 */ /* 0x004fe400078e00a3 */
[----:B------:R-:W-:Y:S01]  /*17df0*/  @P1 IMAD.MOV.U32 R155, RZ, RZ, R175 ;  /* 0x000000ffff9b1224 */ /* 0x000fe200078e00af */
[----:B------:R-:W-:Y:S01]  /*17e00*/  PRMT R177, RZ, 0x7610, R177 ;  /* 0x00007610ffb17816 */ /* 0x000fe200000000b1 */
[----:B------:R-:W2:Y:S04]  /*17e10*/  LDL R175, [R1+0xeac] ;  /* 0x000eac0001af7983 */ /* 0x000ea80000100800 */
[----:B------:R3:W2:Y:S04]  /*17e20*/  @P1 LDG.E.U16 R15, desc[UR60][R154.64] ;  /* 0x0000003c9a0f1981 */ /* 0x0006a8000c1e1500 */
[----:B------:R-:W2:Y:S01]  /*17e30*/  LDL R163, [R1+0xeb0] ;  /* 0x000eb00001a37983 */ /* 0x000ea20000100800 */
[----:B---3--:R-:W-:-:S02]  /*17e40*/  @P0 IMAD.MOV.U32 R155, RZ, RZ, R181 ;  /* 0x000000ffff9b0224 */ /* 0x008fc400078e00b5 */
[----:B----4-:R-:W-:-:S05]  /*17e50*/  @P0 IMAD.MOV.U32 R154, RZ, RZ, R180 ;  /* 0x000000ffff9a0224 */ /* 0x010fca00078e00b4 */
[----:B------:R0:W3:Y:S02]  /*17e60*/  @P0 LDG.E.U16 R179, desc[UR60][R154.64] ;  /* 0x0000003c9ab30981 */ /* 0x0000e4000c1e1500 */
[----:B0-----:R-:W-:Y:S02]  /*17e70*/  @P2 IMAD.MOV.U32 R154, RZ, RZ, R18 ;  /* 0x000000ffff9a2224 */ /* 0x001fe400078e0012 */
[----:B------:R-:W-:Y:S01]  /*17e80*/  @P2 IMAD.MOV.U32 R155, RZ, RZ, R160 ;  /* 0x000000ffff9b2224 */ /* 0x000fe200078e00a0 */
[----:B------:R-:W4:Y:S04]  /*17e90*/  LDL R18, [R1+0xea8] ;  /* 0x000ea80001127983 */ /* 0x000f280000100800 */
[----:B------:R0:W4:Y:S04]  /*17ea0*/  @P2 LDG.E.U16 R177, desc[UR60][R154.64] ;  /* 0x0000003c9ab12981 */ /* 0x000128000c1e1500 */
[----:B------:R-:W4:Y:S01]  /*17eb0*/  LDL R160, [R1+0xea4] ;  /* 0x000ea40001a07983 */ /* 0x000f220000100800 */
[----:B------:R-:W-:-:S02]  /*17ec0*/  ISETP.GT.AND P3, PT, R152, 0x78, PT ;  /* 0x000000789800780c */ /* 0x000fc40003f64270 */
[C---:B------:R-:W-:Y:S02]  /*17ed0*/  ISETP.GT.AND P4, PT, R152.reuse, 0x79, PT ;  /* 0x000000799800780c */ /* 0x040fe40003f84270 */
[----:B------:R-:W-:Y:S02]  /*17ee0*/  PRMT R10, RZ, 0x7610, R10 ;  /* 0x00007610ff0a7816 */ /* 0x000fe4000000000a */
[----:B------:R-:W-:-:S07]  /*17ef0*/  ISETP.GT.AND P1, PT, R152, 0x7a, PT ;  /* 0x0000007a9800780c */ /* 0x000fce0003f24270 */
[----:B0-----:R-:W-:Y:S02]  /*17f00*/  @P3 IMAD.MOV.U32 R154, RZ, RZ, R8 ;  /* 0x000000ffff9a3224 */ /* 0x001fe400078e0008 */
[----:B------:R-:W-:Y:S01]  /*17f10*/  @P3 IMAD.MOV.U32 R155, RZ, RZ, R158 ;  /* 0x000000ffff9b3224 */ /* 0x000fe200078e009e */
[----:B------:R-:W4:Y:S04]  /*17f20*/  LDL R8, [R1+0xea0] ;  /* 0x000ea00001087983 */ /* 0x000f280000100800 */
[----:B------:R-:W4:Y:S01]  /*17f30*/  LDL R158, [R1+0xe9c] ;  /* 0x000e9c00019e7983 */ /* 0x000f220000100800 */
[----:B------:R-:W-:-:S03]  /*17f40*/  PRMT R6, RZ, 0x7610, R6 ;  /* 0x00007610ff067816 */ /* 0x000fc60000000006 */
[----:B------:R2:W4:Y:S02]  /*17f50*/  @P3 LDG.E.U16 R10, desc[UR60][R154.64] ;  /* 0x0000003c9a0a3981 */ /* 0x000524000c1e1500 */
[----:B--2---:R-:W-:Y:S02]  /*17f60*/  @P4 IMAD.MOV.U32 R154, RZ, RZ, R163 ;  /* 0x000000ffff9a4224 */ /* 0x004fe400078e00a3 */
[----:B------:R-:W-:-:S05]  /*17f70*/  @P4 IMAD.MOV.U32 R155, RZ, RZ, R175 ;  /* 0x000000ffff9b4224 */ /* 0x000fca00078e00af */
[----:B------:R0:W2:Y:S04]  /*17f80*/  @P4 LDG.E.U16 R6, desc[UR60][R154.64] ;  /* 0x0000003c9a064981 */ /* 0x0000a8000c1e1500 */
[----:B---3--:R1:W-:Y:S04]  /*17f90*/  STL [R1+0x224], R179 ;  /* 0x000224b301007387 */ /* 0x0083e80000100800 */
[----:B-1----:R-:W3:Y:S04]  /*17fa0*/  LDL R179, [R1+0xe94] ;  /* 0x000e940001b37983 */ /* 0x002ee80000100800 */
[----:B----4-:R1:W-:Y:S04]  /*17fb0*/  STL [R1+0x220], R177 ;  /* 0x000220b101007387 */ /* 0x0103e80000100800 */
[----:B------:R-:W4:Y:S04]  /*17fc0*/  LDL R175, [R1+0xe8c] ;  /* 0x000e8c0001af7983 */ /* 0x000f280000100800 */
[----:B------:R-:W2:Y:S04]  /*17fd0*/  LDL R163, [R1+0xe90] ;  /* 0x000e900001a37983 */ /* 0x000ea80000100800 */
[----:B-1----:R-:W4:Y:S01]  /*17fe0*/  LDL R177, [R1+0xe98] ;  /* 0x000e980001b17983 */ /* 0x002f220000100800 */
[----:B0-----:R-:W-:-:S02]  /*17ff0*/  @P1 IMAD.MOV.U32 R154, RZ, RZ, R18 ;  /* 0x000000ffff9a1224 */ /* 0x001fc400078e0012 */
[----:B------:R-:W-:Y:S01]  /*18000*/  @P1 IMAD.MOV.U32 R155, RZ, RZ, R160 ;  /* 0x000000ffff9b1224 */ /* 0x000fe200078e00a0 */
[----:B------:R-:W2:Y:S04]  /*18010*/  LDL R18, [R1+0xe88] ;  /* 0x000e880001127983 */ /* 0x000ea80000100800 */
[----:B------:R-:W2:Y:S01]  /*18020*/  LDL R160, [R1+0xe84] ;  /* 0x000e840001a07983 */ /* 0x000ea20000100800 */
[C---:B------:R-:W-:Y:S02]  /*18030*/  ISETP.GT.AND P0, PT, R152.reuse, 0x7b, PT ;  /* 0x0000007b9800780c */ /* 0x040fe40003f04270 */
[----:B------:R-:W-:Y:S02]  /*18040*/  PRMT R3, RZ, 0x7610, R3 ;  /* 0x00007610ff037816 */ /* 0x000fe40000000003 */
[----:B------:R-:W-:-:S02]  /*18050*/  ISETP.GT.AND P2, PT, R152, 0x7c, PT ;  /* 0x0000007c9800780c */ /* 0x000fc40003f44270 */
[----:B------:R-:W-:Y:S02]  /*18060*/  PRMT R13, RZ, 0x7610, R13 ;  /* 0x00007610ff0d7816 */ /* 0x000fe4000000000d */
[C---:B------:R-:W-:Y:S01]  /*18070*/  ISETP.GT.AND P3, PT, R152.reuse, 0x7d, PT ;  /* 0x0000007d9800780c */ /* 0x040fe20003f64270 */
[----:B------:R0:W2:Y:S01]  /*18080*/  @P1 LDG.E.U16 R3, desc[UR60][R154.64] ;  /* 0x0000003c9a031981 */ /* 0x0000a2000c1e1500 */
[----:B------:R-:W-:Y:S02]  /*18090*/  ISETP.GT.AND P4, PT, R152, 0x7e, PT ;  /* 0x0000007e9800780c */ /* 0x000fe40003f84270 */
[----:B------:R-:W-:Y:S01]  /*180a0*/  PRMT R252, RZ, 0x7610, R252 ;  /* 0x00007610fffc7816 */ /* 0x000fe200000000fc */
[----:B0-----:R-:W-:Y:S02]  /*180b0*/  @P0 IMAD.MOV.U32 R154, RZ, RZ, R8 ;  /* 0x000000ffff9a0224 */ /* 0x001fe400078e0008 */
[----:B------:R-:W-:Y:S01]  /*180c0*/  @P0 IMAD.MOV.U32 R155, RZ, RZ, R158 ;  /* 0x000000ffff9b0224 */ /* 0x000fe200078e009e */
[----:B------:R-:W-:Y:S01]  /*180d0*/  PRMT R251, RZ, 0x7610, R251 ;  /* 0x00007610fffb7816 */ /* 0x000fe200000000fb */
[----:B------:R-:W2:Y:S04]  /*180e0*/  LDL R158, [R1+0xe7c] ;  /* 0x000e7c00019e7983 */ /* 0x000ea80000100800 */
[----:B------:R3:W2:Y:S01]  /*180f0*/  @P0 LDG.E.U16 R13, desc[UR60][R154.64] ;  /* 0x0000003c9a0d0981 */ /* 0x0006a2000c1e1500 */
[----:B------:R-:W-:-:S03]  /*18100*/  PRMT R159, RZ, 0x7610, R159 ;  /* 0x00007610ff9f7816 */ /* 0x000fc6000000009f */
[----:B------:R-:W2:Y:S01]  /*18110*/  LDL R8, [R1+0xe80] ;  /* 0x000e800001087983 */ /* 0x000ea20000100800 */
[----:B---3--:R-:W-:Y:S02]  /*18120*/  @P2 IMAD.MOV.U32 R155, RZ, RZ, R179 ;  /* 0x000000ffff9b2224 */ /* 0x008fe400078e00b3 */
[----:B----4-:R-:W-:Y:S02]  /*18130*/  @P2 IMAD.MOV.U32 R154, RZ, RZ, R177 ;  /* 0x000000ffff9a2224 */ /* 0x010fe400078e00b1 */
[----:B------:R-:W3:Y:S04]  /*18140*/  LDL R177, [R1+0xe74] ;  /* 0x000e740001b17983 */ /* 0x000ee80000100800 */
[----:B------:R2:W4:Y:S02]  /*18150*/  @P2 LDG.E.U16 R252, desc[UR60][R154.64] ;  /* 0x0000003c9afc2981 */ /* 0x000524000c1e1500 */
[----:B--2---:R-:W-:-:S02]  /*18160*/  @P3 IMAD.MOV.U32 R154, RZ, RZ, R163 ;  /* 0x000000ffff9a3224 */ /* 0x004fc400078e00a3 */
[----:B------:R-:W-:Y:S01]  /*18170*/  @P3 IMAD.MOV.U32 R155, RZ, RZ, R175 ;  /* 0x000000ffff9b3224 */ /* 0x000fe200078e00af */
[----:B------:R-:W-:Y:S01]  /*18180*/  ISETP.GT.AND P1, PT, R152, 0x7f, PT ;  /* 0x0000007f9800780c */ /* 0x000fe20003f24270 */
[----:B------:R-:W2:Y:S04]  /*18190*/  LDL R175, [R1+0xe78] ;  /* 0x000e780001af7983 */ /* 0x000ea80000100800 */
[----:B------:R0:W4:Y:S04]  /*181a0*/  @P3 LDG.E.U16 R251, desc[UR60][R154.64] ;  /* 0x0000003c9afb3981 */ /* 0x000128000c1e1500 */
[----:B------:R-:W4:Y:S01]  /*181b0*/  LDL R163, [R1+0xe6c] ;  /* 0x000e6c0001a37983 */ /* 0x000f220000100800 */
[----:B0-----:R-:W-:-:S02]  /*181c0*/  @P4 IMAD.MOV.U32 R154, RZ, RZ, R18 ;  /* 0x000000ffff9a4224 */ /* 0x001fc400078e0012 */
[----:B------:R-:W-:Y:S01]  /*181d0*/  @P4 IMAD.MOV.U32 R155, RZ, RZ, R160 ;  /* 0x000000ffff9b4224 */ /* 0x000fe200078e00a0 */
[----:B------:R-:W4:Y:S04]  /*181e0*/  LDL R18, [R1+0xe70] ;  /* 0x000e700001127983 */ /* 0x000f280000100800 */
[----:B------:R0:W3:Y:S04]  /*181f0*/  @P4 LDG.E.U16 R159, desc[UR60][R154.64] ;  /* 0x0000003c9a9f4981 */ /* 0x0000e8000c1e1500 */
[----:B------:R-:W4:Y:S01]  /*18200*/  LDL R160, [R1+0xe64] ;  /* 0x000e640001a07983 */ /* 0x000f220000100800 */
[----:B0-----:R-:W-:-:S02]  /*18210*/  @P1 IMAD.MOV.U32 R154, RZ, RZ, R8 ;  /* 0x000000ffff9a1224 */ /* 0x001fc400078e0008 */
[----:B------:R-:W-:Y:S01]  /*18220*/  @P1 IMAD.MOV.U32 R155, RZ, RZ, R158 ;  /* 0x000000ffff9b1224 */ /* 0x000fe200078e009e */
[C---:B------:R-:W-:Y:S02]  /*18230*/  ISETP.GT.AND P0, PT, R152.reuse, 0x80, PT ;  /* 0x000000809800780c */ /* 0x040fe40003f04270 */
[----:B------:R-:W-:Y:S02]  /*18240*/  PRMT R178, RZ, 0x7610, R178 ;  /* 0x00007610ffb27816 */ /* 0x000fe400000000b2 */
[C---:B------:R-:W-:Y:S02]  /*18250*/  ISETP.GT.AND P2, PT, R152.reuse, 0x81, PT ;  /* 0x000000819800780c */ /* 0x040fe40003f44270 */
[----:B------:R-:W-:Y:S02]  /*18260*/  PRMT R250, RZ, 0x7610, R250 ;  /* 0x00007610fffa7816 */ /* 0x000fe400000000fa */
[----:B------:R-:W-:Y:S01]  /*18270*/  ISETP.GT.AND P3, PT, R152, 0x82, PT ;  /* 0x000000829800780c */ /* 0x000fe20003f64270 */
[----:B------:R2:W4:Y:S04]  /*18280*/  @P1 LDG.E.U16 R178, desc[UR60][R154.64] ;  /* 0x0000003c9ab21981 */ /* 0x000528000c1e1500 */
[----:B---3--:R0:W-:Y:S04]  /*18290*/  STL [R1+0x21c], R159 ;  /* 0x00021c9f01007387 */ /* 0x0081e80000100800 */
[----:B------:R-:W3:Y:S04]  /*182a0*/  LDL R158, [R1+0xe5c] ;  /* 0x000e5c00019e7983 */ /* 0x000ee80000100800 */
[----:B------:R-:W3:Y:S04]  /*182b0*/  LDL R8, [R1+0xe60] ;  /* 0x000e600001087983 */ /* 0x000ee80000100800 */
[----:B0-----:R-:W3:Y:S01]  /*182c0*/  LDL R159, [R1+0xe68] ;  /* 0x000e6800019f7983 */ /* 0x001ee20000100800 */
[----:B--2---:R-:W-:-:S02]  /*182d0*/  @P0 IMAD.MOV.U32 R154, RZ, RZ, R175 ;  /* 0x000000ffff9a0224 */ /* 0x004fc400078e00af */
[----:B------:R-:W-:Y:S01]  /*182e0*/  @P0 IMAD.MOV.U32 R155, RZ, RZ, R177 ;  /* 0x000000ffff9b0224 */ /* 0x000fe200078e00b1 */
[----:B------:R-:W2:Y:S04]  /*182f0*/  LDL R175, [R1+0xe58] ;  /* 0x000e580001af7983 */ /* 0x000ea80000100800 */
[----:B------:R-:W2:Y:S01]  /*18300*/  LDL R177, [R1+0xe54] ;  /* 0x000e540001b17983 */ /* 0x000ea20000100800 */
[----:B------:R-:W-:Y:S02]  /*18310*/  ISETP.GT.AND P4, PT, R152, 0x83, PT ;  /* 0x000000839800780c */ /* 0x000fe40003f84270 */
[----:B------:R-:W-:Y:S01]  /*18320*/  PRMT R249, RZ, 0x7610, R249 ;  /* 0x00007610fff97816 */ /* 0x000fe200000000f9 */
[----:B------:R4:W2:Y:S01]  /*18330*/  @P0 LDG.E.U16 R250, desc[UR60][R154.64] ;  /* 0x0000003c9afa0981 */ /* 0x0008a2000c1e1500 */
[----:B------:R-:W-:Y:S01]  /*18340*/  PRMT R248, RZ, 0x7610, R248 ;  /* 0x00007610fff87816 */ /* 0x000fe200000000f8 */
[----:B----4-:R-:W-:-:S02]  /*18350*/  @P2 IMAD.MOV.U32 R154, RZ, RZ, R18 ;  /* 0x000000ffff9a2224 */ /* 0x010fc400078e0012 */
[----:B------:R-:W-:Y:S01]  /*18360*/  @P2 IMAD.MOV.U32 R155, RZ, RZ, R163 ;  /* 0x000000ffff9b2224 */ /* 0x000fe200078e00a3 */
[----:B------:R-:W4:Y:S04]  /*18370*/  LDL R18, [R1+0xe50] ;  /* 0x000e500001127983 */ /* 0x000f280000100800 */
[----:B------:R-:W4:Y:S04]  /*18380*/  LDL R163, [R1+0xe4c] ;  /* 0x000e4c0001a37983 */ /* 0x000f280000100800 */
[----:B------:R0:W4:Y:S02]  /*18390*/  @P2 LDG.E.U16 R249, desc[UR60][R154.64] ;  /* 0x0000003c9af92981 */ /* 0x000124000c1e1500 */
[----:B0-----:R-:W-:-:S02]  /*183a0*/  @P3 IMAD.MOV.U32 R155, RZ, RZ, R160 ;  /* 0x000000ffff9b3224 */ /* 0x001fc400078e00a0 */
[----:B------:R-:W4:Y:S01]  /*183b0*/  LDL R160, [R1+0xe44] ;  /* 0x000e440001a07983 */ /* 0x000f220000100800 */
[----:B---3--:R-:W-:-:S03]  /*183c0*/  @P3 IMAD.MOV.U32 R154, RZ, RZ, R159 ;  /* 0x000000ffff9a3224 */ /* 0x008fc600078e009f */
[----:B------:R-:W3:Y:S04]  /*183d0*/  LDL R159, [R1+0xe48] ;  /* 0x000e4800019f7983 */ /* 0x000ee80000100800 */
[----:B------:R0:W3:Y:S02]  /*183e0*/  @P3 LDG.E.U16 R248, desc[UR60][R154.64] ;  /* 0x0000003c9af83981 */ /* 0x0000e4000c1e1500 */
[----:B0-----:R-:W-:Y:S02]  /*183f0*/  @P4 IMAD.MOV.U32 R154, RZ, RZ, R8 ;  /* 0x000000ffff9a4224 */ /* 0x001fe400078e0008 */
[----:B------:R-:W-:Y:S01]  /*18400*/  @P4 IMAD.MOV.U32 R155, RZ, RZ, R158 ;  /* 0x000000ffff9b4224 */ /* 0x000fe200078e009e */
[----:B------:R-:W3:Y:S04]  /*18410*/  LDL R8, [R1+0xe40] ;  /* 0x000e400001087983 */ /* 0x000ee80000100800 */
[----:B------:R-:W3:Y:S01]  /*18420*/  LDL R158, [R1+0xe3c] ;  /* 0x000e3c00019e7983 */ /* 0x000ee20000100800 */
[----:B------:R-:W-:-:S02]  /*18430*/  ISETP.GT.AND P1, PT, R152, 0x84, PT ;  /* 0x000000849800780c */ /* 0x000fc40003f24270 */
[----:B------:R-:W-:Y:S02]  /*18440*/  PRMT R247, RZ, 0x7610, R247 ;  /* 0x00007610fff77816 */ /* 0x000fe400000000f7 */
[C---:B------:R-:W-:Y:S02]  /*18450*/  ISETP.GT.AND P0, PT, R152.reuse, 0x85, PT ;  /* 0x000000859800780c */ /* 0x040fe40003f04270 */
[----:B------:R-:W-:Y:S02]  /*18460*/  PRMT R246, RZ, 0x7610, R246 ;  /* 0x00007610fff67816 */ /* 0x000fe400000000f6 */
[----:B------:R2:W3:Y:S01]  /*18470*/  @P4 LDG.E.U16 R247, desc[UR60][R154.64] ;  /* 0x0000003c9af74981 */ /* 0x0004e2000c1e1500 */
[C---:B------:R-:W-:Y:S02]  /*18480*/  ISETP.GT.AND P2, PT, R152.reuse, 0x86, PT ;  /* 0x000000869800780c */ /* 0x040fe40003f44270 */
[----:B------:R-:W-:Y:S02]  /*18490*/  PRMT R245, RZ, 0x7610, R245 ;  /* 0x00007610fff57816 */ /* 0x000fe400000000f5 */
[----:B------:R-:W-:Y:S01]  /*184a0*/  ISETP.GT.AND P3, PT, R152, 0x87, PT ;  /* 0x000000879800780c */ /* 0x000fe20003f64270 */
[----:B--2---:R-:W-:-:S02]  /*184b0*/  @P1 IMAD.MOV.U32 R154, RZ, RZ, R175 ;  /* 0x000000ffff9a1224 */ /* 0x004fc400078e00af */
[----:B------:R-:W-:-:S05]  /*184c0*/  @P1 IMAD.MOV.U32 R155, RZ, RZ, R177 ;  /* 0x000000ffff9b1224 */ /* 0x000fca00078e00b1 */
[----:B------:R4:W2:Y:S01]  /*184d0*/  @P1 LDG.E.U16 R246, desc[UR60][R154.64] ;  /* 0x0000003c9af61981 */ /* 0x0008a2000c1e1500 */
[----:B------:R-:W-:Y:S01]  /*184e0*/  PRMT R169, RZ, 0x7610, R169 ;  /* 0x00007610ffa97816 */ /* 0x000fe200000000a9 */
[----:B----4-:R-:W-:Y:S02]  /*184f0*/  @P0 IMAD.MOV.U32 R154, RZ, RZ, R18 ;  /* 0x000000ffff9a0224 */ /* 0x010fe400078e0012 */
[----:B------:R-:W-:Y:S01]  /*18500*/  @P0 IMAD.MOV.U32 R155, RZ, RZ, R163 ;  /* 0x000000ffff9b0224 */ /* 0x000fe200078e00a3 */
[----:B------:R-:W-:Y:S01]  /*18510*/  PRMT R167, RZ, 0x7610, R167 ;  /* 0x00007610ffa77816 */ /* 0x000fe200000000a7 */
[----:B------:R-:W4:Y:S04]  /*18520*/  LDL R163, [R1+0xe34] ;  /* 0x000e340001a37983 */ /* 0x000f280000100800 */
[----:B------:R0:W2:Y:S04]  /*18530*/  @P0 LDG.E.U16 R245, desc[UR60][R154.64] ;  /* 0x0000003c9af50981 */ /* 0x0000a8000c1e1500 */
[----:B------:R-:W2:Y:S01]  /*18540*/  LDL R18, [R1+0xe38] ;  /* 0x000e380001127983 */ /* 0x000ea20000100800 */
[----:B0-----:R-:W-:-:S03]  /*18550*/  @P2 IMAD.MOV.U32 R155, RZ, RZ, R160 ;  /* 0x000000ffff9b2224 */ /* 0x001fc600078e00a0 */
[----:B------:R-:W-:Y:S04]  /*18560*/  STL [R1+0x218], R178 ;  /* 0x000218b201007387 */ /* 0x000fe80000100800 */
[----:B------:R-:W2:Y:S04]  /*18570*/  LDL R160, [R1+0xe2c] ;  /* 0x000e2c0001a07983 */ /* 0x000ea80000100800 */
[----:B------:R-:W2:Y:S04]  /*18580*/  LDL R177, [R1+0xe24] ;  /* 0x000e240001b17983 */ /* 0x000ea80000100800 */
[----:B------:R-:W2:Y:S01]  /*18590*/  LDL R175, [R1+0xe28] ;  /* 0x000e280001af7983 */ /* 0x000ea20000100800 */
[----:B---3--:R-:W-:-:S03]  /*185a0*/  @P2 IMAD.MOV.U32 R154, RZ, RZ, R159 ;  /* 0x000000ffff9a2224 */ /* 0x008fc600078e009f */
[----:B------:R-:W3:Y:S04]  /*185b0*/  LDL R159, [R1+0xe30] ;  /* 0x000e3000019f7983 */ /* 0x000ee80000100800 */
[----:B------:R0:W3:Y:S02]  /*185c0*/  @P2 LDG.E.U16 R169, desc[UR60][R154.64] ;  /* 0x0000003c9aa92981 */ /* 0x0000e4000c1e1500 */
[----:B0-----:R-:W-:Y:S01]  /*185d0*/  @P3 IMAD.MOV.U32 R154, RZ, RZ, R8 ;  /* 0x000000ffff9a3224 */ /* 0x001fe200078e0008 */
[----:B------:R-:W-:Y:S01]  /*185e0*/  ISETP.GT.AND P4, PT, R152, 0x88, PT ;  /* 0x000000889800780c */ /* 0x000fe20003f84270 */
[----:B------:R-:W3:Y:S01]  /*185f0*/  LDL R8, [R1+0xe20] ;  /* 0x000e200001087983 */ /* 0x000ee20000100800 */
[----:B------:R-:W-:-:S03]  /*18600*/  @P3 IMAD.MOV.U32 R155, RZ, RZ, R158 ;  /* 0x000000ffff9b3224 */ /* 0x000fc600078e009e */
[----:B------:R-:W3:Y:S04]  /*18610*/  LDL R158, [R1+0xe1c] ;  /* 0x000e1c00019e7983 */ /* 0x000ee80000100800 */
[----:B------:R4:W3:Y:S01]  /*18620*/  @P3 LDG.E.U16 R167, desc[UR60][R154.64] ;  /* 0x0000003c9aa73981 */ /* 0x0008e2000c1e1500 */
[----:B------:R-:W-:Y:S02]  /*18630*/  ISETP.GT.AND P1, PT, R152, 0x89, PT ;  /* 0x000000899800780c */ /* 0x000fe40003f24270 */
[----:B------:R-:W-:Y:S01]  /*18640*/  PRMT R244, RZ, 0x7610, R244 ;  /* 0x00007610fff47816 */ /* 0x000fe200000000f4 */
[----:B----4-:R-:W-:Y:S02]  /*18650*/  @P4 IMAD.MOV.U32 R155, RZ, RZ, R163 ;  /* 0x000000ffff9b4224 */ /* 0x010fe400078e00a3 */
[----:B--2---:R-:W-:-:S05]  /*18660*/  @P4 IMAD.MOV.U32 R154, RZ, RZ, R18 ;  /* 0x000000ffff9a4224 */ /* 0x004fca00078e0012 */
[----:B------:R0:W2:Y:S03]  /*18670*/  @P4 LDG.E.U16 R244, desc[UR60][R154.64] ;  /* 0x0000003c9af44981 */ /* 0x0000a6000c1e1500 */
[----:B0-----:R-:W-:Y:S01]  /*18680*/  @P1 IMAD.MOV.U32 R155, RZ, RZ, R160 ;  /* 0x000000ffff9b1224 */ /* 0x001fe200078e00a0 */
[----:B---3--:R0:W-:Y:S04]  /*18690*/  STL [R1+0x214], R169 ;  /* 0x000214a901007387 */ /* 0x0081e80000100800 */
[----:B0-----:R-:W3:Y:S04]  /*186a0*/  LDL R169, [R1+0xe14] ;  /* 0x000e140001a97983 */ /* 0x001ee80000100800 */
[----:B------:R0:W-:Y:S04]  /*186b0*/  STL [R1+0x210], R167 ;  /* 0x000210a701007387 */ /* 0x0001e80000100800 */
[----:B------:R-:W4:Y:S04]  /*186c0*/  LDL R163, [R1+0xe0c] ;  /* 0x000e0c0001a37983 */ /* 0x000f280000100800 */
[----:B------:R-:W2:Y:S04]  /*186d0*/  LDL R18, [R1+0xe10] ;  /* 0x000e100001127983 */ /* 0x000ea80000100800 */
[----:B0-----:R-:W4:Y:S01]  /*186e0*/  LDL R167, [R1+0xe18] ;  /* 0x000e180001a77983 */ /* 0x001f220000100800 */
[----:B------:R-:W-:-:S03]  /*186f0*/  @P1 IMAD.MOV.U32 R154, RZ, RZ, R159 ;  /* 0x000000ffff9a1224 */ /* 0x000fc600078e009f */
[----:B------:R-:W2:Y:S04]  /*18700*/  LDL R160, [R1+0xe04] ;  /* 0x000e040001a07983 */ /* 0x000ea80000100800 */
[----:B------:R-:W2:Y:S01]  /*18710*/  LDL R159, [R1+0xe08] ;  /* 0x000e0800019f7983 */ /* 0x000ea20000100800 */
[C---:B------:R-:W-:Y:S02]  /*18720*/  ISETP.GT.AND P0, PT, R152.reuse, 0x8a, PT ;  /* 0x0000008a9800780c */ /* 0x040fe40003f04270 */
[----:B------:R-:W-:Y:S02]  /*18730*/  PRMT R243, RZ, 0x7610, R243 ;  /* 0x00007610fff37816 */ /* 0x000fe400000000f3 */
[----:B------:R-:W-:Y:S02]  /*18740*/  ISETP.GT.AND P2, PT, R152, 0x8b, PT ;  /* 0x0000008b9800780c */ /* 0x000fe40003f44270 */
[----:B------:R-:W-:-:S02]  /*18750*/  PRMT R242, RZ, 0x7610, R242 ;  /* 0x00007610fff27816 */ /* 0x000fc400000000f2 */
[C---:B------:R-:W-:Y:S01]  /*18760*/  ISETP.GT.AND P3, PT, R152.reuse, 0x8c, PT ;  /* 0x0000008c9800780c */ /* 0x040fe20003f64270 */
[----:B------:R0:W2:Y:S01]  /*18770*/  @P1 LDG.E.U16 R243, desc[UR60][R154.64] ;  /* 0x0000003c9af31981 */ /* 0x0000a2000c1e1500 */
[C---:B------:R-:W-:Y:S02]  /*18780*/  ISETP.GT.AND P4, PT, R152.reuse, 0x8d, PT ;  /* 0x0000008d9800780c */ /* 0x040fe40003f84270 */
[----:B------:R-:W-:Y:S01]  /*18790*/  PRMT R241, RZ, 0x7610, R241 ;  /* 0x00007610fff17816 */ /* 0x000fe200000000f1 */
[----:B0-----:R-:W-:Y:S02]  /*187a0*/  @P0 IMAD.MOV.U32 R154, RZ, RZ, R175 ;  /* 0x000000ffff9a0224 */ /* 0x001fe400078e00af */
[----:B------:R-:W-:Y:S01]  /*187b0*/  @P0 IMAD.MOV.U32 R155, RZ, RZ, R177 ;  /* 0x000000ffff9b0224 */ /* 0x000fe200078e00b1 */
[----:B------:R-:W-:Y:S01]  /*187c0*/  PRMT R240, RZ, 0x7610, R240 ;  /* 0x00007610fff07816 */ /* 0x000fe200000000f0 */
[----:B------:R-:W2:Y:S04]  /*187d0*/  LDL R175, [R1+0xde4] ;  /* 0x000de40001af7983 */ /* 0x000ea80000100800 */
[----:B------:R0:W2:Y:S01]  /*187e0*/  @P0 LDG.E.U16 R242, desc[UR60][R154.64] ;  /* 0x0000003c9af20981 */ /* 0x0000a2000c1e1500 */
[----:B------:R-:W-:Y:S01]  /*187f0*/  ISETP.GT.AND P1, PT, R152, 0x8e, PT ;  /* 0x0000008e9800780c */ /* 0x000fe20003f24270 */
[----:B0-----:R-:W-:-:S02]  /*18800*/  @P2 IMAD.MOV.U32 R154, RZ, RZ, R8 ;  /* 0x000000ffff9a2224 */ /* 0x001fc400078e0008 */
[----:B------:R-:W-:Y:S01]  /*18810*/  @P2 IMAD.MOV.U32 R155, RZ, RZ, R158 ;  /* 0x000000ffff9b2224 */ /* 0x000fe200078e009e */
[----:B------:R-:W-:Y:S01]  /*18820*/  PRMT R239, RZ, 0x7610, R239 ;  /* 0x00007610ffef7816 */ /* 0x000fe200000000ef */
[----:B------:R-:W2:Y:S04]  /*18830*/  LDL R158, [R1+0xdfc] ;  /* 0x000dfc00019e7983 */ /* 0x000ea80000100800 */
[----:B------:R3:W2:Y:S01]  /*18840*/  @P2 LDG.E.U16 R241, desc[UR60][R154.64] ;  /* 0x0000003c9af12981 */ /* 0x0006a2000c1e1500 */
[----:B------:R-:W-:-:S03]  /*18850*/  PRMT R166, RZ, 0x7610, R166 ;  /* 0x00007610ffa67816 */ /* 0x000fc600000000a6 */
[----:B------:R-:W2:Y:S01]  /*18860*/  LDL R8, [R1+0xe00] ;  /* 0x000e000001087983 */ /* 0x000ea20000100800 */
[----:B---3--:R-:W-:Y:S01]  /*18870*/  @P3 IMAD.MOV.U32 R155, RZ, RZ, R169 ;  /* 0x000000ffff9b3224 */ /* 0x008fe200078e00a9 */
[C---:B------:R-:W-:Y:S02]  /*18880*/  ISETP.GT.AND P0, PT, R152.reuse, 0x8f, PT ;  /* 0x0000008f9800780c */ /* 0x040fe40003f04270 */
[----:B------:R-:W3:Y:S01]  /*18890*/  LDL R169, [R1+0xde8] ;  /* 0x000de80001a97983 */ /* 0x000ee20000100800 */
[----:B----4-:R-:W-:Y:S01]  /*188a0*/  @P3 IMAD.MOV.U32 R154, RZ, RZ, R167 ;  /* 0x000000ffff9a3224 */ /* 0x010fe200078e00a7 */
[----:B------:R-:W-:Y:S02]  /*188b0*/  ISETP.GT.AND P2, PT, R152, 0x90, PT ;  /* 0x000000909800780c */ /* 0x000fe40003f44270 */
[----:B------:R-:W4:Y:S04]  /*188c0*/  LDL R167, [R1+0xddc] ;  /* 0x000ddc0001a77983 */ /* 0x000f280000100800 */
[----:B------:R2:W4:Y:S02]  /*188d0*/  @P3 LDG.E.U16 R240, desc[UR60][R154.64] ;  /* 0x0000003c9af03981 */ /* 0x000524000c1e1500 */
[----:B--2---:R-:W-:-:S02]  /*188e0*/  @P4 IMAD.MOV.U32 R154, RZ, RZ, R18 ;  /* 0x000000ffff9a4224 */ /* 0x004fc400078e0012 */
[----:B------:R-:W-:Y:S01]  /*188f0*/  @P4 IMAD.MOV.U32 R155, RZ, RZ, R163 ;  /* 0x000000ffff9b4224 */ /* 0x000fe200078e00a3 */
[----:B------:R-:W2:Y:S04]  /*18900*/  LDL R18, [R1+0xdf8] ;  /* 0x000df80001127983 */ /* 0x000ea80000100800 */
[----:B------:R0:W4:Y:S04]  /*18910*/  @P4 LDG.E.U16 R239, desc[UR60][R154.64] ;  /* 0x0000003c9aef4981 */ /* 0x000128000c1e1500 */
[----:B------:R-:W3:Y:S01]  /*18920*/  LDL R163, [R1+0xdf4] ;  /* 0x000df40001a37983 */ /* 0x000ee20000100800 */
[----:B0-----:R-:W-:-:S02]  /*18930*/  @P1 IMAD.MOV.U32 R154, RZ, RZ, R159 ;  /* 0x000000ffff9a1224 */ /* 0x001fc400078e009f */
[----:B------:R-:W-:Y:S01]  /*18940*/  @P1 IMAD.MOV.U32 R155, RZ, RZ, R160 ;  /* 0x000000ffff9b1224 */ /* 0x000fe200078e00a0 */
[----:B------:R-:W4:Y:S04]  /*18950*/  LDL R159, [R1+0xdf0] ;  /* 0x000df000019f7983 */ /* 0x000f280000100800 */
[----:B------:R0:W4:Y:S04]  /*18960*/  @P1 LDG.E.U16 R166, desc[UR60][R154.64] ;  /* 0x0000003c9aa61981 */ /* 0x000128000c1e1500 */
[----:B------:R-:W4:Y:S01]  /*18970*/  LDL R160, [R1+0xdec] ;  /* 0x000dec0001a07983 */ /* 0x000f220000100800 */
[----:B------:R-:W-:-:S02]  /*18980*/  PRMT R176, RZ, 0x7610, R176 ;  /* 0x00007610ffb07816 */ /* 0x000fc400000000b0 */
[----:B------:R-:W-:Y:S01]  /*18990*/  ISETP.GT.AND P3, PT, R152, 0x91, PT ;  /* 0x000000919800780c */ /* 0x000fe20003f64270 */
[----:B0-----:R-:W-:Y:S01]  /*189a0*/  @P0 IMAD.MOV.U32 R155, RZ, RZ, R158 ;  /* 0x000000ffff9b0224 */ /* 0x001fe200078e009e */
[----:B------:R-:W-:Y:S01]  /*189b0*/  PRMT R238, RZ, 0x7610, R238 ;  /* 0x00007610ffee7816 */ /* 0x000fe200000000ee */
[----:B------:R-:W-:-:S05]  /*189c0*/  @P0 IMAD.MOV.U32 R154, RZ, RZ, R8 ;  /* 0x000000ffff9a0224 */ /* 0x000fca00078e0008 */
[----:B------:R2:W4:Y:S02]  /*189d0*/  @P0 LDG.E.U16 R176, desc[UR60][R154.64] ;  /* 0x0000003c9ab00981 */ /* 0x000524000c1e1500 */
[----:B--2---:R-:W-:Y:S02]  /*189e0*/  @P2 IMAD.MOV.U32 R154, RZ, RZ, R18 ;  /* 0x000000ffff9a2224 */ /* 0x004fe400078e0012 */
[----:B---3--:R-:W-:-:S05]  /*189f0*/  @P2 IMAD.MOV.U32 R155, RZ, RZ, R163 ;  /* 0x000000ffff9b2224 */ /* 0x008fca00078e00a3 */
[----:B------:R0:W2:Y:S04]  /*18a00*/  @P2 LDG.E.U16 R238, desc[UR60][R154.64] ;  /* 0x0000003c9aee2981 */ /* 0x0000a8000c1e1500 */
[----:B----4-:R1:W-:Y:S04]  /*18a10*/  STL [R1+0x20c], R166 ;  /* 0x00020ca601007387 */ /* 0x0103e80000100800 */
[----:B------:R-:W3:Y:S04]  /*18a20*/  LDL R158, [R1+0xdd4] ;  /* 0x000dd400019e7983 */ /* 0x000ee80000100800 */
[----:B------:R-:W4:Y:S04]  /*18a30*/  LDL R8, [R1+0xdd8] ;  /* 0x000dd80001087983 */ /* 0x000f280000100800 */
[----:B-1----:R-:W2:Y:S04]  /*18a40*/  LDL R166, [R1+0xde0] ;  /* 0x000de00001a67983 */ /* 0x002ea80000100800 */
[----:B------:R-:W3:Y:S04]  /*18a50*/  LDL R163, [R1+0xdcc] ;  /* 0x000dcc0001a37983 */ /* 0x000ee80000100800 */
[----:B------:R-:W3:Y:S01]  /*18a60*/  LDL R18, [R1+0xdd0] ;  /* 0x000dd00001127983 */ /* 0x000ee20000100800 */
        /* <DEDUP_REMOVED lines=8> */
[C---:B------:R-:W-:Y:S01]  /*18af0*/  ISETP.GT.AND P0, PT, R152.reuse, 0x94, PT ;  /* 0x000000949800780c */ /* 0x040fe20003f04270 */
[----:B------:R0:W3:Y:S01]  /*18b00*/  @P3 LDG.E.U16 R237, desc[UR60][R154.64] ;  /* 0x0000003c9aed3981 */ /* 0x0000e2000c1e1500 */
[----:B------:R-:W-:Y:S02]  /*18b10*/  PRMT R235, RZ, 0x7610, R235 ;  /* 0x00007610ffeb7816 */ /* 0x000fe400000000eb */
[----:B------:R-:W-:Y:S01]  /*18b20*/  ISETP.GT.AND P2, PT, R152, 0x95, PT ;  /* 0x000000959800780c */ /* 0x000fe20003f44270 */
[----:B0-----:R-:W-:Y:S02]  /*18b30*/  @P4 IMAD.MOV.U32 R154, RZ, RZ, R169 ;  /* 0x000000ffff9a4224 */ /* 0x001fe400078e00a9 */
[----:B------:R-:W-:-:S05]  /*18b40*/  @P4 IMAD.MOV.U32 R155, RZ, RZ, R175 ;  /* 0x000000ffff9b4224 */ /* 0x000fca00078e00af */
[----:B------:R0:W3:Y:S01]  /*18b50*/  @P4 LDG.E.U16 R236, desc[UR60][R154.64] ;  /* 0x0000003c9aec4981 */ /* 0x0000e2000c1e1500 */
[----:B------:R-:W-:Y:S02]  /*18b60*/  PRMT R234, RZ, 0x7610, R234 ;  /* 0x00007610ffea7816 */ /* 0x000fe400000000ea */
[----:B------:R-:W-:Y:S01]  /*18b70*/  ISETP.GT.AND P3, PT, R152, 0x96, PT ;  /* 0x000000969800780c */ /* 0x000fe20003f64270 */
[----:B0-----:R-:W-:Y:S01]  /*18b80*/  @P1 IMAD.MOV.U32 R155, RZ, RZ, R167 ;  /* 0x000000ffff9b1224 */ /* 0x001fe200078e00a7 */
[----:B------:R-:W-:Y:S01]  /*18b90*/  PRMT R233, RZ, 0x7610, R233 ;  /* 0x00007610ffe97816 */ /* 0x000fe200000000e9 */
[----:B------:R-:W3:Y:S01]  /*18ba0*/  LDL R167, [R1+0xdbc] ;  /* 0x000dbc0001a77983 */ /* 0x000ee20000100800 */
[----:B------:R-:W-:Y:S01]  /*18bb0*/  PRMT R168, RZ, 0x7610, R168 ;  /* 0x00007610ffa87816 */ /* 0x000fe200000000a8 */
[----:B--2---:R-:W-:Y:S02]  /*18bc0*/  @P1 IMAD.MOV.U32 R154, RZ, RZ, R166 ;  /* 0x000000ffff9a1224 */ /* 0x004fe400078e00a6 */
[----:B------:R-:W2:Y:S04]  /*18bd0*/  LDL R166, [R1+0xdc0] ;  /* 0x000dc00001a67983 */ /* 0x000ea80000100800 */
[----:B------:R4:W2:Y:S02]  /*18be0*/  @P1 LDG.E.U16 R235, desc[UR60][R154.64] ;  /* 0x0000003c9aeb1981 */ /* 0x0008a4000c1e1500 */
[----:B----4-:R-:W-:-:S02]  /*18bf0*/  @P0 IMAD.MOV.U32 R154, RZ, RZ, R8 ;  /* 0x000000ffff9a0224 */ /* 0x010fc400078e0008 */
[----:B---3--:R-:W-:Y:S01]  /*18c00*/  @P0 IMAD.MOV.U32 R155, RZ, RZ, R158 ;  /* 0x000000ffff9b0224 */ /* 0x008fe200078e009e */
[----:B------:R-:W3:Y:S04]  /*18c10*/  LDL R8, [R1+0xdb8] ;  /* 0x000db80001087983 */ /* 0x000ee80000100800 */
[----:B------:R0:W4:Y:S04]  /*18c20*/  @P0 LDG.E.U16 R234, desc[UR60][R154.64] ;  /* 0x0000003c9aea0981 */ /* 0x000128000c1e1500 */
[----:B------:R-:W4:Y:S01]  /*18c30*/  LDL R158, [R1+0xdb4] ;  /* 0x000db400019e7983 */ /* 0x000f220000100800 */
[----:B0-----:R-:W-:-:S02]  /*18c40*/  @P2 IMAD.MOV.U32 R154, RZ, RZ, R18 ;  /* 0x000000ffff9a2224 */ /* 0x001fc400078e0012 */
[----:B------:R-:W-:-:S05]  /*18c50*/  @P2 IMAD.MOV.U32 R155, RZ, RZ, R163 ;  /* 0x000000ffff9b2224 */ /* 0x000fca00078e00a3 */
[----:B------:R0:W4:Y:S02]  /*18c60*/  @P2 LDG.E.U16 R233, desc[UR60][R154.64] ;  /* 0x0000003c9ae92981 */ /* 0x000124000c1e1500 */
[----:B0-----:R-:W-:Y:S02]  /*18c70*/  @P3 IMAD.MOV.U32 R154, RZ, RZ, R159 ;  /* 0x000000ffff9a3224 */ /* 0x001fe400078e009f */
[----:B------:R-:W-:-:S05]  /*18c80*/  @P3 IMAD.MOV.U32 R155, RZ, RZ, R160 ;  /* 0x000000ffff9b3224 */ /* 0x000fca00078e00a0 */
[----:B------:R0:W4:Y:S04]  /*18c90*/  @P3 LDG.E.U16 R168, desc[UR60][R154.64] ;  /* 0x0000003c9aa83981 */ /* 0x000128000c1e1500 */
[----:B------:R-:W-:Y:S04]  /*18ca0*/  STL [R1+0x208], R176 ;  /* 0x000208b001007387 */ /* 0x000fe80000100800 */
[----:B------:R-:W4:Y:S04]  /*18cb0*/  LDL R163, [R1+0xdac] ;  /* 0x000dac0001a37983 */ /* 0x000f280000100800 */
[----:B------:R-:W4:Y:S01]  /*18cc0*/  LDL R18, [R1+0xdb0] ;  /* 0x000db00001127983 */ /* 0x000f220000100800 */
[----:B------:R-:W-:-:S03]  /*18cd0*/  ISETP.GT.AND P4, PT, R152, 0x97, PT ;  /* 0x000000979800780c */ /* 0x000fc60003f84270 */
[----:B------:R-:W4:Y:S04]  /*18ce0*/  LDL R169, [R1+0xda4] ;  /* 0x000da40001a97983 */ /* 0x000f280000100800 */
[----:B------:R-:W4:Y:S01]  /*18cf0*/  LDL R159, [R1+0xda8] ;  /* 0x000da800019f7983 */ /* 0x000f220000100800 */
[----:B------:R-:W-:-:S03]  /*18d00*/  ISETP.GT.AND P1, PT, R152, 0x98, PT ;  /* 0x000000989800780c */ /* 0x000fc60003f24270 */
[----:B------:R-:W4:Y:S01]  /*18d10*/  LDL R160, [R1+0xda0] ;  /* 0x000da00001a07983 */ /* 0x000f220000100800 */
[----:B------:R-:W-:Y:S01]  /*18d20*/  PRMT R173, RZ, 0x7610, R173 ;  /* 0x00007610ffad7816 */ /* 0x000fe200000000ad */
[----:B0-----:R-:W-:Y:S01]  /*18d30*/  @P4 IMAD.MOV.U32 R155, RZ, RZ, R167 ;  /* 0x000000ffff9b4224 */ /* 0x001fe200078e00a7 */
[----:B------:R-:W-:Y:S02]  /*18d40*/  ISETP.GT.AND P0, PT, R152, 0x99, PT ;  /* 0x000000999800780c */ /* 0x000fe40003f04270 */
[----:B------:R-:W-:Y:S01]  /*18d50*/  PRMT R232, RZ, 0x7610, R232 ;  /* 0x00007610ffe87816 */ /* 0x000fe200000000e8 */
[----:B--2---:R-:W-:-:S05]  /*18d60*/  @P4 IMAD.MOV.U32 R154, RZ, RZ, R166 ;  /* 0x000000ffff9a4224 */ /* 0x004fca00078e00a6 */
[----:B------:R3:W2:Y:S02]  /*18d70*/  @P4 LDG.E.U16 R173, desc[UR60][R154.64] ;  /* 0x0000003c9aad4981 */ /* 0x0006a4000c1e1500 */
[----:B---3--:R-:W-:Y:S02]  /*18d80*/  @P1 IMAD.MOV.U32 R154, RZ, RZ, R8 ;  /* 0x000000ffff9a1224 */ /* 0x008fe400078e0008 */
[----:B----4-:R-:W-:-:S05]  /*18d90*/  @P1 IMAD.MOV.U32 R155, RZ, RZ, R158 ;  /* 0x000000ffff9b1224 */ /* 0x010fca00078e009e */
[----:B------:R0:W3:Y:S04]  /*18da0*/  @P1 LDG.E.U16 R232, desc[UR60][R154.64] ;  /* 0x0000003c9ae81981 */ /* 0x0000e8000c1e1500 */
[----:B------:R1:W-:Y:S04]  /*18db0*/  STL [R1+0x204], R168 ;  /* 0x000204a801007387 */ /* 0x0003e80000100800 */
[----:B------:R-:W4:Y:S04]  /*18dc0*/  LDL R167, [R1+0xd94] ;  /* 0x000d940001a77983 */ /* 0x000f280000100800 */
[----:B------:R-:W3:Y:S04]  /*18dd0*/  LDL R166, [R1+0xd98] ;  /* 0x000d980001a67983 */ /* 0x000ee80000100800 */
[----:B-1----:R-:W4:Y:S04]  /*18de0*/  LDL R168, [R1+0xd9c] ;  /* 0x000d9c0001a87983 */ /* 0x002f280000100800 */
        /* <DEDUP_REMOVED lines=9> */
[C---:B------:R-:W-:Y:S02]  /*18e80*/  ISETP.GT.AND P4, PT, R152.reuse, 0x9c, PT ;  /* 0x0000009c9800780c */ /* 0x040fe40003f84270 */
[----:B------:R0:W3:Y:S01]  /*18e90*/  @P0 LDG.E.U16 R231, desc[UR60][R154.64] ;  /* 0x0000003c9ae70981 */ /* 0x0000e2000c1e1500 */
[----:B------:R-:W-:Y:S02]  /*18ea0*/  PRMT R230, RZ, 0x7610, R230 ;  /* 0x00007610ffe67816 */ /* 0x000fe400000000e6 */
[----:B------:R-:W-:Y:S02]  /*18eb0*/  PRMT R229, RZ, 0x7610, R229 ;  /* 0x00007610ffe57816 */ /* 0x000fe400000000e5 */
[C---:B------:R-:W-:Y:S01]  /*18ec0*/  ISETP.GT.AND P1, PT, R152.reuse, 0x9d, PT ;  /* 0x0000009d9800780c */ /* 0x040fe20003f24270 */
[----:B0-----:R-:W-:Y:S02]  /*18ed0*/  @P2 IMAD.MOV.U32 R154, RZ, RZ, R159 ;  /* 0x000000ffff9a2224 */ /* 0x001fe400078e009f */
[----:B------:R-:W-:Y:S01]  /*18ee0*/  @P2 IMAD.MOV.U32 R155, RZ, RZ, R169 ;  /* 0x000000ffff9b2224 */ /* 0x000fe200078e00a9 */
[----:B------:R-:W-:Y:S01]  /*18ef0*/  PRMT R228, RZ, 0x7610, R228 ;  /* 0x00007610ffe47816 */ /* 0x000fe200000000e4 */
[----:B------:R-:W3:Y:S04]  /*18f00*/  LDL R159, [R1+0xd80] ;  /* 0x000d8000019f7983 */ /* 0x000ee80000100800 */
[----:B------:R0:W3:Y:S01]  /*18f10*/  @P2 LDG.E.U16 R230, desc[UR60][R154.64] ;  /* 0x0000003c9ae62981 */ /* 0x0000e2000c1e1500 */
[----:B------:R-:W-:Y:S01]  /*18f20*/  ISETP.GT.AND P0, PT, R152, 0x9e, PT ;  /* 0x0000009e9800780c */ /* 0x000fe20003f04270 */
[----:B0-----:R-:W-:Y:S01]  /*18f30*/  @P3 IMAD.MOV.U32 R154, RZ, RZ, R160 ;  /* 0x000000ffff9a3224 */ /* 0x001fe200078e00a0 */
[----:B------:R-:W-:Y:S01]  /*18f40*/  PRMT R227, RZ, 0x7610, R227 ;  /* 0x00007610ffe37816 */ /* 0x000fe200000000e3 */
[----:B------:R-:W3:Y:S01]  /*18f50*/  LDL R160, [R1+0xd7c] ;  /* 0x000d7c0001a07983 */ /* 0x000ee20000100800 */
[----:B------:R-:W-:-:S03]  /*18f60*/  PRMT R162, RZ, 0x7610, R162 ;  /* 0x00007610ffa27816 */ /* 0x000fc600000000a2 */
[----:B--2---:R0:W-:Y:S04]  /*18f70*/  STL [R1+0x200], R173 ;  /* 0x000200ad01007387 */ /* 0x0041e80000100800 */
[----:B------:R-:W2:Y:S04]  /*18f80*/  LDL R169, [R1+0xd78] ;  /* 0x000d780001a97983 */ /* 0x000ea80000100800 */
[----:B0-----:R-:W2:Y:S01]  /*18f90*/  LDL R173, [R1+0xd74] ;  /* 0x000d740001ad7983 */ /* 0x001ea20000100800 */
[----:B----4-:R-:W-:Y:S01]  /*18fa0*/  @P3 IMAD.MOV.U32 R155, RZ, RZ, R168 ;  /* 0x000000ffff9b3224 */ /* 0x010fe200078e00a8 */
[----:B------:R-:W-:-:S02]  /*18fb0*/  ISETP.GT.AND P2, PT, R152, 0x9f, PT ;  /* 0x0000009f9800780c */ /* 0x000fc40003f44270 */
[----:B------:R-:W4:Y:S04]  /*18fc0*/  LDL R168, [R1+0xd5c] ;  /* 0x000d5c0001a87983 */ /* 0x000f280000100800 */
[----:B------:R3:W4:Y:S02]  /*18fd0*/  @P3 LDG.E.U16 R229, desc[UR60][R154.64] ;  /* 0x0000003c9ae53981 */ /* 0x000724000c1e1500 */
[----:B---3--:R-:W-:Y:S02]  /*18fe0*/  @P4 IMAD.MOV.U32 R154, RZ, RZ, R166 ;  /* 0x000000ffff9a4224 */ /* 0x008fe400078e00a6 */
[----:B------:R-:W-:Y:S01]  /*18ff0*/  @P4 IMAD.MOV.U32 R155, RZ, RZ, R167 ;  /* 0x000000ffff9b4224 */ /* 0x000fe200078e00a7 */
[----:B------:R-:W-:Y:S01]  /*19000*/  ISETP.GT.AND P3, PT, R152, 0xa0, PT ;  /* 0x000000a09800780c */ /* 0x000fe20003f64270 */
[----:B------:R-:W3:Y:S04]  /*19010*/  LDL R167, [R1+0xd60] ;  /* 0x000d600001a77983 */ /* 0x000ee80000100800 */
[----:B------:R0:W4:Y:S02]  /*19020*/  @P4 LDG.E.U16 R228, desc[UR60][R154.64] ;  /* 0x0000003c9ae44981 */ /* 0x000124000c1e1500 */
[----:B0-----:R-:W-:-:S02]  /*19030*/  @P1 IMAD.MOV.U32 R154, RZ, RZ, R8 ;  /* 0x000000ffff9a1224 */ /* 0x001fc400078e0008 */
[----:B------:R-:W-:Y:S01]  /*19040*/  @P1 IMAD.MOV.U32 R155, RZ, RZ, R158 ;  /* 0x000000ffff9b1224 */ /* 0x000fe200078e009e */
[----:B------:R-:W3:Y:S04]  /*19050*/  LDL R8, [R1+0xd70] ;  /* 0x000d700001087983 */ /* 0x000ee80000100800 */
[----:B------:R0:W4:Y:S04]  /*19060*/  @P1 LDG.E.U16 R227, desc[UR60][R154.64] ;  /* 0x0000003c9ae31981 */ /* 0x000128000c1e1500 */
[----:B------:R-:W4:Y:S01]  /*19070*/  LDL R158, [R1+0xd6c] ;  /* 0x000d6c00019e7983 */ /* 0x000f220000100800 */
[----:B0-----:R-:W-:-:S02]  /*19080*/  @P0 IMAD.MOV.U32 R154, RZ, RZ, R18 ;  /* 0x000000ffff9a0224 */ /* 0x001fc400078e0012 */
[----:B------:R-:W-:Y:S01]  /*19090*/  @P0 IMAD.MOV.U32 R155, RZ, RZ, R163 ;  /* 0x000000ffff9b0224 */ /* 0x000fe200078e00a3 */
[----:B------:R-:W4:Y:S04]  /*190a0*/  LDL R18, [R1+0xd68] ;  /* 0x000d680001127983 */ /* 0x000f280000100800 */
[----:B------:R0:W4:Y:S04]  /*190b0*/  @P0 LDG.E.U16 R162, desc[UR60][R154.64] ;  /* 0x0000003c9aa20981 */ /* 0x000128000c1e1500 */
[----:B------:R-:W4:Y:S01]  /*190c0*/  LDL R163, [R1+0xd64] ;  /* 0x000d640001a37983 */ /* 0x000f220000100800 */
[----:B------:R-:W-:-:S02]  /*190d0*/  ISETP.GT.AND P4, PT, R152, 0xa1, PT ;  /* 0x000000a19800780c */ /* 0x000fc40003f84270 */
[----:B------:R-:W-:Y:S01]  /*190e0*/  PRMT R174, RZ, 0x7610, R174 ;  /* 0x00007610ffae7816 */ /* 0x000fe200000000ae */
[----:B0-----:R-:W-:Y:S02]  /*190f0*/  @P2 IMAD.MOV.U32 R154, RZ, RZ, R159 ;  /* 0x000000ffff9a2224 */ /* 0x001fe400078e009f */
[----:B------:R-:W-:Y:S01]  /*19100*/  @P2 IMAD.MOV.U32 R155, RZ, RZ, R160 ;  /* 0x000000ffff9b2224 */ /* 0x000fe200078e00a0 */
[----:B------:R-:W-:-:S04]  /*19110*/  PRMT R226, RZ, 0x7610, R226 ;  /* 0x00007610ffe27816 */ /* 0x000fc800000000e2 */
[----:B------:R2:W4:Y:S02]  /*19120*/  @P2 LDG.E.U16 R174, desc[UR60][R154.64] ;  /* 0x0000003c9aae2981 */ /* 0x000524000c1e1500 */
[----:B--2---:R-:W-:Y:S02]  /*19130*/  @P3 IMAD.MOV.U32 R154, RZ, RZ, R169 ;  /* 0x000000ffff9a3224 */ /* 0x004fe400078e00a9 */
[----:B------:R-:W-:-:S05]  /*19140*/  @P3 IMAD.MOV.U32 R155, RZ, RZ, R173 ;  /* 0x000000ffff9b3224 */ /* 0x000fca00078e00ad */
[----:B------:R3:W2:Y:S02]  /*19150*/  @P3 LDG.E.U16 R226, desc[UR60][R154.64] ;  /* 0x0000003c9ae23981 */ /* 0x0006a4000c1e1500 */
[----:B---3--:R-:W-:Y:S02]  /*19160*/  @P4 IMAD.MOV.U32 R154, RZ, RZ, R8 ;  /* 0x000000ffff9a4224 */ /* 0x008fe400078e0008 */
[----:B----4-:R-:W-:Y:S01]  /*19170*/  @P4 IMAD.MOV.U32 R155, RZ, RZ, R158 ;  /* 0x000000ffff9b4224 */ /* 0x010fe200078e009e */
[----:B------:R0:W-:Y:S04]  /*19180*/  STL [R1+0x1fc], R162 ;  /* 0x0001fca201007387 */ /* 0x0001e80000100800 */
[----:B------:R-:W3:Y:S04]  /*19190*/  LDL R160, [R1+0xd58] ;  /* 0x000d580001a07983 */ /* 0x000ee80000100800 */
[----:B------:R-:W4:Y:S04]  /*191a0*/  LDL R166, [R1+0xd4c] ;  /* 0x000d4c0001a67983 */ /* 0x000f280000100800 */
[----:B0-----:R-:W2:Y:S04]  /*191b0*/  LDL R162, [R1+0xd54] ;  /* 0x000d540001a27983 */ /* 0x001ea80000100800 */
[----:B------:R-:W4:Y:S04]  /*191c0*/  LDL R159, [R1+0xd50] ;  /* 0x000d5000019f7983 */ /* 0x000f280000100800 */
[----:B------:R-:W4:Y:S04]  /*191d0*/  LDL R158, [R1+0xd44] ;  /* 0x000d4400019e7983 */ /* 0x000f280000100800 */
[----:B------:R-:W4:Y:S01]  /*191e0*/  LDL R8, [R1+0xd48] ;  /* 0x000d480001087983 */ /* 0x000f220000100800 */
[----:B------:R-:W-:-:S02]  /*191f0*/  ISETP.GT.AND P1, PT, R152, 0xa2, PT ;  /* 0x000000a29800780c */ /* 0x000fc40003f24270 */
[----:B------:R-:W-:Y:S01]  /*19200*/  PRMT R225, RZ, 0x7610, R225 ;  /* 0x00007610ffe17816 */ /* 0x000fe200000000e1 */
[----:B------:R-:W4:Y:S01]  /*19210*/  LDL R169, [R1+0xd2c] ;  /* 0x000d2c0001a97983 */ /* 0x000f220000100800 */
[C---:B------:R-:W-:Y:S02]  /*19220*/  ISETP.GT.AND P0, PT, R152.reuse, 0xa3, PT ;  /* 0x000000a39800780c */ /* 0x040fe40003f04270 */
[----:B------:R-:W-:Y:S02]  /*19230*/  PRMT R223, RZ, 0x7610, R223 ;  /* 0x00007610ffdf7816 */ /* 0x000fe400000000df */
[----:B------:R0:W4:Y:S01]  /*19240*/  @P4 LDG.E.U16 R225, desc[UR60][R154.64] ;  /* 0x0000003c9ae14981 */ /* 0x000122000c1e1500 */
[C---:B------:R-:W-:Y:S02]  /*19250*/  ISETP.GT.AND P2, PT, R152.reuse, 0xa4, PT ;  /* 0x000000a49800780c */ /* 0x040fe40003f44270 */
[----:B------:R-:W-:Y:S02]  /*19260*/  PRMT R221, RZ, 0x7610, R221 ;  /* 0x00007610ffdd7816 */ /* 0x000fe400000000dd */
[----:B------:R-:W-:Y:S01]  /*19270*/  ISETP.GT.AND P3, PT, R152, 0xa5, PT ;  /* 0x000000a59800780c */ /* 0x000fe20003f64270 */
[----:B0-----:R-:W-:-:S02]  /*19280*/  @P1 IMAD.MOV.U32 R154, RZ, RZ, R18 ;  /* 0x000000ffff9a1224 */ /* 0x001fc400078e0012 */
[----:B------:R-:W-:Y:S01]  /*19290*/  @P1 IMAD.MOV.U32 R155, RZ, RZ, R163 ;  /* 0x000000ffff9b1224 */ /* 0x000fe200078e00a3 */
[----:B------:R-:W-:Y:S01]  /*192a0*/  ISETP.GT.AND P4, PT, R152, 0xa6, PT ;  /* 0x000000a69800780c */ /* 0x000fe20003f84270 */
[----:B------:R-:W4:Y:S04]  /*192b0*/  LDL R18, [R1+0xd40] ;  /* 0x000d400001127983 */ /* 0x000f280000100800 */
[----:B------:R0:W4:Y:S01]  /*192c0*/  @P1 LDG.E.U16 R223, desc[UR60][R154.64] ;  /* 0x0000003c9adf1981 */ /* 0x000122000c1e1500 */
[----:B------:R-:W-:Y:S02]  /*192d0*/  PRMT R219, RZ, 0x7610, R219 ;  /* 0x00007610ffdb7816 */ /* 0x000fe400000000db */
[----:B------:R-:W-:Y:S01]  /*192e0*/  PRMT R217, RZ, 0x7610, R217 ;  /* 0x00007610ffd97816 */ /* 0x000fe200000000d9 */
[----:B------:R-:W4:Y:S01]  /*192f0*/  LDL R163, [R1+0xd3c] ;  /* 0x000d3c0001a37983 */ /* 0x000f220000100800 */
[----:B0-----:R-:W-:-:S02]  /*19300*/  @P0 IMAD.MOV.U32 R154, RZ, RZ, R167 ;  /* 0x000000ffff9a0224 */ /* 0x001fc400078e00a7 */
[----:B------:R-:W-:Y:S01]  /*19310*/  @P0 IMAD.MOV.U32 R155, RZ, RZ, R168 ;  /* 0x000000ffff9b0224 */ /* 0x000fe200078e00a8 */
[----:B------:R-:W-:Y:S01]  /*19320*/  PRMT R164, RZ, 0x7610, R164 ;  /* 0x00007610ffa47816 */ /* 0x000fe200000000a4 */
[----:B------:R-:W4:Y:S04]  /*19330*/  LDL R168, [R1+0xd30] ;  /* 0x000d300001a87983 */ /* 0x000f280000100800 */
[----:B------:R3:W4:Y:S01]  /*19340*/  @P0 LDG.E.U16 R221, desc[UR60][R154.64] ;  /* 0x0000003c9add0981 */ /* 0x000722000c1e1500 */
[----:B------:R-:W-:-:S03]  /*19350*/  ISETP.GT.AND P1, PT, R152, 0xa7, PT ;  /* 0x000000a79800780c */ /* 0x000fc60003f24270 */
[----:B------:R-:W4:Y:S01]  /*19360*/  LDL R167, [R1+0xd24] ;  /* 0x000d240001a77983 */ /* 0x000f220000100800 */
[----:B---3--:R-:W-:-:S03]  /*19370*/  @P2 IMAD.MOV.U32 R154, RZ, RZ, R160 ;  /* 0x000000ffff9a2224 */ /* 0x008fc600078e00a0 */
[----:B------:R-:W3:Y:S01]  /*19380*/  LDL R160, [R1+0xd38] ;  /* 0x000d380001a07983 */ /* 0x000ee20000100800 */
[----:B--2---:R-:W-:-:S03]  /*19390*/  @P2 IMAD.MOV.U32 R155, RZ, RZ, R162 ;  /* 0x000000ffff9b2224 */ /* 0x004fc600078e00a2 */
[----:B------:R-:W2:Y:S04]  /*193a0*/  LDL R162, [R1+0xd34] ;  /* 0x000d340001a27983 */ /* 0x000ea80000100800 */
[----:B------:R4:W2:Y:S02]  /*193b0*/  @P2 LDG.E.U16 R219, desc[UR60][R154.64] ;  /* 0x0000003c9adb2981 */ /* 0x0008a4000c1e1500 */
[----:B----4-:R-:W-:Y:S02]  /*193c0*/  @P3 IMAD.MOV.U32 R154, RZ, RZ, R159 ;  /* 0x000000ffff9a3224 */ /* 0x010fe400078e009f */
[----:B------:R-:W-:Y:S01]  /*193d0*/  @P3 IMAD.MOV.U32 R155, RZ, RZ, R166 ;  /* 0x000000ffff9b3224 */ /* 0x000fe200078e00a6 */
[----:B------:R-:W4:Y:S04]  /*193e0*/  LDL R159, [R1+0xd28] ;  /* 0x000d2800019f7983 */ /* 0x000f280000100800 */
[----:B------:R0:W4:Y:S02]  /*193f0*/  @P3 LDG.E.U16 R217, desc[UR60][R154.64] ;  /* 0x0000003c9ad93981 */ /* 0x000124000c1e1500 */
[----:B0-----:R-:W-:-:S02]  /*19400*/  @P4 IMAD.MOV.U32 R154, RZ, RZ, R8 ;  /* 0x000000ffff9a4224 */ /* 0x001fc400078e0008 */
[----:B------:R-:W-:-:S05]  /*19410*/  @P4 IMAD.MOV.U32 R155, RZ, RZ, R158 ;  /* 0x000000ffff9b4224 */ /* 0x000fca00078e009e */
[----:B------:R0:W4:Y:S01]  /*19420*/  @P4 LDG.E.U16 R164, desc[UR60][R154.64] ;  /* 0x0000003c9aa44981 */ /* 0x000122000c1e1500 */
[----:B------:R-:W-:-:S03]  /*19430*/  ISETP.GT.AND P0, PT, R152, 0xa8, PT ;  /* 0x000000a89800780c */ /* 0x000fc60003f04270 */
[----:B------:R-:W-:Y:S04]  /*19440*/  STL [R1+0x1f8], R174 ;  /* 0x0001f8ae01007387 */ /* 0x000fe80000100800 */
[----:B------:R-:W4:Y:S04]  /*19450*/  LDL R158, [R1+0xd1c] ;  /* 0x000d1c00019e7983 */ /* 0x000f280000100800 */
[----:B------:R-:W4:Y:S01]  /*19460*/  LDL R8, [R1+0xd20] ;  /* 0x000d200001087983 */ /* 0x000f220000100800 */
[----:B------:R-:W-:Y:S01]  /*19470*/  PRMT R171, RZ, 0x7610, R171 ;  /* 0x00007610ffab7816 */ /* 0x000fe200000000ab */
[----:B0-----:R-:W-:Y:S01]  /*19480*/  @P1 IMAD.MOV.U32 R154, RZ, RZ, R18 ;  /* 0x000000ffff9a1224 */ /* 0x001fe200078e0012 */
[----:B------:R-:W-:Y:S01]  /*19490*/  ISETP.GT.AND P2, PT, R152, 0xa9, PT ;  /* 0x000000a99800780c */ /* 0x000fe20003f44270 */
[----:B------:R-:W-:Y:S01]  /*194a0*/  @P1 IMAD.MOV.U32 R155, RZ, RZ, R163 ;  /* 0x000000ffff9b1224 */ /* 0x000fe200078e00a3 */
[----:B------:R-:W4:Y:S04]  /*194b0*/  LDL R166, [R1+0xd14] ;  /* 0x000d140001a67983 */ /* 0x000f280000100800 */
[----:B------:R-:W4:Y:S01]  /*194c0*/  LDL R18, [R1+0xd18] ;  /* 0x000d180001127983 */ /* 0x000f220000100800 */
[----:B------:R-:W-:-:S02]  /*194d0*/  PRMT R215, RZ, 0x7610, R215 ;  /* 0x00007610ffd77816 */ /* 0x000fc400000000d7 */
[----:B------:R-:W-:Y:S01]  /*194e0*/  ISETP.GT.AND P3, PT, R152, 0xaa, PT ;  /* 0x000000aa9800780c */ /* 0x000fe20003f64270 */
[----:B------:R3:W4:Y:S01]  /*194f0*/  @P1 LDG.E.U16 R171, desc[UR60][R154.64] ;  /* 0x0000003c9aab1981 */ /* 0x000722000c1e1500 */
[----:B------:R-:W-:Y:S01]  /*19500*/  PRMT R213, RZ, 0x7610, R213 ;  /* 0x00007610ffd57816 */ /* 0x000fe200000000d5 */
[----:B---3--:R-:W-:Y:S02]  /*19510*/  @P0 IMAD.MOV.U32 R154, RZ, RZ, R160 ;  /* 0x000000ffff9a0224 */ /* 0x008fe400078e00a0 */
[----:B--2---:R-:W-:-:S05]  /*19520*/  @P0 IMAD.MOV.U32 R155, RZ, RZ, R162 ;  /* 0x000000ffff9b0224 */ /* 0x004fca00078e00a2 */
[----:B------:R0:W2:Y:S02]  /*19530*/  @P0 LDG.E.U16 R215, desc[UR60][R154.64] ;  /* 0x0000003c9ad70981 */ /* 0x0000a4000c1e1500 */
[----:B0-----:R-:W-:Y:S02]  /*19540*/  @P2 IMAD.MOV.U32 R154, RZ, RZ, R168 ;  /* 0x000000ffff9a2224 */ /* 0x001fe400078e00a8 */
[----:B------:R-:W-:-:S05]  /*19550*/  @P2 IMAD.MOV.U32 R155, RZ, RZ, R169 ;  /* 0x000000ffff9b2224 */ /* 0x000fca00078e00a9 */
[----:B------:R0:W3:Y:S04]  /*19560*/  @P2 LDG.E.U16 R213, desc[UR60][R154.64] ;  /* 0x0000003c9ad52981 */ /* 0x0000e8000c1e1500 */
[----:B----4-:R1:W-:Y:S04]  /*19570*/  STL [R1+0x1f4], R164 ;  /* 0x0001f4a401007387 */ /* 0x0103e80000100800 */
[----:B------:R-:W4:Y:S04]  /*19580*/  LDL R163, [R1+0xd10] ;  /* 0x000d100001a37983 */ /* 0x000f280000100800 */
[----:B------:R-:W2:Y:S04]  /*19590*/  LDL R162, [R1+0xd04] ;  /* 0x000d040001a27983 */ /* 0x000ea80000100800 */
[----:B-1----:R-:W3:Y:S04]  /*195a0*/  LDL R164, [R1+0xd0c] ;  /* 0x000d0c0001a47983 */ /* 0x002ee80000100800 */
[----:B------:R-:W2:Y:S01]  /*195b0*/  LDL R160, [R1+0xd08] ;  /* 0x000d080001a07983 */ /* 0x000ea20000100800 */
[----:B0-----:R-:W-:-:S03]  /*195c0*/  @P3 IMAD.MOV.U32 R154, RZ, RZ, R159 ;  /* 0x000000ffff9a3224 */ /* 0x001fc600078e009f */
[----:B------:R-:W2:Y:S04]  /*195d0*/  LDL R168, [R1+0xcfc] ;  /* 0x000cfc0001a87983 */ /* 0x000ea80000100800 */
[----:B------:R-:W2:Y:S01]  /*195e0*/  LDL R159, [R1+0xd00] ;  /* 0x000d0000019f7983 */ /* 0x000ea20000100800 */
[C---:B------:R-:W-:Y:S01]  /*195f0*/  ISETP.GT.AND P4, PT, R152.reuse, 0xab, PT ;  /* 0x000000ab9800780c */ /* 0x040fe20003f84270 */
[----:B------:R-:W-:Y:S01]  /*19600*/  @P3 IMAD.MOV.U32 R155, RZ, RZ, R167 ;  /* 0x000000ffff9b3224 */ /* 0x000fe200078e00a7 */
[----:B------:R-:W-:Y:S01]  /*19610*/  PRMT R211, RZ, 0x7610, R211 ;  /* 0x00007610ffd37816 */ /* 0x000fe200000000d3 */
[----:B------:R-:W2:Y:S01]  /*19620*/  LDL R167, [R1+0xcec] ;  /* 0x000cec0001a77983 */ /* 0x000ea20000100800 */
[----:B------:R-:W-:Y:S02]  /*19630*/  ISETP.GT.AND P0, PT, R152, 0xac, PT ;  /* 0x000000ac9800780c */ /* 0x000fe40003f04270 */
[----:B------:R-:W-:-:S02]  /*19640*/  PRMT R209, RZ, 0x7610, R209 ;  /* 0x00007610ffd17816 */ /* 0x000fc400000000d1 */
[----:B------:R0:W2:Y:S01]  /*19650*/  @P3 LDG.E.U16 R211, desc[UR60][R154.64] ;  /* 0x0000003c9ad33981 */ /* 0x0000a2000c1e1500 */
[C---:B------:R-:W-:Y:S02]  /*19660*/  ISETP.GT.AND P1, PT, R152.reuse, 0xad, PT ;  /* 0x000000ad9800780c */ /* 0x040fe40003f24270 */
[----:B------:R-:W-:Y:S02]  /*19670*/  PRMT R207, RZ, 0x7610, R207 ;  /* 0x00007610ffcf7816 */ /* 0x000fe400000000cf */
[----:B0-----:R-:W-:Y:S02]  /*19680*/  @P4 IMAD.MOV.U32 R154, RZ, RZ, R8 ;  /* 0x000000ffff9a4224 */ /* 0x001fe400078e0008 */
[----:B------:R-:W-:Y:S01]  /*19690*/  @P4 IMAD.MOV.U32 R155, RZ, RZ, R158 ;  /* 0x000000ffff9b4224 */ /* 0x000fe200078e009e */
[----:B------:R-:W-:Y:S01]  /*196a0*/  ISETP.GT.AND P2, PT, R152, 0xae, PT ;  /* 0x000000ae9800780c */ /* 0x000fe20003f44270 */
[----:B------:R-:W2:Y:S04]  /*196b0*/  LDL R158, [R1+0xcf4] ;  /* 0x000cf400019e7983 */ /* 0x000ea80000100800 */
[----:B------:R0:W2:Y:S01]  /*196c0*/  @P4 LDG.E.U16 R209, desc[UR60][R154.64] ;  /* 0x0000003c9ad14981 */ /* 0x0000a2000c1e1500 */
[----:B------:R-:W-:-:S02]  /*196d0*/  PRMT R205, RZ, 0x7610, R205 ;  /* 0x00007610ffcd7816 */ /* 0x000fc400000000cd */
[----:B------:R-:W-:Y:S01]  /*196e0*/  PRMT R156, RZ, 0x7610, R156 ;  /* 0x00007610ff9c7816 */ /* 0x000fe2000000009c */
[----:B------:R-:W2:Y:S01]  /*196f0*/  LDL R8, [R1+0xcf8] ;  /* 0x000cf80001087983 */ /* 0x000ea20000100800 */
[----:B0-----:R-:W-:Y:S02]  /*19700*/  @P0 IMAD.MOV.U32 R154, RZ, RZ, R18 ;  /* 0x000000ffff9a0224 */ /* 0x001fe400078e0012 */
[----:B------:R-:W-:Y:S01]  /*19710*/  @P0 IMAD.MOV.U32 R155, RZ, RZ, R166 ;  /* 0x000000ffff9b0224 */ /* 0x000fe200078e00a6 */
[----:B------:R-:W-:Y:S01]  /*19720*/  PRMT R157, RZ, 0x7610, R157 ;  /* 0x00007610ff9d7816 */ /* 0x000fe2000000009d */
[----:B------:R-:W2:Y:S04]  /*19730*/  LDL R18, [R1+0xcf0] ;  /* 0x000cf00001127983 */ /* 0x000ea80000100800 */
[----:B------:R4:W2:Y:S01]  /*19740*/  @P0 LDG.E.U16 R207, desc[UR60][R154.64] ;  /* 0x0000003c9acf0981 */ /* 0x0008a2000c1e1500 */
[----:B------:R-:W-:-:S03]  /*19750*/  ISETP.GT.AND P0, PT, R152, 0xaf, PT ;  /* 0x000000af9800780c */ /* 0x000fc60003f04270 */
[----:B------:R-:W2:Y:S01]  /*19760*/  LDL R166, [R1+0xce4] ;  /* 0x000ce40001a67983 */ /* 0x000ea20000100800 */
[----:B----4-:R-:W-:Y:S02]  /*19770*/  @P1 IMAD.MOV.U32 R154, RZ, RZ, R163 ;  /* 0x000000ffff9a1224 */ /* 0x010fe400078e00a3 */
[----:B---3--:R-:W-:Y:S02]  /*19780*/  @P1 IMAD.MOV.U32 R155, RZ, RZ, R164 ;  /* 0x000000ffff9b1224 */ /* 0x008fe400078e00a4 */
[----:B------:R-:W3:Y:S04]  /*19790*/  LDL R164, [R1+0xce8] ;  /* 0x000ce80001a47983 */ /* 0x000ee80000100800 */
[----:B------:R2:W4:Y:S02]  /*197a0*/  @P1 LDG.E.U16 R205, desc[UR60][R154.64] ;  /* 0x0000003c9acd1981 */ /* 0x000524000c1e1500 */
[----:B--2---:R-:W-:-:S02]  /*197b0*/  @P2 IMAD.MOV.U32 R154, RZ, RZ, R160 ;  /* 0x000000ffff9a2224 */ /* 0x004fc400078e00a0 */
[----:B------:R-:W-:-:S05]  /*197c0*/  @P2 IMAD.MOV.U32 R155, RZ, RZ, R162 ;  /* 0x000000ffff9b2224 */ /* 0x000fca00078e00a2 */
[----:B------:R0:W2:Y:S02]  /*197d0*/  @P2 LDG.E.U16 R156, desc[UR60][R154.64] ;  /* 0x0000003c9a9c2981 */ /* 0x0000a4000c1e1500 */
[----:B0-----:R-:W-:Y:S02]  /*197e0*/  @P0 IMAD.MOV.U32 R154, RZ, RZ, R159 ;  /* 0x000000ffff9a0224 */ /* 0x001fe400078e009f */
[----:B------:R-:W-:-:S05]  /*197f0*/  @P0 IMAD.MOV.U32 R155, RZ, RZ, R168 ;  /* 0x000000ffff9b0224 */ /* 0x000fca00078e00a8 */
[----:B------:R0:W3:Y:S04]  /*19800*/  @P0 LDG.E.U16 R157, desc[UR60][R154.64] ;  /* 0x0000003c9a9d0981 */ /* 0x0000e8000c1e1500 */
[----:B------:R-:W-:Y:S04]  /*19810*/  STL [R1+0x1f0], R171 ;  /* 0x0001f0ab01007387 */ /* 0x000fe80000100800 */
[----:B------:R-:W4:Y:S04]  /*19820*/  LDL R163, [R1+0xcdc] ;  /* 0x000cdc0001a37983 */ /* 0x000f280000100800 */
[----:B------:R-:W4:Y:S01]  /*19830*/  LDL R162, [R1+0xce0] ;  /* 0x000ce00001a27983 */ /* 0x000f220000100800 */
[----:B------:R-:W-:-:S03]  /*19840*/  ISETP.GT.AND P1, PT, R152, 0xb0, PT ;  /* 0x000000b09800780c */ /* 0x000fc60003f24270 */
[----:B------:R-:W4:Y:S01]  /*19850*/  LDL R160, [R1+0xcd4] ;  /* 0x000cd40001a07983 */ /* 0x000f220000100800 */
[----:B------:R-:W-:Y:S02]  /*19860*/  PRMT R203, RZ, 0x7610, R203 ;  /* 0x00007610ffcb7816 */ /* 0x000fe400000000cb */
[----:B------:R-:W-:-:S07]  /*19870*/  ISETP.GT.AND P0, PT, R152, 0xb1, PT ;  /* 0x000000b19800780c */ /* 0x000fce0003f04270 */
[----:B0-----:R-:W-:Y:S02]  /*19880*/  @P1 IMAD.MOV.U32 R154, RZ, RZ, R8 ;  /* 0x000000ffff9a1224 */ /* 0x001fe400078e0008 */
[----:B------:R-:W-:-:S05]  /*19890*/  @P1 IMAD.MOV.U32 R155, RZ, RZ, R158 ;  /* 0x000000ffff9b1224 */ /* 0x000fca00078e009e */
[----:B------:R0:W4:Y:S01]  /*198a0*/  @P1 LDG.E.U16 R203, desc[UR60][R154.64] ;  /* 0x0000003c9acb1981 */ /* 0x000122000c1e1500 */
[----:B------:R-:W-:Y:S02]  /*198b0*/  ISETP.GT.AND P1, PT, R152, 0xb2, PT ;  /* 0x000000b29800780c */ /* 0x000fe40003f24270 */
[----:B------:R-:W-:Y:S01]  /*198c0*/  PRMT R201, RZ, 0x7610, R201 ;  /* 0x00007610ffc97816 */ /* 0x000fe200000000c9 */
[----:B0-----:R-:W-:Y:S02]  /*198d0*/  @P0 IMAD.MOV.U32 R154, RZ, RZ, R18 ;  /* 0x000000ffff9a0224 */ /* 0x001fe400078e0012 */
[----:B------:R-:W-:-:S05]  /*198e0*/  @P0 IMAD.MOV.U32 R155, RZ, RZ, R167 ;  /* 0x000000ffff9b0224 */ /* 0x000fca00078e00a7 */
[----:B------:R0:W4:Y:S03]  /*198f0*/  @P0 LDG.E.U16 R201, desc[UR60][R154.64] ;  /* 0x0000003c9ac90981 */ /* 0x000126000c1e1500 */
[----:B0-----:R-:W-:Y:S01]  /*19900*/  @P1 IMAD.MOV.U32 R155, RZ, RZ, R166 ;  /* 0x000000ffff9b1224 */ /* 0x001fe200078e00a6 */
[----:B--2---:R0:W-:Y:S04]  /*19910*/  STL [R1+0x1ec], R156 ;  /* 0x0001ec9c01007387 */ /* 0x0041e80000100800 */
[----:B------:R-:W2:Y:S04]  /*19920*/  LDL R159, [R1+0xccc] ;  /* 0x000ccc00019f7983 */ /* 0x000ea80000100800 */
[----:B0-----:R-:W2:Y:S04]  /*19930*/  LDL R156, [R1+0xcd8] ;  /* 0x000cd800019c7983 */ /* 0x001ea80000100800 */
[----:B---3--:R0:W-:Y:S04]  /*19940*/  STL [R1+0x1e8], R157 ;  /* 0x0001e89d01007387 */ /* 0x0081e80000100800 */
[----:B------:R-:W3:Y:S04]  /*19950*/  LDL R158, [R1+0xcc4] ;  /* 0x000cc400019e7983 */ /* 0x000ee80000100800 */
[----:B------:R-:W3:Y:S04]  /*19960*/  LDL R8, [R1+0xcc8] ;  /* 0x000cc80001087983 */ /* 0x000ee80000100800 */
[----:B0-----:R-:W3:Y:S04]  /*19970*/  LDL R157, [R1+0xcd0] ;  /* 0x000cd000019d7983 */ /* 0x001ee80000100800 */
[----:B------:R-:W3:Y:S04]  /*19980*/  LDL R18, [R1+0xcc0] ;  /* 0x000cc00001127983 */ /* 0x000ee80000100800 */
[----:B------:R-:W3:Y:S01]  /*19990*/  LDL R166, [R1+0xcbc] ;  /* 0x000cbc0001a67983 */ /* 0x000ee20000100800 */
[----:B------:R-:W-:Y:S01]  /*199a0*/  ISETP.GT.AND P0, PT, R152, 0xb3, PT ;  /* 0x000000b39800780c */ /* 0x000fe20003f04270 */
[----:B------:R-:W-:Y:S01]  /*199b0*/  @P1 IMAD.MOV.U32 R154, RZ, RZ, R164 ;  /* 0x000000ffff9a1224 */ /* 0x000fe200078e00a4 */
[----:B------:R-:W-:Y:S01]  /*199c0*/  PRMT R199, RZ, 0x7610, R199 ;  /* 0x00007610ffc77816 */ /* 0x000fe200000000c7 */
[----:B------:R-:W3:Y:S01]  /*199d0*/  LDL R164, [R1+0xcb4] ;  /* 0x000cb40001a47983 */ /* 0x000ee20000100800 */
[----:B------:R-:W-:-:S04]  /*199e0*/  PRMT R197, RZ, 0x7610, R197 ;  /* 0x00007610ffc57816 */ /* 0x000fc800000000c5 */
[----:B------:R4:W3:Y:S01]  /*199f0*/  @P1 LDG.E.U16 R199, desc[UR60][R154.64] ;  /* 0x0000003c9ac71981 */ /* 0x0008e2000c1e1500 */
[----:B------:R-:W-:-:S04]  /*19a00*/  ISETP.GT.AND P1, PT, R152, 0xb4, PT ;  /* 0x000000b49800780c */ /* 0x000fc80003f24270 */
[----:B----4-:R-:W-:Y:S02]  /*19a10*/  @P0 IMAD.MOV.U32 R154, RZ, RZ, R162 ;  /* 0x000000ffff9a0224 */ /* 0x010fe400078e00a2 */
[----:B------:R-:W-:Y:S01]  /*19a20*/  @P0 IMAD.MOV.U32 R155, RZ, RZ, R163 ;  /* 0x000000ffff9b0224 */ /* 0x000fe200078e00a3 */
[----:B------:R-:W-:Y:S01]  /*19a30*/  PRMT R195, RZ, 0x7610, R195 ;  /* 0x00007610ffc37816 */ /* 0x000fe200000000c3 */
[----:B------:R-:W4:Y:S04]  /*19a40*/  LDL R163, [R1+0xcb8] ;  /* 0x000cb80001a37983 */ /* 0x000f280000100800 */
[----:B------:R0:W4:Y:S01]  /*19a50*/  @P0 LDG.E.U16 R197, desc[UR60][R154.64] ;  /* 0x0000003c9ac50981 */ /* 0x000122000c1e1500 */
[----:B------:R-:W-:Y:S02]  /*19a60*/  ISETP.GT.AND P0, PT, R152, 0xb5, PT ;  /* 0x000000b59800780c */ /* 0x000fe40003f04270 */
[----:B------:R-:W-:Y:S01]  /*19a70*/  PRMT R193, RZ, 0x7610, R193 ;  /* 0x00007610ffc17816 */ /* 0x000fe200000000c1 */
[----:B------:R-:W4:Y:S01]  /*19a80*/  LDL R162, [R1+0xcac] ;  /* 0x000cac0001a27983 */ /* 0x000f220000100800 */
[----:B0-----:R-:W-:Y:S01]  /*19a90*/  @P1 IMAD.MOV.U32 R155, RZ, RZ, R160 ;  /* 0x000000ffff9b1224 */ /* 0x001fe200078e00a0 */
[----:B------:R-:W-:-:S02]  /*19aa0*/  PRMT R22, RZ, 0x7610, R22 ;  /* 0x00007610ff167816 */ /* 0x000fc40000000016 */
[----:B------:R-:W4:Y:S01]  /*19ab0*/  LDL R160, [R1+0xcb0] ;  /* 0x000cb00001a07983 */ /* 0x000f220000100800 */
[----:B------:R-:W-:Y:S01]  /*19ac0*/  PRMT R17, RZ, 0x7610, R17 ;  /* 0x00007610ff117816 */ /* 0x000fe20000000011 */
[----:B--2---:R-:W-:Y:S02]  /*19ad0*/  @P1 IMAD.MOV.U32 R154, RZ, RZ, R156 ;  /* 0x000000ffff9a1224 */ /* 0x004fe400078e009c */
[----:B------:R-:W2:Y:S04]  /*19ae0*/  LDL R156, [R1+0xca8] ;  /* 0x000ca800019c7983 */ /* 0x000ea80000100800 */
[----:B------:R0:W2:Y:S01]  /*19af0*/  @P1 LDG.E.U16 R195, desc[UR60][R154.64] ;  /* 0x0000003c9ac31981 */ /* 0x0000a2000c1e1500 */
[----:B------:R-:W-:Y:S01]  /*19b00*/  ISETP.GT.AND P1, PT, R152, 0xb6, PT ;  /* 0x000000b69800780c */ /* 0x000fe20003f24270 */
[----:B0-----:R-:W-:-:S02]  /*19b10*/  @P0 IMAD.MOV.U32 R155, RZ, RZ, R159 ;  /* 0x000000ffff9b0224 */ /* 0x001fc400078e009f */
[----:B------:R-:W2:Y:S01]  /*19b20*/  LDL R159, [R1+0xc9c] ;  /* 0x000c9c00019f7983 */ /* 0x000ea20000100800 */
[----:B---3--:R-:W-:-:S03]  /*19b30*/  @P0 IMAD.MOV.U32 R154, RZ, RZ, R157 ;  /* 0x000000ffff9a0224 */ /* 0x008fc600078e009d */
[----:B------:R-:W2:Y:S04]  /*19b40*/  LDL R157, [R1+0xca4] ;  /* 0x000ca400019d7983 */ /* 0x000ea80000100800 */
[----:B------:R0:W3:Y:S01]  /*19b50*/  @P0 LDG.E.U16 R193, desc[UR60][R154.64] ;  /* 0x0000003c9ac10981 */ /* 0x0000e2000c1e1500 */
[----:B------:R-:W-:Y:S01]  /*19b60*/  ISETP.GT.AND P0, PT, R152, 0xb7, PT ;  /* 0x000000b79800780c */ /* 0x000fe20003f04270 */
[----:B0-----:R-:W-:Y:S02]  /*19b70*/  @P1 IMAD.MOV.U32 R154, RZ, RZ, R8 ;  /* 0x000000ffff9a1224 */ /* 0x001fe400078e0008 */
[----:B------:R-:W-:Y:S01]  /*19b80*/  @P1 IMAD.MOV.U32 R155, RZ, RZ, R158 ;  /* 0x000000ffff9b1224 */ /* 0x000fe200078e009e */
[----:B------:R-:W3:Y:S04]  /*19b90*/  LDL R8, [R1+0xca0] ;  /* 0x000ca00001087983 */ /* 0x000ee80000100800 */
[----:B------:R0:W2:Y:S04]  /*19ba0*/  @P1 LDG.E.U16 R22, desc[UR60][R154.64] ;  /* 0x0000003c9a161981 */ /* 0x0000a8000c1e1500 */
[----:B------:R-:W3:Y:S01]  /*19bb0*/  LDL R158, [R1+0xc94] ;  /* 0x000c9400019e7983 */ /* 0x000ee20000100800 */
[----:B0-----:R-:W-:-:S02]  /*19bc0*/  @P0 IMAD.MOV.U32 R154, RZ, RZ, R18 ;  /* 0x000000ffff9a0224 */ /* 0x001fc400078e0012 */
[----:B------:R-:W-:-:S05]  /*19bd0*/  @P0 IMAD.MOV.U32 R155, RZ, RZ, R166 ;  /* 0x000000ffff9b0224 */ /* 0x000fca00078e00a6 */
[----:B------:R4:W3:Y:S01]  /*19be0*/  @P0 LDG.E.U16 R17, desc[UR60][R154.64] ;  /* 0x0000003c9a110981 */ /* 0x0008e2000c1e1500 */
[----:B------:R-:W-:-:S13]  /*19bf0*/  ISETP.GT.AND P1, PT, R152, 0xb8, PT ;  /* 0x000000b89800780c */ /* 0x000fda0003f24270 */
[----:B----4-:R-:W-:Y:S02]  /*19c00*/  @P1 IMAD.MOV.U32 R154, RZ, RZ, R163 ;  /* 0x000000ffff9a1224 */ /* 0x010fe400078e00a3 */
[----:B------:R-:W-:Y:S01]  /*19c10*/  @P1 IMAD.MOV.U32 R155, RZ, RZ, R164 ;  /* 0x000000ffff9b1224 */ /* 0x000fe200078e00a4 */
[----:B------:R-:W-:Y:S02]  /*19c20*/  ISETP.GT.AND P0, PT, R152, 0xb9, PT ;  /* 0x000000b99800780c */ /* 0x000fe40003f04270 */
[----:B------:R-:W-:Y:S02]  /*19c30*/  PRMT R189, RZ, 0x7610, R189 ;  /* 0x00007610ffbd7816 */ /* 0x000fe400000000bd */
[----:B------:R-:W-:-:S04]  /*19c40*/  PRMT R153, RZ, 0x7610, R153 ;  /* 0x00007610ff997816 */ /* 0x000fc80000000099 */
[----:B------:R0:W4:Y:S04]  /*19c50*/  @P1 LDG.E.U16 R189, desc[UR60][R154.64] ;  /* 0x0000003c9abd1981 */ /* 0x000128000c1e1500 */
[----:B--2---:R1:W-:Y:S04]  /*19c60*/  STL [R1+0x1e4], R22 ;  /* 0x0001e41601007387 */ /* 0x0043e80000100800 */
[----:B------:R-:W2:Y:S04]  /*19c70*/  LDL R18, [R1+0xc8c] ;  /* 0x000c8c0001127983 */ /* 0x000ea80000100800 */
[----:B-1----:R-:W4:Y:S04]  /*19c80*/  LDL R22, [R1+0xc98] ;  /* 0x000c980001167983 */ /* 0x002f280000100800 */
[----:B---3--:R1:W-:Y:S04]  /*19c90*/  STL [R1+0x1e0], R17 ;  /* 0x0001e01101007387 */ /* 0x0083e80000100800 */
[----:B------:R-:W3:Y:S04]  /*19ca0*/  LDL R167, [R1+0xc84] ;  /* 0x000c840001a77983 */ /* 0x000ee80000100800 */
[----:B------:R-:W3:Y:S04]  /*19cb0*/  LDL R166, [R1+0xc88] ;  /* 0x000c880001a67983 */ /* 0x000ee80000100800 */
[----:B-1----:R-:W3:Y:S04]  /*19cc0*/  LDL R17, [R1+0xc90] ;  /* 0x000c900001117983 */ /* 0x002ee80000100800 */
[----:B------:R-:W3:Y:S04]  /*19cd0*/  LDL R163, [R1+0xc80] ;  /* 0x000c800001a37983 */ /* 0x000ee80000100800 */
[----:B------:R-:W3:Y:S01]  /*19ce0*/  LDL R164, [R1+0xc7c] ;  /* 0x000c7c0001a47983 */ /* 0x000ee20000100800 */
[----:B0-----:R-:W-:-:S02]  /*19cf0*/  @P0 IMAD.MOV.U32 R154, RZ, RZ, R160 ;  /* 0x000000ffff9a0224 */ /* 0x001fc400078e00a0 */
[----:B------:R-:W-:Y:S01]  /*19d00*/  @P0 IMAD.MOV.U32 R155, RZ, RZ, R162 ;  /* 0x000000ffff9b0224 */ /* 0x000fe200078e00a2 */
[C---:B------:R-:W-:Y:S01]  /*19d10*/  ISETP.GT.AND P1, PT, R152.reuse, 0xba, PT ;  /* 0x000000ba9800780c */ /* 0x040fe20003f24270 */
[----:B------:R-:W3:Y:S04]  /*19d20*/  LDL R160, [R1+0xc74] ;  /* 0x000c740001a07983 */ /* 0x000ee80000100800 */
[----:B------:R0:W3:Y:S01]  /*19d30*/  @P0 LDG.E.U16 R153, desc[UR60][R154.64] ;  /* 0x0000003c9a990981 */ /* 0x0000e2000c1e1500 */
[----:B------:R-:W-:Y:S02]  /*19d40*/  ISETP.GT.AND P0, PT, R152, 0xbb, PT ;  /* 0x000000bb9800780c */ /* 0x000fe40003f04270 */
[----:B------:R-:W-:Y:S01]  /*19d50*/  PRMT R165, RZ, 0x7610, R165 ;  /* 0x00007610ffa57816 */ /* 0x000fe200000000a5 */
[----:B------:R-:W3:Y:S01]  /*19d60*/  LDL R162, [R1+0xc6c] ;  /* 0x000c6c0001a27983 */ /* 0x000ee20000100800 */
[----:B0-----:R-:W-:-:S02]  /*19d70*/  PRMT R154, RZ, 0x7610, R154 ;  /* 0x00007610ff9a7816 */ /* 0x001fc4000000009a */
[----:B------:R-:W-:-:S04]  /*19d80*/  PRMT R155, RZ, 0x7610, R155 ;  /* 0x00007610ff9b7816 */ /* 0x000fc8000000009b */
[----:B------:R0:W3:Y:S01]  /*19d90*/  @P1 LDG.E.U16 R154, desc[UR60][R156.64] ;  /* 0x0000003c9c9a1981 */ /* 0x0000e2000c1e1500 */
[C---:B------:R-:W-:Y:S02]  /*19da0*/  ISETP.GT.AND P1, PT, R152.reuse, 0xbc, PT ;  /* 0x000000bc9800780c */ /* 0x040fe40003f24270 */
[----:B0-----:R-:W-:Y:S02]  /*19db0*/  @P0 IMAD.MOV.U32 R156, RZ, RZ, R8 ;  /* 0x000000ffff9c0224 */ /* 0x001fe400078e0008 */
[----:B------:R-:W-:Y:S01]  /*19dc0*/  @P0 IMAD.MOV.U32 R157, RZ, RZ, R159 ;  /* 0x000000ffff9d0224 */ /* 0x000fe200078e009f */
[----:B------:R-:W-:Y:S01]  /*19dd0*/  PRMT R161, RZ, 0x7610, R161 ;  /* 0x00007610ffa17816 */ /* 0x000fe200000000a1 */
[----:B------:R-:W3:Y:S04]  /*19de0*/  LDL R8, [R1+0xc78] ;  /* 0x000c780001087983 */ /* 0x000ee80000100800 */
[----:B------:R0:W3:Y:S01]  /*19df0*/  @P0 LDG.E.U16 R155, desc[UR60][R156.64] ;  /* 0x0000003c9c9b0981 */ /* 0x0000e2000c1e1500 */
[----:B------:R-:W-:-:S02]  /*19e00*/  ISETP.GT.AND P0, PT, R152, 0xbd, PT ;  /* 0x000000bd9800780c */ /* 0x000fc40003f04270 */
[----:B------:R-:W-:Y:S01]  /*19e10*/  @P1 IMAD.MOV.U32 R159, RZ, RZ, R158 ;  /* 0x000000ffff9f1224 */ /* 0x000fe200078e009e */
[----:B0-----:R-:W-:Y:S02]  /*19e20*/  PRMT R156, RZ, 0x7610, R156 ;  /* 0x00007610ff9c7816 */ /* 0x001fe4000000009c */
[----:B------:R-:W-:Y:S01]  /*19e30*/  PRMT R157, RZ, 0x7610, R157 ;  /* 0x00007610ff9d7816 */ /* 0x000fe2000000009d */
[----:B----4-:R-:W-:Y:S02]  /*19e40*/  @P1 IMAD.MOV.U32 R158, RZ, RZ, R22 ;  /* 0x000000ffff9e1224 */ /* 0x010fe400078e0016 */
[----:B------:R-:W4:Y:S04]  /*19e50*/  LDL R22, [R1+0xc70] ;  /* 0x000c700001167983 */ /* 0x000f280000100800 */
[----:B------:R2:W4:Y:S01]  /*19e60*/  @P1 LDG.E.U16 R156, desc[UR60][R158.64] ;  /* 0x0000003c9e9c1981 */ /* 0x000522000c1e1500 */
[----:B------:R-:W-:Y:S01]  /*19e70*/  ISETP.GT.AND P1, PT, R152, 0xbe, PT ;  /* 0x000000be9800780c */ /* 0x000fe20003f24270 */
[----:B--2---:R-:W-:-:S02]  /*19e80*/  @P0 IMAD.MOV.U32 R159, RZ, RZ, R18 ;  /* 0x000000ffff9f0224 */ /* 0x004fc400078e0012 */
[----:B------:R-:W2:Y:S01]  /*19e90*/  LDL R18, [R1+0xc64] ;  /* 0x000c640001127983 */ /* 0x000ea20000100800 */
[----:B---3--:R-:W-:-:S03]  /*19ea0*/  @P0 IMAD.MOV.U32 R158, RZ, RZ, R17 ;  /* 0x000000ffff9e0224 */ /* 0x008fc600078e0011 */
[----:B------:R-:W3:Y:S04]  /*19eb0*/  LDL R17, [R1+0xc68] ;  /* 0x000c680001117983 */ /* 0x000ee80000100800 */
[----:B------:R0:W2:Y:S01]  /*19ec0*/  @P0 LDG.E.U16 R157, desc[UR60][R158.64] ;  /* 0x0000003c9e9d0981 */ /* 0x0000a2000c1e1500 */
[----:B------:R-:W-:Y:S01]  /*19ed0*/  ISETP.GT.AND P0, PT, R152, 0xbf, PT ;  /* 0x000000bf9800780c */ /* 0x000fe20003f04270 */
[----:B0-----:R-:W-:Y:S02]  /*19ee0*/  @P1 IMAD.MOV.U32 R158, RZ, RZ, R166 ;  /* 0x000000ffff9e1224 */ /* 0x001fe400078e00a6 */
[----:B------:R-:W-:Y:S01]  /*19ef0*/  @P1 IMAD.MOV.U32 R159, RZ, RZ, R167 ;  /* 0x000000ffff9f1224 */ /* 0x000fe200078e00a7 */
[----:B------:R-:W2:Y:S04]  /*19f00*/  LDL R166, [R1+0xc60] ;  /* 0x000c600001a67983 */ /* 0x000ea80000100800 */
[----:B------:R0:W4:Y:S04]  /*19f10*/  @P1 LDG.E.U16 R165, desc[UR60][R158.64] ;  /* 0x0000003c9ea51981 */ /* 0x000128000c1e1500 */
[----:B------:R-:W2:Y:S01]  /*19f20*/  LDL R167, [R1+0xc5c] ;  /* 0x000c5c0001a77983 */ /* 0x000ea20000100800 */
[----:B0-----:R-:W-:-:S02]  /*19f30*/  @P0 IMAD.MOV.U32 R158, RZ, RZ, R163 ;  /* 0x000000ffff9e0224 */ /* 0x001fc400078e00a3 */
[----:B------:R-:W-:-:S05]  /*19f40*/  @P0 IMAD.MOV.U32 R159, RZ, RZ, R164 ;  /* 0x000000ffff9f0224 */ /* 0x000fca00078e00a4 */
[----:B------:R0:W3:Y:S01]  /*19f50*/  @P0 LDG.E.U16 R161, desc[UR60][R158.64] ;  /* 0x0000003c9ea10981 */ /* 0x0000e2000c1e1500 */
[C---:B------:R-:W-:Y:S02]  /*19f60*/  ISETP.GT.AND P1, PT, R152.reuse, 0xc0, PT ;  /* 0x000000c09800780c */ /* 0x040fe40003f24270 */
[----:B------:R-:W-:Y:S02]  /*19f70*/  ISETP.GT.AND P0, PT, R152, 0xc1, PT ;  /* 0x000000c19800780c */ /* 0x000fe40003f04270 */
[----:B0-----:R-:W-:Y:S02]  /*19f80*/  PRMT R158, RZ, 0x7610, R158 ;  /* 0x00007610ff9e7816 */ /* 0x001fe4000000009e */
[----:B------:R-:W-:Y:S01]  /*19f90*/  PRMT R159, RZ, 0x7610, R159 ;  /* 0x00007610ff9f7816 */ /* 0x000fe2000000009f */
[----:B----4-:R0:W-:Y:S04]  /*19fa0*/  STL [R1+0x1dc], R165 ;  /* 0x0001dca501007387 */ /* 0x0101e80000100800 */
[----:B------:R-:W4:Y:S04]  /*19fb0*/  LDL R164, [R1+0xc58] ;  /* 0x000c580001a47983 */ /* 0x000f280000100800 */
[----:B0-----:R-:W4:Y:S04]  /*19fc0*/  LDL R165, [R1+0xc54] ;  /* 0x000c540001a57983 */ /* 0x001f280000100800 */
[----:B---3--:R0:W-:Y:S04]  /*19fd0*/  STL [R1+0x1d8], R161 ;  /* 0x0001d8a101007387 */ /* 0x0081e80000100800 */
[----:B------:R-:W3:Y:S04]  /*19fe0*/  LDL R169, [R1+0xc4c] ;  /* 0x000c4c0001a97983 */ /* 0x000ee80000100800 */
[----:B------:R-:W3:Y:S01]  /*19ff0*/  LDL R168, [R1+0xc44] ;  /* 0x000c440001a87983 */ /* 0x000ee20000100800 */
[----:B0-----:R-:W-:-:S02]  /*1a000*/  @P1 IMAD.MOV.U32 R161, RZ, RZ, R160 ;  /* 0x000000ffffa11224 */ /* 0x001fc400078e00a0 */
[----:B------:R-:W-:Y:S01]  /*1a010*/  @P1 IMAD.MOV.U32 R160, RZ, RZ, R8 ;  /* 0x000000ffffa01224 */ /* 0x000fe200078e0008 */
[----:B------:R-:W-:Y:S01]  /*1a020*/  PRMT R170, RZ, 0x7610, R170 ;  /* 0x00007610ffaa7816 */ /* 0x000fe200000000aa */
[----:B------:R-:W3:Y:S04]  /*1a030*/  LDL R8, [R1+0xc50] ;  /* 0x000c500001087983 */ /* 0x000ee80000100800 */
[----:B------:R0:W3:Y:S01]  /*1a040*/  @P1 LDG.E.U16 R158, desc[UR60][R160.64] ;  /* 0x0000003ca09e1981 */ /* 0x0000e2000c1e1500 */
[----:B------:R-:W-:-:S03]  /*1a050*/  PRMT R172, RZ, 0x7610, R172 ;  /* 0x00007610ffac7816 */ /* 0x000fc600000000ac */
[----:B------:R-:W3:Y:S01]  /*1a060*/  LDL R171, [R1+0xc1c] ;  /* 0x000c1c0001ab7983 */ /* 0x000ee20000100800 */
[----:B0-----:R-:W-:-:S03]  /*1a070*/  @P0 IMAD.MOV.U32 R160, RZ, RZ, R22 ;  /* 0x000000ffffa00224 */ /* 0x001fc600078e0016 */
[----:B------:R-:W3:Y:S01]  /*1a080*/  LDL R22, [R1+0xc48] ;  /* 0x000c480001167983 */ /* 0x000ee20000100800 */
[----:B------:R-:W-:Y:S01]  /*1a090*/  ISETP.GT.AND P1, PT, R152, 0xc2, PT ;  /* 0x000000c29800780c */ /* 0x000fe20003f24270 */
[----:B------:R-:W-:-:S05]  /*1a0a0*/  @P0 IMAD.MOV.U32 R161, RZ, RZ, R162 ;  /* 0x000000ffffa10224 */ /* 0x000fca00078e00a2 */
[----:B------:R0:W3:Y:S01]  /*1a0b0*/  @P0 LDG.E.U16 R159, desc[UR60][R160.64] ;  /* 0x0000003ca09f0981 */ /* 0x0000e2000c1e1500 */
[----:B------:R-:W-:-:S06]  /*1a0c0*/  ISETP.GT.AND P0, PT, R152, 0xc3, PT ;  /* 0x000000c39800780c */ /* 0x000fcc0003f04270 */
[----:B------:R-:W-:Y:S02]  /*1a0d0*/  @P1 IMAD.MOV.U32 R162, RZ, RZ, R17 ;  /* 0x000000ffffa21224 */ /* 0x000fe400078e0011 */
[----:B--2---:R-:W-:Y:S01]  /*1a0e0*/  @P1 IMAD.MOV.U32 R163, RZ, RZ, R18 ;  /* 0x000000ffffa31224 */ /* 0x004fe200078e0012 */
[----:B0-----:R-:W-:Y:S01]  /*1a0f0*/  PRMT R160, RZ, 0x7610, R160 ;  /* 0x00007610ffa07816 */ /* 0x001fe200000000a0 */
[----:B------:R-:W2:Y:S01]  /*1a100*/  LDL R18, [R1+0xc3c] ;  /* 0x000c3c0001127983 */ /* 0x000ea20000100800 */
[----:B------:R-:W-:-:S03]  /*1a110*/  PRMT R161, RZ, 0x7610, R161 ;  /* 0x00007610ffa17816 */ /* 0x000fc600000000a1 */
[----:B------:R-:W2:Y:S04]  /*1a120*/  LDL R17, [R1+0xc40] ;  /* 0x000c400001117983 */ /* 0x000ea80000100800 */
[----:B------:R0:W2:Y:S01]  /*1a130*/  @P1 LDG.E.U16 R160, desc[UR60][R162.64] ;  /* 0x0000003ca2a01981 */ /* 0x0000a2000c1e1500 */
[C---:B------:R-:W-:Y:S01]  /*1a140*/  ISETP.GT.AND P1, PT, R152.reuse, 0xc4, PT ;  /* 0x000000c49800780c */ /* 0x040fe20003f24270 */
[----:B0-----:R-:W-:Y:S02]  /*1a150*/  @P0 IMAD.MOV.U32 R162, RZ, RZ, R166 ;  /* 0x000000ffffa20224 */ /* 0x001fe400078e00a6 */
[----:B------:R-:W-:Y:S01]  /*1a160*/  @P0 IMAD.MOV.U32 R163, RZ, RZ, R167 ;  /* 0x000000ffffa30224 */ /* 0x000fe200078e00a7 */
[----:B------:R-:W2:Y:S04]  /*1a170*/  LDL R166, [R1+0xc38] ;  /* 0x000c380001a67983 */ /* 0x000ea80000100800 */
[----:B------:R0:W2:Y:S01]  /*1a180*/  @P0 LDG.E.U16 R161, desc[UR60][R162.64] ;  /* 0x0000003ca2a10981 */ /* 0x0000a2000c1e1500 */
[----:B------:R-:W-:-:S03]  /*1a190*/  ISETP.GT.AND P0, PT, R152, 0xc5, PT ;  /* 0x000000c59800780c */ /* 0x000fc60003f04270 */
[----:B------:R-:W2:Y:S01]  /*1a1a0*/  LDL R167, [R1+0xc34] ;  /* 0x000c340001a77983 */ /* 0x000ea20000100800 */
[----:B0-----:R-:W-:Y:S02]  /*1a1b0*/  PRMT R162, RZ, 0x7610, R162 ;  /* 0x00007610ffa27816 */ /* 0x001fe400000000a2 */
[----:B------:R-:W-:-:S04]  /*1a1c0*/  PRMT R163, RZ, 0x7610, R163 ;  /* 0x00007610ffa37816 */ /* 0x000fc800000000a3 */
[----:B----4-:R3:W4:Y:S01]  /*1a1d0*/  @P1 LDG.E.U16 R162, desc[UR60][R164.64] ;  /* 0x0000003ca4a21981 */ /* 0x010722000c1e1500 */
[----:B------:R-:W-:Y:S02]  /*1a1e0*/  ISETP.GT.AND P1, PT, R152, 0xc6, PT ;  /* 0x000000c69800780c */ /* 0x000fe40003f24270 */
[----:B---3--:R-:W-:Y:S02]  /*1a1f0*/  @P0 IMAD.MOV.U32 R165, RZ, RZ, R169 ;  /* 0x000000ffffa50224 */ /* 0x008fe400078e00a9 */
[----:B------:R-:W3:Y:S01]  /*1a200*/  LDL R169, [R1+0xc2c] ;  /* 0x000c2c0001a97983 */ /* 0x000ee20000100800 */
[----:B------:R-:W-:-:S03]  /*1a210*/  @P0 IMAD.MOV.U32 R164, RZ, RZ, R8 ;  /* 0x000000ffffa40224 */ /* 0x000fc600078e0008 */
[----:B------:R-:W4:Y:S04]  /*1a220*/  LDL R8, [R1+0xc30] ;  /* 0x000c300001087983 */ /* 0x000f280000100800 */
[----:B------:R0:W3:Y:S02]  /*1a230*/  @P0 LDG.E.U16 R163, desc[UR60][R164.64] ;  /* 0x0000003ca4a30981 */ /* 0x0000e4000c1e1500 */
[----:B0-----:R-:W-:Y:S02]  /*1a240*/  @P1 IMAD.MOV.U32 R164, RZ, RZ, R22 ;  /* 0x000000ffffa41224 */ /* 0x001fe400078e0016 */
[----:B------:R-:W-:Y:S01]  /*1a250*/  @P1 IMAD.MOV.U32 R165, RZ, RZ, R168 ;  /* 0x000000ffffa51224 */ /* 0x000fe200078e00a8 */
[----:B------:R-:W-:Y:S01]  /*1a260*/  ISETP.GT.AND P0, PT, R152, 0xc7, PT ;  /* 0x000000c79800780c */ /* 0x000fe20003f04270 */
[----:B------:R-:W3:Y:S04]  /*1a270*/  LDL R168, [R1+0xc24] ;  /* 0x000c240001a87983 */ /* 0x000ee80000100800 */
[----:B------:R2:W4:Y:S04]  /*1a280*/  @P1 LDG.E.U16 R170, desc[UR60][R164.64] ;  /* 0x0000003ca4aa1981 */ /* 0x000528000c1e1500 */
[----:B------:R-:W3:Y:S04]  /*1a290*/  LDL R22, [R1+0xc28] ;  /* 0x000c280001167983 */ /* 0x000ee80000100800 */
[----:B--2---:R-:W-:-:S02]  /*1a2a0*/  @P0 IMAD.MOV.U32 R165, RZ, RZ, R18 ;  /* 0x000000ffffa50224 */ /* 0x004fc400078e0012 */
[----:B------:R-:W-:-:S05]  /*1a2b0*/  @P0 IMAD.MOV.U32 R164, RZ, RZ, R17 ;  /* 0x000000ffffa40224 */ /* 0x000fca00078e0011 */
[----:B------:R0:W2:Y:S01]  /*1a2c0*/  @P0 LDG.E.U16 R172, desc[UR60][R164.64] ;  /* 0x0000003ca4ac0981 */ /* 0x0000a2000c1e1500 */
[C---:B------:R-:W-:Y:S02]  /*1a2d0*/  ISETP.GT.AND P1, PT, R152.reuse, 0xc8, PT ;  /* 0x000000c89800780c */ /* 0x040fe40003f24270 */
[C---:B------:R-:W-:Y:S02]  /*1a2e0*/  ISETP.GT.AND P0, PT, R152.reuse, 0xc9, PT ;  /* 0x000000c99800780c */ /* 0x040fe40003f04270 */
[----:B0-----:R-:W-:Y:S01]  /*1a2f0*/  PRMT R164, RZ, 0x7610, R164 ;  /* 0x00007610ffa47816 */ /* 0x001fe200000000a4 */
[----:B----4-:R0:W-:Y:S04]  /*1a300*/  STL [R1+0x1d4], R170 ;  /* 0x0001d4aa01007387 */ /* 0x0101e80000100800 */
[----:B------:R-:W4:Y:S04]  /*1a310*/  LDL R18, [R1+0xc14] ;  /* 0x000c140001127983 */ /* 0x000f280000100800 */
[----:B------:R-:W4:Y:S04]  /*1a320*/  LDL R17, [R1+0xc18] ;  /* 0x000c180001117983 */ /* 0x000f280000100800 */
[----:B0-----:R-:W4:Y:S04]  /*1a330*/  LDL R170, [R1+0xc20] ;  /* 0x000c200001aa7983 */ /* 0x001f280000100800 */
[----:B------:R0:W4:Y:S01]  /*1a340*/  @P1 LDG.E.U16 R164, desc[UR60][R166.64] ;  /* 0x0000003ca6a41981 */ /* 0x000122000c1e1500 */
[----:B------:R-:W-:-:S02]  /*1a350*/  ISETP.GT.AND P1, PT, R152, 0xca, PT ;  /* 0x000000ca9800780c */ /* 0x000fc40003f24270 */
[----:B------:R-:W-:Y:S01]  /*1a360*/  PRMT R165, RZ, 0x7610, R165 ;  /* 0x00007610ffa57816 */ /* 0x000fe200000000a5 */
[----:B------:R-:W4:Y:S01]  /*1a370*/  LDL R173, [R1+0xc0c] ;  /* 0x000c0c0001ad7983 */ /* 0x000f220000100800 */
[----:B0-----:R-:W-:Y:S02]  /*1a380*/  @P0 IMAD.MOV.U32 R166, RZ, RZ, R8 ;  /* 0x000000ffffa60224 */ /* 0x001fe400078e0008 */
[----:B---3--:R-:W-:Y:S01]  /*1a390*/  @P0 IMAD.MOV.U32 R167, RZ, RZ, R169 ;  /* 0x000000ffffa70224 */ /* 0x008fe200078e00a9 */
[----:B------:R-:W3:Y:S06]  /*1a3a0*/  LDL R8, [R1+0xc10] ;  /* 0x000c100001087983 */ /* 0x000eec0000100800 */
[----:B------:R-:W-:Y:S01]  /*1a3b0*/  @P1 IMAD.MOV.U32 R169, RZ, RZ, R168 ;  /* 0x000000ffffa91224 */ /* 0x000fe200078e00a8 */
[----:B------:R0:W3:Y:S01]  /*1a3c0*/  @P0 LDG.E.U16 R165, desc[UR60][R166.64] ;  /* 0x0000003ca6a50981 */ /* 0x0000e2000c1e1500 */
[----:B------:R-:W-:-:S03]  /*1a3d0*/  @P1 IMAD.MOV.U32 R168, RZ, RZ, R22 ;  /* 0x000000ffffa81224 */ /* 0x000fc600078e0016 */
[----:B--2---:R1:W-:Y:S04]  /*1a3e0*/  STL [R1+0x1d0], R172 ;  /* 0x0001d0ac01007387 */ /* 0x0043e80000100800 */
[----:B------:R-:W2:Y:S01]  /*1a3f0*/  LDL R22, [R1+0xbf8] ;  /* 0x000bf80001167983 */ /* 0x000ea20000100800 */
[----:B0-----:R-:W-:Y:S02]  /*1a400*/  PRMT R166, RZ, 0x7610, R166 ;  /* 0x00007610ffa67816 */ /* 0x001fe400000000a6 */
[C---:B------:R-:W-:Y:S01]  /*1a410*/  ISETP.GT.AND P0, PT, R152.reuse, 0xcb, PT ;  /* 0x000000cb9800780c */ /* 0x040fe20003f04270 */
[----:B------:R-:W2:Y:S04]  /*1a420*/  LDL R175, [R1+0xbec] ;  /* 0x000bec0001af7983 */ /* 0x000ea80000100800 */
[----:B-1----:R-:W2:Y:S04]  /*1a430*/  LDL R172, [R1+0xbf4] ;  /* 0x000bf40001ac7983 */ /* 0x002ea80000100800 */
[----:B------:R0:W2:Y:S01]  /*1a440*/  @P1 LDG.E.U16 R166, desc[UR60][R168.64] ;  /* 0x0000003ca8a61981 */ /* 0x0000a2000c1e1500 */
[----:B------:R-:W-:-:S03]  /*1a450*/  ISETP.GT.AND P1, PT, R152, 0xcc, PT ;  /* 0x000000cc9800780c */ /* 0x000fc60003f24270 */
[----:B------:R-:W2:Y:S01]  /*1a460*/  LDL R174, [R1+0xbf0] ;  /* 0x000bf00001ae7983 */ /* 0x000ea20000100800 */
[----:B------:R-:W-:-:S03]  /*1a470*/  PRMT R167, RZ, 0x7610, R167 ;  /* 0x00007610ffa77816 */ /* 0x000fc600000000a7 */
[----:B------:R-:W2:Y:S01]  /*1a480*/  LDL R177, [R1+0xbdc] ;  /* 0x000bdc0001b17983 */ /* 0x000ea20000100800 */
[----:B0-----:R-:W-:-:S03]  /*1a490*/  @P0 IMAD.MOV.U32 R169, RZ, RZ, R171 ;  /* 0x000000ffffa90224 */ /* 0x001fc600078e00ab */
[----:B------:R-:W2:Y:S04]  /*1a4a0*/  LDL R176, [R1+0xbd4] ;  /* 0x000bd40001b07983 */ /* 0x000ea80000100800 */
        /* <DEDUP_REMOVED lines=9> */
[----:B------:R-:W2:Y:S01]  /*1a540*/  LDL R190, [R1+0xb2c] ;  /* 0x000b2c0001be7983 */ /* 0x000ea20000100800 */
[----:B----4-:R-:W-:-:S03]  /*1a550*/  @P1 IMAD.MOV.U32 R171, RZ, RZ, R18 ;  /* 0x000000ffffab1224 */ /* 0x010fc600078e0012 */
[----:B------:R-:W4:Y:S01]  /*1a560*/  LDL R18, [R1+0xbe4] ;  /* 0x000be40001127983 */ /* 0x000f220000100800 */
[----:B------:R-:W-:Y:S02]  /*1a570*/  @P0 IMAD.MOV.U32 R168, RZ, RZ, R170 ;  /* 0x000000ffffa80224 */ /* 0x000fe400078e00aa */
[----:B------:R-:W-:Y:S02]  /*1a580*/  @P1 IMAD.MOV.U32 R170, RZ, RZ, R17 ;  /* 0x000000ffffaa1224 */ /* 0x000fe400078e0011 */
[----:B------:R-:W4:Y:S04]  /*1a590*/  LDL R17, [R1+0xbe8] ;  /* 0x000be80001117983 */ /* 0x000f280000100800 */
[----:B------:R0:W4:Y:S01]  /*1a5a0*/  @P0 LDG.E.U16 R167, desc[UR60][R168.64] ;  /* 0x0000003ca8a70981 */ /* 0x000122000c1e1500 */
[----:B------:R-:W-:-:S02]  /*1a5b0*/  ISETP.GT.AND P0, PT, R152, 0xcd, PT ;  /* 0x000000cd9800780c */ /* 0x000fc40003f04270 */
[----:B0-----:R-:W-:-:S06]  /*1a5c0*/  PRMT R168, RZ, 0x7610, R168 ;  /* 0x00007610ffa87816 */ /* 0x001fcc00000000a8 */
[----:B------:R3:W4:Y:S01]  /*1a5d0*/  @P1 LDG.E.U16 R168, desc[UR60][R170.64] ;  /* 0x0000003caaa81981 */ /* 0x000722000c1e1500 */
[C---:B------:R-:W-:Y:S02]  /*1a5e0*/  ISETP.GT.AND P1, PT, R152.reuse, 0xd0, PT ;  /* 0x000000d09800780c */ /* 0x040fe40003f24270 */
[----:B------:R-:W-:Y:S02]  /*1a5f0*/  PRMT R169, RZ, 0x7610, R169 ;  /* 0x00007610ffa97816 */ /* 0x000fe400000000a9 */
[----:B---3--:R-:W-:Y:S02]  /*1a600*/  @P0 IMAD.MOV.U32 R170, RZ, RZ, R8 ;  /* 0x000000ffffaa0224 */ /* 0x008fe400078e0008 */
[----:B------:R-:W-:Y:S01]  /*1a610*/  @P0 IMAD.MOV.U32 R171, RZ, RZ, R173 ;  /* 0x000000ffffab0224 */ /* 0x000fe200078e00ad */
[----:B------:R-:W3:Y:S06]  /*1a620*/  LDL R8, [R1+0xbe0] ;  /* 0x000be00001087983 */ /* 0x000eec0000100800 */
[----:B--2---:R-:W-:Y:S01]  /*1a630*/  @P1 IMAD.MOV.U32 R173, RZ, RZ, R172 ;  /* 0x000000ffffad1224 */ /* 0x004fe200078e00ac */
[----:B------:R0:W2:Y:S01]  /*1a640*/  @P0 LDG.E.U16 R169, desc[UR60][R170.64] ;  /* 0x0000003caaa90981 */ /* 0x0000a2000c1e1500 */
[----:B------:R-:W-:Y:S01]  /*1a650*/  @P1 IMAD.MOV.U32 R172, RZ, RZ, R22 ;  /* 0x000000ffffac1224 */ /* 0x000fe200078e0016 */
[----:B------:R-:W-:-:S02]  /*1a660*/  ISETP.GT.AND P0, PT, R152, 0xd1, PT ;  /* 0x000000d19800780c */ /* 0x000fc40003f04270 */
[----:B------:R-:W2:Y:S01]  /*1a670*/  LDL R22, [R1+0xbd8] ;  /* 0x000bd80001167983 */ /* 0x000ea20000100800 */
[----:B0-----:R-:W-:-:S06]  /*1a680*/  PRMT R170, RZ, 0x7610, R170 ;  /* 0x00007610ffaa7816 */ /* 0x001fcc00000000aa */
[----:B------:R0:W2:Y:S01]  /*1a690*/  @P1 LDG.E.U16 R170, desc[UR60][R172.64] ;  /* 0x0000003cacaa1981 */ /* 0x0000a2000c1e1500 */
[----:B------:R-:W-:-:S03]  /*1a6a0*/  ISETP.GT.AND P1, PT, R152, 0xd2, PT ;  /* 0x000000d29800780c */ /* 0x000fc60003f24270 */
[----:B0-----:R-:W-:Y:S02]  /*1a6b0*/  @P0 IMAD.MOV.U32 R172, RZ, RZ, R174 ;  /* 0x000000ffffac0224 */ /* 0x001fe400078e00ae */
[----:B------:R-:W-:-:S08]  /*1a6c0*/  @P0 IMAD.MOV.U32 R173, RZ, RZ, R175 ;  /* 0x000000ffffad0224 */ /* 0x000fd000078e00af */
[----:B----4-:R-:W-:Y:S02]  /*1a6d0*/  @P1 IMAD.MOV.U32 R175, RZ, RZ, R18 ;  /* 0x000000ffffaf1224 */ /* 0x010fe400078e0012 */
[----:B------:R-:W4:Y:S01]  /*1a6e0*/  LDL R18, [R1+0xbcc] ;  /* 0x000bcc0001127983 */ /* 0x000f220000100800 */
[----:B------:R-:W-:-:S03]  /*1a6f0*/  @P1 IMAD.MOV.U32 R174, RZ, RZ, R17 ;  /* 0x000000ffffae1224 */ /* 0x000fc600078e0011 */
[----:B------:R-:W4:Y:S01]  /*1a700*/  LDL R17, [R1+0xbd0] ;  /* 0x000bd00001117983 */ /* 0x000f220000100800 */
[----:B------:R-:W-:-:S06]  /*1a710*/  PRMT R171, RZ, 0x7610, R171 ;  /* 0x00007610ffab7816 */ /* 0x000fcc00000000ab */
[----:B------:R0:W4:Y:S01]  /*1a720*/  @P0 LDG.E.U16 R171, desc[UR60][R172.64] ;  /* 0x0000003cacab0981 */ /* 0x000122000c1e1500 */
[----:B------:R-:W-:Y:S02]  /*1a730*/  ISETP.GT.AND P0, PT, R152, 0xd3, PT ;  /* 0x000000d39800780c */ /* 0x000fe40003f04270 */
[----:B0-----:R-:W-:-:S06]  /*1a740*/  PRMT R172, RZ, 0x7610, R172 ;  /* 0x00007610ffac7816 */ /* 0x001fcc00000000ac */
[----:B------:R3:W4:Y:S01]  /*1a750*/  @P1 LDG.E.U16 R172, desc[UR60][R174.64] ;  /* 0x0000003caeac1981 */ /* 0x000722000c1e1500 */
[----:B------:R-:W-:Y:S02]  /*1a760*/  ISETP.GT.AND P1, PT, R152, 0xd4, PT ;  /* 0x000000d49800780c */ /* 0x000fe40003f24270 */
[----:B------:R-:W-:Y:S02]  /*1a770*/  PRMT R173, RZ, 0x7610, R173 ;  /* 0x00007610ffad7816 */ /* 0x000fe400000000ad */
[----:B---3--:R-:W-:Y:S02]  /*1a780*/  @P0 IMAD.MOV.U32 R174, RZ, RZ, R8 ;  /* 0x000000ffffae0224 */ /* 0x008fe400078e0008 */
[----:B------:R-:W3:Y:S01]  /*1a790*/  LDL R8, [R1+0xbb8] ;  /* 0x000bb80001087983 */ /* 0x000ee20000100800 */
[----:B------:R-:W-:-:S05]  /*1a7a0*/  @P0 IMAD.MOV.U32 R175, RZ, RZ, R177 ;  /* 0x000000ffffaf0224 */ /* 0x000fca00078e00b1 */
[----:B------:R0:W3:Y:S01]  /*1a7b0*/  @P0 LDG.E.U16 R173, desc[UR60][R174.64] ;  /* 0x0000003caead0981 */ /* 0x0000e2000c1e1500 */
[----:B------:R-:W-:Y:S01]  /*1a7c0*/  ISETP.GT.AND P0, PT, R152, 0xd5, PT ;  /* 0x000000d59800780c */ /* 0x000fe20003f04270 */
[----:B------:R-:W-:Y:S02]  /*1a7d0*/  @P1 IMAD.MOV.U32 R177, RZ, RZ, R176 ;  /* 0x000000ffffb11224 */ /* 0x000fe400078e00b0 */
[----:B--2---:R-:W-:Y:S02]  /*1a7e0*/  @P1 IMAD.MOV.U32 R176, RZ, RZ, R22 ;  /* 0x000000ffffb01224 */ /* 0x004fe400078e0016 */
[----:B------:R-:W2:Y:S01]  /*1a7f0*/  LDL R22, [R1+0xba8] ;  /* 0x000ba80001167983 */ /* 0x000ea20000100800 */
[----:B0-----:R-:W-:-:S06]  /*1a800*/  PRMT R174, RZ, 0x7610, R174 ;  /* 0x00007610ffae7816 */ /* 0x001fcc00000000ae */
[----:B------:R4:W2:Y:S02]  /*1a810*/  @P1 LDG.E.U16 R174, desc[UR60][R176.64] ;  /* 0x0000003cb0ae1981 */ /* 0x0008a4000c1e1500 */
[----:B----4-:R-:W-:Y:S02]  /*1a820*/  @P0 IMAD.MOV.U32 R177, RZ, RZ, R18 ;  /* 0x000000ffffb10224 */ /* 0x010fe400078e0012 */
[----:B------:R-:W4:Y:S01]  /*1a830*/  LDL R18, [R1+0xb9c] ;  /* 0x000b9c0001127983 */ /* 0x000f220000100800 */
[----:B------:R-:W-:-:S03]  /*1a840*/  @P0 IMAD.MOV.U32 R176, RZ, RZ, R17 ;  /* 0x000000ffffb00224 */ /* 0x000fc600078e0011 */
[----:B------:R-:W4:Y:S01]  /*1a850*/  LDL R17, [R1+0xba0] ;  /* 0x000ba00001117983 */ /* 0x000f220000100800 */
[----:B------:R-:W-:Y:S02]  /*1a860*/  ISETP.GT.AND P1, PT, R152, 0xd8, PT ;  /* 0x000000d89800780c */ /* 0x000fe40003f24270 */
[----:B------:R-:W-:-:S06]  /*1a870*/  PRMT R175, RZ, 0x7610, R175 ;  /* 0x00007610ffaf7816 */ /* 0x000fcc00000000af */
[----:B------:R0:W4:Y:S01]  /*1a880*/  @P0 LDG.E.U16 R175, desc[UR60][R176.64] ;  /* 0x0000003cb0af0981 */ /* 0x000122000c1e1500 */
[----:B------:R-:W-:-:S04]  /*1a890*/  ISETP.GT.AND P0, PT, R152, 0xd9, PT ;  /* 0x000000d99800780c */ /* 0x000fc80003f04270 */
[----:B------:R-:W-:Y:S01]  /*1a8a0*/  @P1 IMAD.MOV.U32 R179, RZ, RZ, R178 ;  /* 0x000000ffffb31224 */ /* 0x000fe200078e00b2 */
[----:B0-----:R-:W-:Y:S02]  /*1a8b0*/  PRMT R176, RZ, 0x7610, R176 ;  /* 0x00007610ffb07816 */ /* 0x001fe400000000b0 */
[----:B------:R-:W-:Y:S01]  /*1a8c0*/  PRMT R177, RZ, 0x7610, R177 ;  /* 0x00007610ffb17816 */ /* 0x000fe200000000b1 */
[----:B---3--:R-:W-:Y:S02]  /*1a8d0*/  @P1 IMAD.MOV.U32 R178, RZ, RZ, R8 ;  /* 0x000000ffffb21224 */ /* 0x008fe400078e0008 */
[----:B------:R-:W3:Y:S04]  /*1a8e0*/  LDL R8, [R1+0xb78] ;  /* 0x000b780001087983 */ /* 0x000ee80000100800 */
[----:B------:R0:W3:Y:S01]  /*1a8f0*/  @P1 LDG.E.U16 R176, desc[UR60][R178.64] ;  /* 0x0000003cb2b01981 */ /* 0x0000e2000c1e1500 */
[----:B------:R-:W-:Y:S01]  /*1a900*/  ISETP.GT.AND P1, PT, R152, 0xda, PT ;  /* 0x000000da9800780c */ /* 0x000fe20003f24270 */
[----:B0-----:R-:W-:-:S02]  /*1a910*/  @P0 IMAD.MOV.U32 R178, RZ, RZ, R181 ;  /* 0x000000ffffb20224 */ /* 0x001fc400078e00b5 */
[----:B------:R-:W-:-:S05]  /*1a920*/  @P0 IMAD.MOV.U32 R179, RZ, RZ, R183 ;  /* 0x000000ffffb30224 */ /* 0x000fca00078e00b7 */
[----:B------:R0:W3:Y:S01]  /*1a930*/  @P0 LDG.E.U16 R177, desc[UR60][R178.64] ;  /* 0x0000003cb2b10981 */ /* 0x0000e2000c1e1500 */
[----:B------:R-:W-:-:S04]  /*1a940*/  ISETP.GT.AND P0, PT, R152, 0xdb, PT ;  /* 0x000000db9800780c */ /* 0x000fc80003f04270 */
        /* <DEDUP_REMOVED lines=14> */
[----:B0-----:R-:W-:Y:S01]  /*1aa30*/  PRMT R180, RZ, 0x7610, R180 ;  /* 0x00007610ffb47816 */ /* 0x001fe200000000b4 */
[----:B---3--:R-:W-:Y:S02]  /*1aa40*/  @P1 IMAD.MOV.U32 R182, RZ, RZ, R8 ;  /* 0x000000ffffb61224 */ /* 0x008fe400078e0008 */
[----:B------:R-:W3:Y:S04]  /*1aa50*/  LDL R8, [R1+0xb70] ;  /* 0x000b700001087983 */ /* 0x000ee80000100800 */
[----:B------:R0:W3:Y:S01]  /*1aa60*/  @P1 LDG.E.U16 R180, desc[UR60][R182.64] ;  /* 0x0000003cb6b41981 */ /* 0x0000e2000c1e1500 */
[----:B------:R-:W-:Y:S01]  /*1aa70*/  ISETP.GT.AND P1, PT, R152, 0xf0, PT ;  /* 0x000000f09800780c */ /* 0x000fe20003f24270 */
[----:B0-----:R-:W-:-:S02]  /*1aa80*/  @P0 IMAD.MOV.U32 R183, RZ, RZ, R184 ;  /* 0x000000ffffb70224 */ /* 0x001fc400078e00b8 */
[----:B--2---:R-:W-:Y:S02]  /*1aa90*/  @P0 IMAD.MOV.U32 R182, RZ, RZ, R22 ;  /* 0x000000ffffb60224 */ /* 0x004fe400078e0016 */
[----:B------:R-:W2:Y:S08]  /*1aaa0*/  LDL R22, [R1+0xb30] ;  /* 0x000b300001167983 */ /* 0x000eb00000100800 */
[----:B----4-:R-:W-:-:S02]  /*1aab0*/  @P1 IMAD.MOV.U32 R185, RZ, RZ, R18 ;  /* 0x000000ffffb91224 */ /* 0x010fc400078e0012 */
[----:B------:R-:W4:Y:S01]  /*1aac0*/  LDL R18, [R1+0xaec] ;  /* 0x000aec0001127983 */ /* 0x000f220000100800 */
[----:B------:R-:W-:-:S03]  /*1aad0*/  @P1 IMAD.MOV.U32 R184, RZ, RZ, R17 ;  /* 0x000000ffffb81224 */ /* 0x000fc600078e0011 */
[----:B------:R-:W4:Y:S01]  /*1aae0*/  LDL R17, [R1+0xaf0] ;  /* 0x000af00001117983 */ /* 0x000f220000100800 */
[----:B------:R-:W-:Y:S02]  /*1aaf0*/  PRMT R181, RZ, 0x7610, R181 ;  /* 0x00007610ffb57816 */ /* 0x000fe400000000b5 */
[----:B------:R-:W-:-:S04]  /*1ab00*/  ISETP.GT.AND P2, PT, R152, 0xf8, PT ;  /* 0x000000f89800780c */ /* 0x000fc80003f44270 */
[----:B------:R0:W4:Y:S01]  /*1ab10*/  @P0 LDG.E.U16 R181, desc[UR60][R182.64] ;  /* 0x0000003cb6b50981 */ /* 0x000122000c1e1500 */
[----:B------:R-:W-:Y:S02]  /*1ab20*/  ISETP.GT.AND P0, PT, R152, 0xe1, PT ;  /* 0x000000e19800780c */ /* 0x000fe40003f04270 */
[----:B0-----:R-:W-:Y:S02]  /*1ab30*/  PRMT R182, RZ, 0x7610, R182 ;  /* 0x00007610ffb67816 */ /* 0x001fe400000000b6 */
[----:B------:R-:W-:-:S04]  /*1ab40*/  PRMT R183, RZ, 0x7610, R183 ;  /* 0x00007610ffb77816 */ /* 0x000fc800000000b7 */
[----:B------:R0:W4:Y:S01]  /*1ab50*/  @P1 LDG.E.U16 R182, desc[UR60][R184.64] ;  /* 0x0000003cb8b61981 */ /* 0x000122000c1e1500 */
[----:B------:R-:W-:Y:S01]  /*1ab60*/  ISETP.GT.AND P1, PT, R152, 0xe9, PT ;  /* 0x000000e99800780c */ /* 0x000fe20003f24270 */
[----:B0-----:R-:W-:Y:S02]  /*1ab70*/  @P2 IMAD.MOV.U32 R184, RZ, RZ, R187 ;  /* 0x000000ffffb82224 */ /* 0x001fe400078e00bb */
[----:B------:R-:W-:Y:S02]  /*1ab80*/  @P2 IMAD.MOV.U32 R185, RZ, RZ, R191 ;  /* 0x000000ffffb92224 */ /* 0x000fe400078e00bf */
[----:B------:R-:W-:-:S03]  /*1ab90*/  @P0 IMAD.MOV.U32 R187, RZ, RZ, R186 ;  /* 0x000000ffffbb0224 */ /* 0x000fc600078e00ba */
[----:B------:R0:W4:Y:S01]  /*1aba0*/  @P2 LDG.E.U16 R183, desc[UR60][R184.64] ;  /* 0x0000003cb8b72981 */ /* 0x000122000c1e1500 */
[----:B---3--:R-:W-:-:S03]  /*1abb0*/  @P0 IMAD.MOV.U32 R186, RZ, RZ, R8 ;  /* 0x000000ffffba0224 */ /* 0x008fc600078e0008 */
[----:B------:R-:W3:Y:S01]  /*1abc0*/  LDL R8, [R1+0xb98] ;  /* 0x000b980001087983 */ /* 0x000ee20000100800 */
[----:B0-----:R-:W-:-:S06]  /*1abd0*/  PRMT R184, RZ, 0x7610, R184 ;  /* 0x00007610ffb87816 */ /* 0x001fcc00000000b8 */
[----:B------:R2:W3:Y:S01]  /*1abe0*/  @P0 LDG.E.U16 R184, desc[UR60][R186.64] ;  /* 0x0000003cbab80981 */ /* 0x0004e2000c1e1500 */
[----:B------:R-:W-:Y:S02]  /*1abf0*/  ISETP.GT.AND P0, PT, R152, 0xf1, PT ;  /* 0x000000f19800780c */ /* 0x000fe40003f04270 */
[----:B------:R-:W-:Y:S01]  /*1ac00*/  PRMT R185, RZ, 0x7610, R185 ;  /* 0x00007610ffb97816 */ /* 0x000fe200000000b9 */
[----:B--2---:R-:W-:Y:S02]  /*1ac10*/  @P1 IMAD.MOV.U32 R186, RZ, RZ, R22 ;  /* 0x000000ffffba1224 */ /* 0x004fe400078e0016 */
[----:B------:R-:W-:Y:S01]  /*1ac20*/  @P1 IMAD.MOV.U32 R187, RZ, RZ, R190 ;  /* 0x000000ffffbb1224 */ /* 0x000fe200078e00be */
[----:B------:R-:W-:Y:S01]  /*1ac30*/  PRMT R188, RZ, 0x7610, R188 ;  /* 0x00007610ffbc7816 */ /* 0x000fe200000000bc */
[----:B------:R-:W2:Y:S04]  /*1ac40*/  LDL R22, [R1+0xb68] ;  /* 0x000b680001167983 */ /* 0x000ea80000100800 */
[----:B------:R0:W2:Y:S02]  /*1ac50*/  @P1 LDG.E.U16 R185, desc[UR60][R186.64] ;  /* 0x0000003cbab91981 */ /* 0x0000a4000c1e1500 */
[----:B0-----:R-:W-:Y:S01]  /*1ac60*/  PRMT R186, RZ, 0x7610, R186 ;  /* 0x00007610ffba7816 */ /* 0x001fe200000000ba */
[----:B----4-:R-:W-:-:S02]  /*1ac70*/  @P0 IMAD.MOV.U32 R191, RZ, RZ, R18 ;  /* 0x000000ffffbf0224 */ /* 0x010fc400078e0012 */
[----:B------:R-:W-:Y:S01]  /*1ac80*/  @P0 IMAD.MOV.U32 R190, RZ, RZ, R17 ;  /* 0x000000ffffbe0224 */ /* 0x000fe200078e0011 */
[----:B------:R-:W-:Y:S01]  /*1ac90*/  ISETP.GT.AND P1, PT, R152, 0xf9, PT ;  /* 0x000000f99800780c */ /* 0x000fe20003f24270 */
[----:B------:R-:W4:Y:S04]  /*1aca0*/  LDL R18, [R1+0xb24] ;  /* 0x000b240001127983 */ /* 0x000f280000100800 */
[----:B------:R0:W4:Y:S01]  /*1acb0*/  @P0 LDG.E.U16 R186, desc[UR60][R190.64] ;  /* 0x0000003cbeba0981 */ /* 0x000122000c1e1500 */
[----:B------:R-:W-:-:S03]  /*1acc0*/  PRMT R187, RZ, 0x7610, R187 ;  /* 0x00007610ffbb7816 */ /* 0x000fc600000000bb */
[----:B------:R-:W4:Y:S04]  /*1acd0*/  LDL R17, [R1+0xb28] ;  /* 0x000b280001117983 */ /* 0x000f280000100800 */
[----:B------:R-:W0:Y:S04]  /*1ace0*/  LDL R190, [R1+0xaac] ;  /* 0x000aac0001be7983 */ /* 0x000e280000100800 */
[----:B------:R-:W0:Y:S01]  /*1acf0*/  LDL R191, [R1+0xab0] ;  /* 0x000ab00001bf7983 */ /* 0x000e220000100800 */
[----:B------:R-:W-:Y:S02]  /*1ad00*/  ISETP.GT.AND P0, PT, R152, 0xdc, PT ;  /* 0x000000dc9800780c */ /* 0x000fe40003f04270 */
[----:B0-----:R-:W-:-:S04]  /*1ad10*/  @P1 LOP3.LUT R191, R191, R190, RZ, 0x3c, !PT ;  /* 0x000000bebfbf1212 */ /* 0x001fc800078e3cff */
[----:B------:R-:W-:-:S04]  /*1ad20*/  @P1 LOP3.LUT R190, R191, R190, RZ, 0x3c, !PT ;  /* 0x000000bebfbe1212 */ /* 0x000fc800078e3cff */
[----:B------:R-:W-:-:S05]  /*1ad30*/  @P1 LOP3.LUT R191, R191, R190, RZ, 0x3c, !PT ;  /* 0x000000bebfbf1212 */ /* 0x000fca00078e3cff */
[----:B------:R3:W4:Y:S04]  /*1ad40*/  @P1 LDG.E.U16 R187, desc[UR60][R190.64] ;  /* 0x0000003cbebb1981 */ /* 0x000728000c1e1500 */
[----:B------:R-:W2:Y:S01]  /*1ad50*/  LDL R191, [R1+0xb94] ;  /* 0x000b940001bf7983 */ /* 0x000ea20000100800 */
[----:B---3--:R-:W-:Y:S01]  /*1ad60*/  @P0 IMAD.MOV.U32 R190, RZ, RZ, R8 ;  /* 0x000000ffffbe0224 */ /* 0x008fe200078e0008 */
[C---:B------:R-:W-:Y:S02]  /*1ad70*/  ISETP.GT.AND P1, PT, R152.reuse, 0xe2, PT ;  /* 0x000000e29800780c */ /* 0x040fe40003f24270 */
[----:B------:R-:W-:Y:S01]  /*1ad80*/  PRMT R192, RZ, 0x7610, R192 ;  /* 0x00007610ffc07816 */ /* 0x000fe200000000c0 */
[----:B------:R-:W3:Y:S04]  /*1ad90*/  LDL R8, [R1+0xaa8] ;  /* 0x000aa80001087983 */ /* 0x000ee80000100800 */
[----:B--2---:R0:W2:Y:S04]  /*1ada0*/  @P0 LDG.E.U16 R188, desc[UR60][R190.64] ;  /* 0x0000003cbebc0981 */ /* 0x0040a8000c1e1500 */
[----:B------:R-:W4:Y:S01]  /*1adb0*/  LDL R191, [R1+0xb64] ;  /* 0x000b640001bf7983 */ /* 0x000f220000100800 */
[----:B------:R-:W-:Y:S01]  /*1adc0*/  ISETP.GT.AND P0, PT, R152, 0xea, PT ;  /* 0x000000ea9800780c */ /* 0x000fe20003f04270 */
[----:B0-----:R-:W-:Y:S01]  /*1add0*/  @P1 IMAD.MOV.U32 R190, RZ, RZ, R22 ;  /* 0x000000ffffbe1224 */ /* 0x001fe200078e0016 */
[----:B------:R-:W-:Y:S01]  /*1ade0*/  PRMT R194, RZ, 0x7610, R194 ;  /* 0x00007610ffc27816 */ /* 0x000fe200000000c2 */
[----:B------:R-:W2:Y:S04]  /*1adf0*/  LDL R22, [R1+0xb60] ;  /* 0x000b600001167983 */ /* 0x000ea80000100800 */
[----:B----4-:R0:W4:Y:S06]  /*1ae00*/  @P1 LDG.E.U16 R192, desc[UR60][R190.64] ;  /* 0x0000003cbec01981 */ /* 0x01012c000c1e1500 */
[----:B0-----:R-:W-:-:S02]  /*1ae10*/  @P0 IMAD.MOV.U32 R190, RZ, RZ, R17 ;  /* 0x000000ffffbe0224 */ /* 0x001fc400078e0011 */
[----:B------:R-:W-:Y:S01]  /*1ae20*/  @P0 IMAD.MOV.U32 R191, RZ, RZ, R18 ;  /* 0x000000ffffbf0224 */ /* 0x000fe200078e0012 */
[C---:B------:R-:W-:Y:S01]  /*1ae30*/  ISETP.GT.AND P1, PT, R152.reuse, 0xf2, PT ;  /* 0x000000f29800780c */ /* 0x040fe20003f24270 */
[----:B------:R-:W4:Y:S04]  /*1ae40*/  LDL R18, [R1+0xb1c] ;  /* 0x000b1c0001127983 */ /* 0x000f280000100800 */
[----:B------:R0:W4:Y:S01]  /*1ae50*/  @P0 LDG.E.U16 R194, desc[UR60][R190.64] ;  /* 0x0000003cbec20981 */ /* 0x000122000c1e1500 */
[----:B------:R-:W-:Y:S02]  /*1ae60*/  ISETP.GT.AND P2, PT, R152, 0xfa, PT ;  /* 0x000000fa9800780c */ /* 0x000fe40003f44270 */
[----:B------:R-:W-:Y:S01]  /*1ae70*/  PRMT R196, RZ, 0x7610, R196 ;  /* 0x00007610ffc47816 */ /* 0x000fe200000000c4 */
[----:B------:R-:W4:Y:S04]  /*1ae80*/  LDL R17, [R1+0xb20] ;  /* 0x000b200001117983 */ /* 0x000f280000100800 */
[----:B------:R-:W0:Y:S04]  /*1ae90*/  LDL R190, [R1+0xae4] ;  /* 0x000ae40001be7983 */ /* 0x000e280000100800 */
[----:B------:R-:W0:Y:S02]  /*1aea0*/  LDL R191, [R1+0xae8] ;  /* 0x000ae80001bf7983 */ /* 0x000e240000100800 */
[----:B0-----:R-:W-:-:S04]  /*1aeb0*/  @P1 LOP3.LUT R191, R191, R190, RZ, 0x3c, !PT ;  /* 0x000000bebfbf1212 */ /* 0x001fc800078e3cff */
[----:B------:R-:W-:-:S04]  /*1aec0*/  @P1 LOP3.LUT R190, R191, R190, RZ, 0x3c, !PT ;  /* 0x000000bebfbe1212 */ /* 0x000fc800078e3cff */
[----:B------:R-:W-:-:S05]  /*1aed0*/  @P1 LOP3.LUT R191, R191, R190, RZ, 0x3c, !PT ;  /* 0x000000bebfbf1212 */ /* 0x000fca00078e3cff */
[----:B------:R3:W4:Y:S02]  /*1aee0*/  @P1 LDG.E.U16 R196, desc[UR60][R190.64] ;  /* 0x0000003cbec41981 */ /* 0x000724000c1e1500 */
[----:B---3--:R-:W-:Y:S02]  /*1aef0*/  @P2 IMAD.MOV.U32 R190, RZ, RZ, R8 ;  /* 0x000000ffffbe2224 */ /* 0x008fe400078e0008 */
[----:B------:R-:W3:Y:S01]  /*1af00*/  LDL R8, [R1+0xae0] ;  /* 0x000ae00001087983 */ /* 0x000ee20000100800 */
[----:B------:R-:W-:-:S03]  /*1af10*/  @P2 IMAD.MOV.U32 R191, RZ, RZ, R5 ;  /* 0x000000ffffbf2224 */ /* 0x000fc600078e0005 */
[----:B------:R0:W-:Y:S04]  /*1af20*/  STL [R1+0x1318], R5 ;  /* 0x0013180501007387 */ /* 0x0001e80000100800 */
[----:B0-----:R-:W4:Y:S01]  /*1af30*/  LDL R5, [R1+0xb5c] ;  /* 0x000b5c0001057983 */ /* 0x001f220000100800 */
[C---:B------:R-:W-:Y:S02]  /*1af40*/  ISETP.GT.AND P0, PT, R152.reuse, 0xe3, PT ;  /* 0x000000e39800780c */ /* 0x040fe40003f04270 */
[----:B------:R-:W-:Y:S02]  /*1af50*/  PRMT R198, RZ, 0x7610, R198 ;  /* 0x00007610ffc67816 */ /* 0x000fe400000000c6 */
[----:B------:R-:W-:Y:S02]  /*1af60*/  ISETP.GT.AND P1, PT, R152, 0xeb, PT ;  /* 0x000000eb9800780c */ /* 0x000fe40003f24270 */
[----:B------:R-:W-:-:S02]  /*1af70*/  PRMT R200, RZ, 0x7610, R200 ;  /* 0x00007610ffc87816 */ /* 0x000fc400000000c8 */
[----:B------:R2:W3:Y:S01]  /*1af80*/  @P2 LDG.E.U16 R198, desc[UR60][R190.64] ;  /* 0x0000003cbec62981 */ /* 0x0004e2000c1e1500 */
[----:B------:R-:W-:-:S04]  /*1af90*/  PRMT R202, RZ, 0x7610, R202 ;  /* 0x00007610ffca7816 */ /* 0x000fc800000000ca */
[----:B--2---:R-:W-:Y:S01]  /*1afa0*/  @P0 IMAD.MOV.U32 R190, RZ, RZ, R22 ;  /* 0x000000ffffbe0224 */ /* 0x004fe200078e0016 */
[----:B------:R-:W-:Y:S01]  /*1afb0*/  PRMT R204, RZ, 0x7610, R204 ;  /* 0x00007610ffcc7816 */ /* 0x000fe200000000cc */
[----:B------:R-:W2:Y:S01]  /*1afc0*/  LDL R22, [R1+0xb54] ;  /* 0x000b540001167983 */ /* 0x000ea20000100800 */
[----:B----4-:R-:W-:-:S03]  /*1afd0*/  @P0 IMAD.MOV.U32 R191, RZ, RZ, R5 ;  /* 0x000000ffffbf0224 */ /* 0x010fc600078e0005 */
[----:B------:R-:W4:Y:S04]  /*1afe0*/  LDL R5, [R1+0xb58] ;  /* 0x000b580001057983 */ /* 0x000f280000100800 */
[----:B------:R0:W2:Y:S02]  /*1aff0*/  @P0 LDG.E.U16 R200, desc[UR60][R190.64] ;  /* 0x0000003cbec80981 */ /* 0x0000a4000c1e1500 */
[----:B0-----:R-:W-:Y:S02]  /*1b000*/  @P1 IMAD.MOV.U32 R190, RZ, RZ, R17 ;  /* 0x000000ffffbe1224 */ /* 0x001fe400078e0011 */
[----:B------:R-:W-:Y:S01]  /*1b010*/  @P1 IMAD.MOV.U32 R191, RZ, RZ, R18 ;  /* 0x000000ffffbf1224 */ /* 0x000fe200078e0012 */
[C---:B------:R-:W-:Y:S01]  /*1b020*/  ISETP.GT.AND P0, PT, R152.reuse, 0xf3, PT ;  /* 0x000000f39800780c */ /* 0x040fe20003f04270 */
[----:B------:R-:W2:Y:S04]  /*1b030*/  LDL R18, [R1+0xb14] ;  /* 0x000b140001127983 */ /* 0x000ea80000100800 */
[----:B------:R3:W2:Y:S04]  /*1b040*/  @P1 LDG.E.U16 R202, desc[UR60][R190.64] ;  /* 0x0000003cbeca1981 */ /* 0x0006a8000c1e1500 */
[----:B------:R-:W2:Y:S04]  /*1b050*/  LDL R17, [R1+0xb18] ;  /* 0x000b180001117983 */ /* 0x000ea80000100800 */
[----:B------:R-:W4:Y:S01]  /*1b060*/  LDL R191, [R1+0xadc] ;  /* 0x000adc0001bf7983 */ /* 0x000f220000100800 */
[----:B---3--:R-:W-:Y:S01]  /*1b070*/  @P0 IMAD.MOV.U32 R190, RZ, RZ, R8 ;  /* 0x000000ffffbe0224 */ /* 0x008fe200078e0008 */
[----:B------:R-:W-:-:S02]  /*1b080*/  ISETP.GT.AND P1, PT, R152, 0xfb, PT ;  /* 0x000000fb9800780c */ /* 0x000fc40003f24270 */
[----:B------:R-:W-:Y:S01]  /*1b090*/  PRMT R206, RZ, 0x7610, R206 ;  /* 0x00007610ffce7816 */ /* 0x000fe200000000ce */
[----:B------:R-:W3:Y:S04]  /*1b0a0*/  LDL R8, [R1+0xad8] ;  /* 0x000ad80001087983 */ /* 0x000ee80000100800 */
[----:B----4-:R0:W4:Y:S04]  /*1b0b0*/  @P0 LDG.E.U16 R204, desc[UR60][R190.64] ;  /* 0x0000003cbecc0981 */ /* 0x010128000c1e1500 */
[----:B------:R-:W0:Y:S04]  /*1b0c0*/  LDL R190, [R1+0xa9c] ;  /* 0x000a9c0001be7983 */ /* 0x000e280000100800 */
[----:B------:R-:W0:Y:S01]  /*1b0d0*/  LDL R191, [R1+0xaa0] ;  /* 0x000aa00001bf7983 */ /* 0x000e220000100800 */
[----:B------:R-:W-:-:S02]  /*1b0e0*/  ISETP.GT.AND P0, PT, R152, 0xe4, PT ;  /* 0x000000e49800780c */ /* 0x000fc40003f04270 */
[----:B------:R-:W-:Y:S02]  /*1b0f0*/  PRMT R208, RZ, 0x7610, R208 ;  /* 0x00007610ffd07816 */ /* 0x000fe400000000d0 */
[----:B------:R-:W-:Y:S02]  /*1b100*/  PRMT R210, RZ, 0x7610, R210 ;  /* 0x00007610ffd27816 */ /* 0x000fe400000000d2 */
[----:B0-----:R-:W-:-:S04]  /*1b110*/  @P1 LOP3.LUT R191, R191, R190, RZ, 0x3c, !PT ;  /* 0x000000bebfbf1212 */ /* 0x001fc800078e3cff */
[----:B------:R-:W-:-:S04]  /*1b120*/  @P1 LOP3.LUT R190, R191, R190, RZ, 0x3c, !PT ;  /* 0x000000bebfbe1212 */ /* 0x000fc800078e3cff */
[----:B------:R-:W-:-:S05]  /*1b130*/  @P1 LOP3.LUT R191, R191, R190, RZ, 0x3c, !PT ;  /* 0x000000bebfbf1212 */ /* 0x000fca00078e3cff */
[----:B------:R0:W4:Y:S01]  /*1b140*/  @P1 LDG.E.U16 R206, desc[UR60][R190.64] ;  /* 0x0000003cbece1981 */ /* 0x000122000c1e1500 */
[----:B------:R-:W-:Y:S01]  /*1b150*/  ISETP.GT.AND P1, PT, R152, 0xec, PT ;  /* 0x000000ec9800780c */ /* 0x000fe20003f24270 */
[----:B0-----:R-:W-:Y:S02]  /*1b160*/  @P0 IMAD.MOV.U32 R190, RZ, RZ, R5 ;  /* 0x000000ffffbe0224 */ /* 0x001fe400078e0005 */
[----:B--2---:R-:W-:Y:S01]  /*1b170*/  @P0 IMAD.MOV.U32 R191, RZ, RZ, R22 ;  /* 0x000000ffffbf0224 */ /* 0x004fe200078e0016 */
[----:B------:R-:W-:Y:S01]  /*1b180*/  PRMT R212, RZ, 0x7610, R212 ;  /* 0x00007610ffd47816 */ /* 0x000fe200000000d4 */
[----:B------:R-:W2:Y:S04]  /*1b190*/  LDL R22, [R1+0xb8c] ;  /* 0x000b8c0001167983 */ /* 0x000ea80000100800 */
[----:B------:R0:W4:Y:S04]  /*1b1a0*/  @P0 LDG.E.U16 R208, desc[UR60][R190.64] ;  /* 0x0000003cbed00981 */ /* 0x000128000c1e1500 */
[----:B------:R-:W2:Y:S01]  /*1b1b0*/  LDL R5, [R1+0xb90] ;  /* 0x000b900001057983 */ /* 0x000ea20000100800 */
[----:B0-----:R-:W-:-:S02]  /*1b1c0*/  @P1 IMAD.MOV.U32 R190, RZ, RZ, R17 ;  /* 0x000000ffffbe1224 */ /* 0x001fc400078e0011 */
[----:B------:R-:W-:Y:S01]  /*1b1d0*/  @P1 IMAD.MOV.U32 R191, RZ, RZ, R18 ;  /* 0x000000ffffbf1224 */ /* 0x000fe200078e0012 */
[C---:B------:R-:W-:Y:S01]  /*1b1e0*/  ISETP.GT.AND P0, PT, R152.reuse, 0xf4, PT ;  /* 0x000000f49800780c */ /* 0x040fe20003f04270 */
[----:B------:R-:W4:Y:S04]  /*1b1f0*/  LDL R18, [R1+0xb4c] ;  /* 0x000b4c0001127983 */ /* 0x000f280000100800 */
[----:B------:R3:W4:Y:S04]  /*1b200*/  @P1 LDG.E.U16 R210, desc[UR60][R190.64] ;  /* 0x0000003cbed21981 */ /* 0x000728000c1e1500 */
[----:B------:R-:W4:Y:S04]  /*1b210*/  LDL R17, [R1+0xb50] ;  /* 0x000b500001117983 */ /* 0x000f280000100800 */
[----:B------:R-:W2:Y:S01]  /*1b220*/  LDL R191, [R1+0xad4] ;  /* 0x000ad40001bf7983 */ /* 0x000ea20000100800 */
[----:B---3--:R-:W-:Y:S01]  /*1b230*/  @P0 IMAD.MOV.U32 R190, RZ, RZ, R8 ;  /* 0x000000ffffbe0224 */ /* 0x008fe200078e0008 */
[----:B------:R-:W-:-:S02]  /*1b240*/  ISETP.GT.AND P1, PT, R152, 0xfc, PT ;  /* 0x000000fc9800780c */ /* 0x000fc40003f24270 */
[----:B------:R-:W-:Y:S01]  /*1b250*/  PRMT R214, RZ, 0x7610, R214 ;  /* 0x00007610ffd67816 */ /* 0x000fe200000000d6 */
[----:B------:R-:W3:Y:S04]  /*1b260*/  LDL R8, [R1+0xb10] ;  /* 0x000b100001087983 */ /* 0x000ee80000100800 */
[----:B--2---:R0:W2:Y:S04]  /*1b270*/  @P0 LDG.E.U16 R212, desc[UR60][R190.64] ;  /* 0x0000003cbed40981 */ /* 0x0040a8000c1e1500 */
        /* <DEDUP_REMOVED lines=8> */
[----:B------:R0:W2:Y:S01]  /*1b300*/  @P1 LDG.E.U16 R214, desc[UR60][R190.64] ;  /* 0x0000003cbed61981 */ /* 0x0000a2000c1e1500 */
[----:B------:R-:W-:Y:S01]  /*1b310*/  ISETP.GT.AND P1, PT, R152, 0xe5, PT ;  /* 0x000000e59800780c */ /* 0x000fe20003f24270 */
[----:B0-----:R-:W-:Y:S02]  /*1b320*/  @P0 IMAD.MOV.U32 R190, RZ, RZ, R5 ;  /* 0x000000ffffbe0224 */ /* 0x001fe400078e0005 */
[----:B------:R-:W-:Y:S01]  /*1b330*/  @P0 IMAD.MOV.U32 R191, RZ, RZ, R22 ;  /* 0x000000ffffbf0224 */ /* 0x000fe200078e0016 */
[----:B------:R-:W-:Y:S01]  /*1b340*/  PRMT R220, RZ, 0x7610, R220 ;  /* 0x00007610ffdc7816 */ /* 0x000fe200000000dc */
[----:B------:R-:W2:Y:S04]  /*1b350*/  LDL R22, [R1+0xa8c] ;  /* 0x000a8c0001167983 */ /* 0x000ea80000100800 */
[----:B------:R4:W2:Y:S04]  /*1b360*/  @P0 LDG.E.U16 R216, desc[UR60][R190.64] ;  /* 0x0000003cbed80981 */ /* 0x0008a8000c1e1500 */
[----:B------:R-:W2:Y:S01]  /*1b370*/  LDL R5, [R1+0xa90] ;  /* 0x000a900001057983 */ /* 0x000ea20000100800 */
[----:B----4-:R-:W-:-:S02]  /*1b380*/  @P1 IMAD.MOV.U32 R190, RZ, RZ, R17 ;  /* 0x000000ffffbe1224 */ /* 0x010fc400078e0011 */
        /* <DEDUP_REMOVED lines=8> */
[----:B------:R-:W-:Y:S01]  /*1b410*/  ISETP.GT.AND P2, PT, R152, 0xfd, PT ;  /* 0x000000fd9800780c */ /* 0x000fe20003f44270 */
[----:B------:R-:W3:Y:S04]  /*1b420*/  LDL R8, [R1+0xc00] ;  /* 0x000c000001087983 */ /* 0x000ee80000100800 */
[----:B--2---:R0:W2:Y:S04]  /*1b430*/  @P0 LDG.E.U16 R220, desc[UR60][R190.64] ;  /* 0x0000003cbedc0981 */ /* 0x0040a8000c1e1500 */
[----:B------:R-:W0:Y:S04]  /*1b440*/  LDL R190, [R1+0xacc] ;  /* 0x000acc0001be7983 */ /* 0x000e280000100800 */
[----:B------:R-:W0:Y:S01]  /*1b450*/  LDL R191, [R1+0xad0] ;  /* 0x000ad00001bf7983 */ /* 0x000e220000100800 */
[----:B------:R-:W-:-:S02]  /*1b460*/  PRMT R222, RZ, 0x7610, R222 ;  /* 0x00007610ffde7816 */ /* 0x000fc400000000de */
[----:B------:R-:W-:Y:S02]  /*1b470*/  ISETP.GT.AND P0, PT, R152, 0xce, PT ;  /* 0x000000ce9800780c */ /* 0x000fe40003f04270 */
[----:B------:R-:W-:Y:S02]  /*1b480*/  PRMT R224, RZ, 0x7610, R224 ;  /* 0x00007610ffe07816 */ /* 0x000fe400000000e0 */
[----:B------:R-:W-:Y:S02]  /*1b490*/  PRMT R16, RZ, 0x7610, R16 ;  /* 0x00007610ff107816 */ /* 0x000fe40000000010 */
[----:B0-----:R-:W-:-:S04]  /*1b4a0*/  @P1 LOP3.LUT R191, R191, R190, RZ, 0x3c, !PT ;  /* 0x000000bebfbf1212 */ /* 0x001fc800078e3cff */
[----:B------:R-:W-:-:S04]  /*1b4b0*/  @P1 LOP3.LUT R190, R191, R190, RZ, 0x3c, !PT ;  /* 0x000000bebfbe1212 */ /* 0x000fc800078e3cff */
[----:B------:R-:W-:-:S05]  /*1b4c0*/  @P1 LOP3.LUT R191, R191, R190, RZ, 0x3c, !PT ;  /* 0x000000bebfbf1212 */ /* 0x000fca00078e3cff */
[----:B------:R0:W2:Y:S02]  /*1b4d0*/  @P1 LDG.E.U16 R222, desc[UR60][R190.64] ;  /* 0x0000003cbede1981 */ /* 0x0000a4000c1e1500 */
[----:B0-----:R-:W-:Y:S02]  /*1b4e0*/  @P2 IMAD.MOV.U32 R190, RZ, RZ, R5 ;  /* 0x000000ffffbe2224 */ /* 0x001fe400078e0005 */
[----:B------:R-:W-:Y:S02]  /*1b4f0*/  @P2 IMAD.MOV.U32 R191, RZ, RZ, R22 ;  /* 0x000000ffffbf2224 */ /* 0x000fe400078e0016 */
[----:B------:R-:W2:Y:S04]  /*1b500*/  LDL R22, [R1+0xbc0] ;  /* 0x000bc00001167983 */ /* 0x000ea80000100800 */
[----:B------:R4:W2:Y:S04]  /*1b510*/  @P2 LDG.E.U16 R224, desc[UR60][R190.64] ;  /* 0x0000003cbee02981 */ /* 0x0008a8000c1e1500 */
[----:B------:R-:W2:Y:S01]  /*1b520*/  LDL.LU R5, [R1+0xabc] ;  /* 0x000abc0001057983 */ /* 0x000ea20000300800 */
[----:B----4-:R-:W-:-:S02]  /*1b530*/  @P0 IMAD.MOV.U32 R190, RZ, RZ, R17 ;  /* 0x000000ffffbe0224 */ /* 0x010fc400078e0011 */
[----:B------:R-:W-:Y:S01]  /*1b540*/  @P0 IMAD.MOV.U32 R191, RZ, RZ, R18 ;  /* 0x000000ffffbf0224 */ /* 0x000fe200078e0012 */
[C---:B------:R-:W-:Y:S01]  /*1b550*/  ISETP.GT.AND P1, PT, R152.reuse, 0xcf, PT ;  /* 0x000000cf9800780c */ /* 0x040fe20003f24270 */
[----:B------:R-:W4:Y:S04]  /*1b560*/  LDL R18, [R1+0xb84] ;  /* 0x000b840001127983 */ /* 0x000f280000100800 */
[----:B------:R3:W4:Y:S01]  /*1b570*/  @P0 LDG.E.U16 R16, desc[UR60][R190.64] ;  /* 0x0000003cbe100981 */ /* 0x000722000c1e1500 */
[----:B------:R-:W-:Y:S02]  /*1b580*/  PRMT R4, RZ, 0x7610, R4 ;  /* 0x00007610ff047816 */ /* 0x000fe40000000004 */
[----:B------:R-:W-:Y:S01]  /*1b590*/  PRMT R9, RZ, 0x7610, R9 ;  /* 0x00007610ff097816 */ /* 0x000fe20000000009 */
[----:B------:R-:W4:Y:S04]  /*1b5a0*/  LDL R17, [R1+0xb88] ;  /* 0x000b880001117983 */ /* 0x000f280000100800 */
[----:B------:R-:W2:Y:S01]  /*1b5b0*/  LDL R191, [R1+0xbfc] ;  /* 0x000bfc0001bf7983 */ /* 0x000ea20000100800 */
[----:B---3--:R-:W-:Y:S01]  /*1b5c0*/  @P1 IMAD.MOV.U32 R190, RZ, RZ, R8 ;  /* 0x000000ffffbe1224 */ /* 0x008fe200078e0008 */
[----:B------:R-:W-:-:S02]  /*1b5d0*/  ISETP.GT.AND P0, PT, R152, 0xd6, PT ;  /* 0x000000d69800780c */ /* 0x000fc40003f04270 */
[----:B------:R-:W3:Y:S04]  /*1b5e0*/  LDL R8, [R1+0xb7c] ;  /* 0x000b7c0001087983 */ /* 0x000ee80000100800 */
[----:B--2---:R0:W2:Y:S04]  /*1b5f0*/  @P1 LDG.E.U16 R4, desc[UR60][R190.64] ;  /* 0x0000003cbe041981 */ /* 0x0040a8000c1e1500 */
[----:B------:R-:W0:Y:S04]  /*1b600*/  LDL R190, [R1+0xbc4] ;  /* 0x000bc40001be7983 */ /* 0x000e280000100800 */
[----:B------:R-:W0:Y:S02]  /*1b610*/  LDL R191, [R1+0xbc8] ;  /* 0x000bc80001bf7983 */ /* 0x000e240000100800 */
[----:B0-----:R-:W-:-:S04]  /*1b620*/  @P0 LOP3.LUT R191, R191, R190, RZ, 0x3c, !PT ;  /* 0x000000bebfbf0212 */ /* 0x001fc800078e3cff */
[----:B------:R-:W-:-:S04]  /*1b630*/  @P0 LOP3.LUT R190, R191, R190, RZ, 0x3c, !PT ;  /* 0x000000bebfbe0212 */ /* 0x000fc800078e3cff */
[----:B------:R-:W-:-:S05]  /*1b640*/  @P0 LOP3.LUT R191, R191, R190, RZ, 0x3c, !PT ;  /* 0x000000bebfbf0212 */ /* 0x000fca00078e3cff */
[----:B------:R-:W4:Y:S04]  /*1b650*/  @P0 LDG.E.U16 R9, desc[UR60][R190.64] ;  /* 0x0000003cbe090981 */ /* 0x000f28000c1e1500 */
[----:B--2---:R0:W-:Y:S04]  /*1b660*/  STL [R1+0x1ac], R4 ;  /* 0x0001ac0401007387 */ /* 0x0041e80000100800 */
[----:B0-----:R-:W2:Y:S01]  /*1b670*/  LDL R4, [R1+0xb80] ;  /* 0x000b800001047983 */ /* 0x001ea20000100800 */
[----:B------:R-:W-:-:S03]  /*1b680*/  ISETP.GT.AND P1, PT, R152, 0xd7, PT ;  /* 0x000000d79800780c */ /* 0x000fc60003f24270 */
[----:B----4-:R0:W-:Y:S04]  /*1b690*/  STL [R1+0x19c], R9 ;  /* 0x00019c0901007387 */ /* 0x0101e80000100800 */
[----:B0-----:R-:W4:Y:S04]  /*1b6a0*/  LDL.LU R9, [R1+0x14e4] ;  /* 0x0014e40001097983 */ /* 0x001f280000300800 */
[----:B------:R-:W3:Y:S01]  /*1b6b0*/  LDL R191, [R1+0xbbc] ;  /* 0x000bbc0001bf7983 */ /* 0x000ee20000100800 */
[----:B------:R-:W-:Y:S01]  /*1b6c0*/  PRMT R21, RZ, 0x7610, R21 ;  /* 0x00007610ff157816 */ /* 0x000fe20000000015 */
[----:B------:R-:W-:Y:S01]  /*1b6d0*/  @P1 IMAD.MOV.U32 R190, RZ, RZ, R22 ;  /* 0x000000ffffbe1224 */ /* 0x000fe200078e0016 */
[----:B------:R-:W-:Y:S01]  /*1b6e0*/  ISETP.GT.AND P0, PT, R152, 0xde, PT ;  /* 0x000000de9800780c */ /* 0x000fe20003f04270 */
[----:B------:R-:W4:Y:S01]  /*1b6f0*/  LDL R22, [R1+0xb3c] ;  /* 0x000b3c0001167983 */ /* 0x000f220000100800 */
[----:B------:R-:W-:-:S02]  /*1b700*/  PRMT R11, RZ, 0x7610, R11 ;  /* 0x00007610ff0b7816 */ /* 0x000fc4000000000b */
[----:B------:R-:W-:Y:S01]  /*1b710*/  PRMT R2, RZ, 0x7610, R2 ;  /* 0x00007610ff027816 */ /* 0x000fe20000000002 */
[----:B---3--:R0:W3:Y:S01]  /*1b720*/  @P1 LDG.E.U16 R21, desc[UR60][R190.64] ;  /* 0x0000003cbe151981 */ /* 0x0080e2000c1e1500 */
[----:B------:R-:W-:-:S07]  /*1b730*/  ISETP.GT.AND P1, PT, R152, 0xdf, PT ;  /* 0x000000df9800780c */ /* 0x000fce0003f24270 */
[----:B0-----:R-:W-:Y:S02]  /*1b740*/  @P0 IMAD.MOV.U32 R190, RZ, RZ, R17 ;  /* 0x000000ffffbe0224 */ /* 0x001fe400078e0011 */
[----:B------:R-:W-:-:S05]  /*1b750*/  @P0 IMAD.MOV.U32 R191, RZ, RZ, R18 ;  /* 0x000000ffffbf0224 */ /* 0x000fca00078e0012 */
[----:B------:R2:W4:Y:S02]  /*1b760*/  @P0 LDG.E.U16 R11, desc[UR60][R190.64] ;  /* 0x0000003cbe0b0981 */ /* 0x000524000c1e1500 */
[----:B--2---:R-:W-:Y:S02]  /*1b770*/  @P1 IMAD.MOV.U32 R190, RZ, RZ, R4 ;  /* 0x000000ffffbe1224 */ /* 0x004fe400078e0004 */
[----:B------:R-:W-:-:S05]  /*1b780*/  @P1 IMAD.MOV.U32 R191, RZ, RZ, R8 ;  /* 0x000000ffffbf1224 */ /* 0x000fca00078e0008 */
[----:B------:R-:W2:Y:S04]  /*1b790*/  @P1 LDG.E.U16 R2, desc[UR60][R190.64] ;  /* 0x0000003cbe021981 */ /* 0x000ea8000c1e1500 */
[----:B---3--:R0:W-:Y:S04]  /*1b7a0*/  STL [R1+0x190], R21 ;  /* 0x0001901501007387 */ /* 0x0081e80000100800 */
[----:B------:R-:W3:Y:S04]  /*1b7b0*/  LDL R190, [R1+0xb44] ;  /* 0x000b440001be7983 */ /* 0x000ee80000100800 */
[----:B------:R-:W3:Y:S04]  /*1b7c0*/  LDL R191, [R1+0xb48] ;  /* 0x000b480001bf7983 */ /* 0x000ee80000100800 */
[----:B0-----:R-:W3:Y:S04]  /*1b7d0*/  LDL R21, [R1+0xb40] ;  /* 0x000b400001157983 */ /* 0x001ee80000100800 */
[----:B------:R-:W3:Y:S04]  /*1b7e0*/  LDL R18, [R1+0xb04] ;  /* 0x000b040001127983 */ /* 0x000ee80000100800 */
[----:B------:R-:W3:Y:S04]  /*1b7f0*/  LDL R17, [R1+0xb08] ;  /* 0x000b080001117983 */ /* 0x000ee80000100800 */
[----:B----4-:R0:W-:Y:S04]  /*1b800*/  STL [R1+0x184], R11 ;  /* 0x0001840b01007387 */ /* 0x0101e80000100800 */
[----:B------:R-:W4:Y:S04]  /*1b810*/  LDL R8, [R1+0xb00] ;  /* 0x000b000001087983 */ /* 0x000f280000100800 */
[----:B------:R-:W4:Y:S04]  /*1b820*/  LDL R4, [R1+0xac4] ;  /* 0x000ac40001047983 */ /* 0x000f280000100800 */
[----:B0-----:R-:W4:Y:S04]  /*1b830*/  LDL R11, [R1+0xafc] ;  /* 0x000afc00010b7983 */ /* 0x001f280000100800 */
[----:B--2---:R0:W-:Y:S04]  /*1b840*/  STL [R1+0x180], R2 ;  /* 0x0001800201007387 */ /* 0x0041e80000100800 */
[----:B0-----:R-:W2:Y:S01]  /*1b850*/  LDL R2, [R1+0xac8] ;  /* 0x000ac80001027983 */ /* 0x001ea20000100800 */
[----:B------:R-:W-:-:S02]  /*1b860*/  ISETP.GT.AND P0, PT, R152, 0xe6, PT ;  /* 0x000000e69800780c */ /* 0x000fc40003f04270 */
[----:B------:R-:W-:Y:S02]  /*1b870*/  ISETP.GT.AND P1, PT, R152, 0xe7, PT ;  /* 0x000000e79800780c */ /* 0x000fe40003f24270 */
[----:B------:R-:W-:Y:S02]  /*1b880*/  PRMT R23, RZ, 0x7610, R23 ;  /* 0x00007610ff177816 */ /* 0x000fe40000000017 */
[----:B------:R-:W-:Y:S02]  /*1b890*/  PRMT R20, RZ, 0x7610, R20 ;  /* 0x00007610ff147816 */ /* 0x000fe40000000014 */
[----:B------:R-:W-:Y:S02]  /*1b8a0*/  PRMT R12, RZ, 0x7610, R12 ;  /* 0x00007610ff0c7816 */ /* 0x000fe4000000000c */
[----:B------:R-:W-:Y:S02]  /*1b8b0*/  PRMT R7, RZ, 0x7610, R7 ;  /* 0x00007610ff077816 */ /* 0x000fe40000000007 */
[----:B------:R-:W-:-:S02]  /*1b8c0*/  PRMT R9, RZ, 0x7610, R9 ;  /* 0x00007610ff097816 */ /* 0x000fc40000000009 */
[----:B---3--:R-:W-:-:S04]  /*1b8d0*/  @P0 LOP3.LUT R191, R191, R190, RZ, 0x3c, !PT ;  /* 0x000000bebfbf0212 */ /* 0x008fc800078e3cff */
[----:B------:R-:W-:-:S04]  /*1b8e0*/  @P0 LOP3.LUT R190, R191, R190, RZ, 0x3c, !PT ;  /* 0x000000bebfbe0212 */ /* 0x000fc800078e3cff */
[----:B------:R-:W-:-:S05]  /*1b8f0*/  @P0 LOP3.LUT R191, R191, R190, RZ, 0x3c, !PT ;  /* 0x000000bebfbf0212 */ /* 0x000fca00078e3cff */
[----:B------:R0:W3:Y:S01]  /*1b900*/  @P0 LDG.E.U16 R23, desc[UR60][R190.64] ;  /* 0x0000003cbe170981 */ /* 0x0000e2000c1e1500 */
[----:B------:R-:W-:Y:S01]  /*1b910*/  ISETP.GT.AND P0, PT, R152, 0xee, PT ;  /* 0x000000ee9800780c */ /* 0x000fe20003f04270 */
[----:B0-----:R-:W-:Y:S02]  /*1b920*/  @P1 IMAD.MOV.U32 R190, RZ, RZ, R21 ;  /* 0x000000ffffbe1224 */ /* 0x001fe400078e0015 */
[----:B------:R-:W-:-:S05]  /*1b930*/  @P1 IMAD.MOV.U32 R191, RZ, RZ, R22 ;  /* 0x000000ffffbf1224 */ /* 0x000fca00078e0016 */
[----:B------:R0:W3:Y:S01]  /*1b940*/  @P1 LDG.E.U16 R20, desc[UR60][R190.64] ;  /* 0x0000003cbe141981 */ /* 0x0000e2000c1e1500 */
[----:B------:R-:W-:-:S04]  /*1b950*/  ISETP.GT.AND P1, PT, R152, 0xef, PT ;  /* 0x000000ef9800780c */ /* 0x000fc80003f24270 */
[----:B0-----:R-:W-:Y:S02]  /*1b960*/  @P0 IMAD.MOV.U32 R190, RZ, RZ, R17 ;  /* 0x000000ffffbe0224 */ /* 0x001fe400078e0011 */
[----:B------:R-:W-:-:S05]  /*1b970*/  @P0 IMAD.MOV.U32 R191, RZ, RZ, R18 ;  /* 0x000000ffffbf0224 */ /* 0x000fca00078e0012 */
[----:B------:R4:W3:Y:S01]  /*1b980*/  @P0 LDG.E.U16 R12, desc[UR60][R190.64] ;  /* 0x0000003cbe0c0981 */ /* 0x0008e2000c1e1500 */
[----:B------:R-:W-:Y:S01]  /*1b990*/  ISETP.GT.AND P0, PT, R152, 0xf6, PT ;  /* 0x000000f69800780c */ /* 0x000fe20003f04270 */
[----:B----4-:R-:W-:Y:S02]  /*1b9a0*/  @P1 IMAD.MOV.U32 R190, RZ, RZ, R8 ;  /* 0x000000ffffbe1224 */ /* 0x010fe400078e0008 */
[----:B------:R-:W-:-:S05]  /*1b9b0*/  @P1 IMAD.MOV.U32 R191, RZ, RZ, R11 ;  /* 0x000000ffffbf1224 */ /* 0x000fca00078e000b */
[----:B------:R2:W4:Y:S05]  /*1b9c0*/  @P1 LDG.E.U16 R7, desc[UR60][R190.64] ;  /* 0x0000003cbe071981 */ /* 0x00052a000c1e1500 */
[----:B--2---:R-:W-:Y:S02]  /*1b9d0*/  @P0 IMAD.MOV.U32 R190, RZ, RZ, R2 ;  /* 0x000000ffffbe0224 */ /* 0x004fe400078e0002 */
[----:B------:R-:W-:-:S05]  /*1b9e0*/  @P0 IMAD.MOV.U32 R191, RZ, RZ, R4 ;  /* 0x000000ffffbf0224 */ /* 0x000fca00078e0004 */
[----:B------:R-:W2:Y:S04]  /*1b9f0*/  @P0 LDG.E.U16 R9, desc[UR60][R190.64] ;  /* 0x0000003cbe090981 */ /* 0x000ea8000c1e1500 */
[----:B---3--:R0:W-:Y:S04]  /*1ba00*/  STL [R1+0x15c], R12 ;  /* 0x00015c0c01007387 */ /* 0x0081e80000100800 */
[----:B------:R-:W3:Y:S04]  /*1ba10*/  LDL R8, [R1+0xa80] ;  /* 0x000a800001087983 */ /* 0x000ee80000100800 */
[----:B0-----:R-:W3:Y:S04]  /*1ba20*/  LDL R12, [R1+0xa88] ;  /* 0x000a8800010c7983 */ /* 0x001ee80000100800 */
[----:B------:R-:W3:Y:S04]  /*1ba30*/  LDL.LU R11, [R1+0x1cc] ;  /* 0x0001cc00010b7983 */ /* 0x000ee80000300800 */
[----:B------:R-:W3:Y:S04]  /*1ba40*/  LDL.LU R17, [R1+0x1a8] ;  /* 0x0001a80001117983 */ /* 0x000ee80000300800 */
[----:B------:R-:W3:Y:S04]  /*1ba50*/  LDL.LU R18, [R1+0x178] ;  /* 0x0001780001127983 */ /* 0x000ee80000300800 */
[----:B------:R0:W-:Y:S04]  /*1ba60*/  STL [R1+0x164], R20 ;  /* 0x0001641401007387 */ /* 0x0001e80000100800 */
[----:B0-----:R-:W3:Y:S04]  /*1ba70*/  LDL.LU R20, [R1+0x100] ;  /* 0x0001000001147983 */ /* 0x001ee80000300800 */
[----:B------:R-:W3:Y:S04]  /*1ba80*/  LDL.LU R2, [R1+0xe4] ;  /* 0x0000e40001027983 */ /* 0x000ee80000300800 */
[----:B----4-:R0:W-:Y:S04]  /*1ba90*/  STL [R1+0x14c], R7 ;  /* 0x00014c0701007387 */ /* 0x0101e80000100800 */
[----:B0-----:R-:W4:Y:S04]  /*1baa0*/  LDL.LU R7, [R1+0xcc] ;  /* 0x0000cc0001077983 */ /* 0x001f280000300800 */
[----:B------:R-:W4:Y:S04]  /*1bab0*/  LDL.LU R22, [R1+0xb4] ;  /* 0x0000b40001167983 */ /* 0x000f280000300800 */
[----:B------:R-:W4:Y:S04]  /*1bac0*/  LDL.LU R4, [R1+0x9c] ;  /* 0x00009c0001047983 */ /* 0x000f280000300800 */
[----:B------:R-:W4:Y:S04]  /*1bad0*/  LDL.LU R21, [R1+0x84] ;  /* 0x0000840001157983 */ /* 0x000f280000300800 */
[----:B------:R0:W-:Y:S04]  /*1bae0*/  STL [R1+0x174], R23 ;  /* 0x0001741701007387 */ /* 0x0001e80000100800 */
[----:B0-----:R-:W4:Y:S04]  /*1baf0*/  LDL.LU R23, [R1+0x6c] ;  /* 0x00006c0001177983 */ /* 0x001f280000300800 */
[----:B--2---:R0:W-:Y:S04]  /*1bb00*/  STL [R1+0x148], R9 ;  /* 0x0001480901007387 */ /* 0x0041e80000100800 */
[----:B0-----:R-:W2:Y:S04]  /*1bb10*/  LDL.LU R9, [R1+0x14e0] ;  /* 0x0014e00001097983 */ /* 0x001ea80000300800 */
[----:B------:R-:W3:Y:S01]  /*1bb20*/  LDL R191, [R1+0xac0] ;  /* 0x000ac00001bf7983 */ /* 0x000ee20000100800 */
[----:B------:R-:W-:-:S02]  /*1bb30*/  ISETP.GT.AND P1, PT, R152, 0xf7, PT ;  /* 0x000000f79800780c */ /* 0x000fc40003f24270 */
[----:B--2---:R-:W-:-:S11]  /*1bb40*/  PRMT R9, RZ, 0x7610, R9 ;  /* 0x00007610ff097816 */ /* 0x004fd60000000009 */
[----:B---3--:R-:W-:Y:S02]  /*1bb50*/  @P1 IMAD.MOV.U32 R190, RZ, RZ, R191 ;  /* 0x000000ffffbe1224 */ /* 0x008fe400078e00bf */
[----:B------:R-:W-:-:S05]  /*1bb60*/  @P1 IMAD.MOV.U32 R191, RZ, RZ, R5 ;  /* 0x000000ffffbf1224 */ /* 0x000fca00078e0005 */
[----:B------:R-:W2:Y:S04]  /*1bb70*/  @P1 LDG.E.U16 R9, desc[UR60][R190.64] ;  /* 0x0000003cbe091981 */ /* 0x000ea8000c1e1500 */
[----:B------:R-:W-:Y:S04]  /*1bb80*/  STL [R1+0x1330], R5 ;  /* 0x0013300501007387 */ /* 0x000fe80000100800 */
[----:B------:R-:W-:Y:S01]  /*1bb90*/  STL [R1+0x136c], R5 ;  /* 0x00136c0501007387 */ /* 0x000fe20000100800 */
[----:B------:R-:W-:-:S03]  /*1bba0*/  ISETP.GT.AND P0, PT, R152, 0xfe, PT ;  /* 0x000000fe9800780c */ /* 0x000fc60003f04270 */
[----:B--2---:R0:W-:Y:S04]  /*1bbb0*/  STL [R1+0x13c], R9 ;  /* 0x00013c0901007387 */ /* 0x0041e80000100800 */
[----:B0-----:R-:W2:Y:S04]  /*1bbc0*/  LDL.LU R9, [R1+0x14dc] ;  /* 0x0014dc0001097983 */ /* 0x001ea80000300800 */
[----:B------:R-:W3:Y:S01]  /*1bbd0*/  LDL R191, [R1+0xa84] ;  /* 0x000a840001bf7983 */ /* 0x000ee20000100800 */
[----:B------:R-:W-:Y:S01]  /*1bbe0*/  PRMT R0, RZ, 0x7610, R0 ;  /* 0x00007610ff007816 */ /* 0x000fe20000000000 */
[----:B------:R-:W-:Y:S01]  /*1bbf0*/  @P0 IMAD.MOV.U32 R190, RZ, RZ, R12 ;  /* 0x000000ffffbe0224 */ /* 0x000fe200078e000c */
[----:B------:R-:W-:-:S04]  /*1bc00*/  ISETP.GT.AND P1, PT, R152, 0xff, PT ;  /* 0x000000ff9800780c */ /* 0x000fc80003f24270 */
[----:B---3--:R0:W3:Y:S04]  /*1bc10*/  @P0 LDG.E.U16 R0, desc[UR60][R190.64] ;  /* 0x0000003cbe000981 */ /* 0x0080e8000c1e1500 */
[----:B------:R-:W4:Y:S01]  /*1bc20*/  LDL R191, [R1+0xa7c] ;  /* 0x000a7c0001bf7983 */ /* 0x000f220000100800 */
[----:B--2---:R-:W-:-:S04]  /*1bc30*/  PRMT R9, RZ, 0x7610, R9 ;  /* 0x00007610ff097816 */ /* 0x004fc80000000009 */
[----:B0-----:R-:W-:Y:S01]  /*1bc40*/  @P1 IMAD.MOV.U32 R190, RZ, RZ, R8 ;  /* 0x000000ffffbe1224 */ /* 0x001fe200078e0008 */
[----:B------:R-:W0:Y:S01]  /*1bc50*/  S2R R12, SR_TID.X ;  /* 0x00000000000c7919 */ /* 0x000e220000002100 */
[----:B------:R-:W1:Y:S03]  /*1bc60*/  S2R R8, SR_TID.X ;  /* 0x0000000000087919 */ /* 0x000e660000002100 */
[----:B----4-:R-:W2:Y:S01]  /*1bc70*/  @P1 LDG.E.U16 R9, desc[UR60][R190.64] ;  /* 0x0000003cbe091981 */ /* 0x010ea2000c1e1500 */
[----:B0-----:R-:W-:Y:S02]  /*1bc80*/  LOP3.LUT R12, R12, 0x7f, RZ, 0xc0, !PT ;  /* 0x0000007f0c0c7812 */ /* 0x001fe400078ec0ff */
[----:B-1----:R-:W-:Y:S02]  /*1bc90*/  LOP3.LUT R8, R8, 0x7f, RZ, 0xc0, !PT ;  /* 0x0000007f08087812 */ /* 0x002fe400078ec0ff */
[----:B------:R-:W-:Y:S01]  /*1bca0*/  LOP3.LUT R12, R12, 0x80, RZ, 0xfc, !PT ;  /* 0x000000800c0c7812 */ /* 0x000fe200078efcff */
[----:B---3--:R0:W-:Y:S01]  /*1bcb0*/  STL [R1+0x134], R0 ;  /* 0x0001340001007387 */ /* 0x0081e20000100800 */
[----:B------:R-:W-:-:S02]  /*1bcc0*/  ISETP.GE.AND P0, PT, R8, R152, PT ;  /* 0x000000980800720c */ /* 0x000fc40003f06270 */
[----:B------:R-:W-:Y:S01]  /*1bcd0*/  ISETP.GE.AND P1, PT, R12, R152, PT ;  /* 0x000000980c00720c */ /* 0x000fe20003f26270 */
[----:B0-----:R-:W3:Y:S04]  /*1bce0*/  LDL.LU R0, [R1+0x3c] ;  /* 0x00003c0001007983 */ /* 0x001ee80000300800 */
[----:B------:R-:W4:Y:S01]  /*1bcf0*/  LDL.LU R190, [R1+0x11c] ;  /* 0x00011c0001be7983 */ /* 0x000f220000300800 */
[----:B------:R-:W-:Y:S06]  /*1bd00*/  BAR.SYNC.DEFER_BLOCKING 0x0 ;  /* 0x0000000000007b1d */ /* 0x000fec0000010000 */
[----:B--2---:R-:W-:Y:S04]  /*1bd10*/  STL [R1+0x13a0], R9 ;  /* 0x0013a00901007387 */ /* 0x004fe80000100800 */
[----:B------:R-:W2:Y:S04]  /*1bd20*/  LDL.LU R12, [R1+0x14d8] ;  /* 0x0014d800010c7983 */ /* 0x000ea80000300800 */
[----:B------:R-:W3:Y:S04]  /*1bd30*/  LDL.LU R8, [R1+0x14d4] ;  /* 0x0014d40001087983 */ /* 0x000ee80000300800 */
[----:B------:R-:W4:Y:S04]  /*1bd40*/  LDL.LU R152, [R1+0x144] ;  /* 0x0001440001987983 */ /* 0x000f280000300800 */
[----:B---3--:R0:W-:Y:S04]  /*1bd50*/  STS.U16 [R8], R11 ;  /* 0x0000000b08007388 */ /* 0x0081e80000000400 */
[----:B------:R1:W-:Y:S04]  /*1bd60*/  STS.U16 [R8+0x400], R17 ;  /* 0x0004001108007388 */ /* 0x0003e80000000400 */
[----:B------:R3:W-:Y:S04]  /*1bd70*/  STS.U16 [R8+0x800], R18 ;  /* 0x0008001208007388 */ /* 0x0007e80000000400 */
[----:B0-----:R-:W2:Y:S04]  /*1bd80*/  LDL.LU R11, [R1+0x14d0] ;  /* 0x0014d000010b7983 */ /* 0x001ea80000300800 */
[----:B-1----:R-:W2:Y:S04]  /*1bd90*/  LDL.LU R17, [R1+0x14cc] ;  /* 0x0014cc0001117983 */ /* 0x002ea80000300800 */
[----:B---3--:R-:W3:Y:S04]  /*1bda0*/  LDL.LU R18, [R1+0x14c8] ;  /* 0x0014c80001127983 */ /* 0x008ee80000300800 */
[----:B------:R0:W-:Y:S04]  /*1bdb0*/  STS.U16 [R8+0x1400], R20 ;  /* 0x0014001408007388 */ /* 0x0001e80000000400 */
[----:B------:R1:W-:Y:S04]  /*1bdc0*/  STS.U16 [R8+0x1800], R2 ;  /* 0x0018000208007388 */ /* 0x0003e80000000400 */
[----:B------:R4:W-:Y:S04]  /*1bdd0*/  STS.U16 [R8+0x1c00], R7 ;  /* 0x001c000708007388 */ /* 0x0009e80000000400 */
[----:B0-----:R-:W2:Y:S04]  /*1bde0*/  LDL.LU R20, [R1+0x1c8] ;  /* 0x0001c80001147983 */ /* 0x001ea80000300800 */
[----:B-1----:R-:W2:Y:S04]  /*1bdf0*/  LDL.LU R2, [R1+0x1a4] ;  /* 0x0001a40001027983 */ /* 0x002ea80000300800 */
[----:B------:R0:W-:Y:S04]  /*1be00*/  STS.U16 [R8+0x2400], R4 ;  /* 0x0024000408007388 */ /* 0x0001e80000000400 */
[----:B----4-:R-:W4:Y:S04]  /*1be10*/  LDL.LU R7, [R1+0x170] ;  /* 0x0001700001077983 */ /* 0x010f280000300800 */
[----:B------:R-:W-:Y:S04]  /*1be20*/  STS.U16 [R8+0xc00], R152 ;  /* 0x000c009808007388 */ /* 0x000fe80000000400 */
[----:B0-----:R-:W4:Y:S04]  /*1be30*/  LDL.LU R4, [R1+0x140] ;  /* 0x0001400001047983 */ /* 0x001f280000300800 */
[----:B------:R-:W-:Y:S04]  /*1be40*/  STS.U16 [R8+0x1000], R190 ;  /* 0x001000be08007388 */ /* 0x000fe80000000400 */
[----:B------:R-:W-:Y:S04]  /*1be50*/  STS.U16 [R8+0x2000], R22 ;  /* 0x0020001608007388 */ /* 0x000fe80000000400 */
[----:B------:R-:W-:Y:S04]  /*1be60*/  STS.U16 [R8+0x2800], R21 ;  /* 0x0028001508007388 */ /* 0x000fe80000000400 */
[----:B------:R-:W-:Y:S04]  /*1be70*/  STS.U16 [R8+0x2c00], R23 ;  /* 0x002c001708007388 */ /* 0x000fe80000000400 */
[----:B------:R-:W-:Y:S04]  /*1be80*/  STS.U16 [R8+0x3400], R0 ;  /* 0x0034000008007388 */ /* 0x000fe80000000400 */
[----:B------:R-:W-:Y:S04]  /*1be90*/  STS.U16 [R8+0x3c00], R10 ;  /* 0x003c000a08007388 */ /* 0x000fe80000000400 */
[----:B---3--:R0:W-:Y:S04]  /*1bea0*/  STS.U16 [R8+0x3000], R18 ;  /* 0x0030001208007388 */ /* 0x0081e80000000400 */
[----:B--2---:R1:W-:Y:S04]  /*1beb0*/  STS.U16 [R8+0x3800], R17 ;  /* 0x0038001108007388 */ /* 0x0043e80000000400 */
[----:B0-----:R-:W2:Y:S04]  /*1bec0*/  LDL.LU R18, [R1+0x118] ;  /* 0x0001180001127983 */ /* 0x001ea80000300800 */
[----:B------:R-:W3:Y:S04]  /*1bed0*/  LDL.LU R152, [R1+0xe0] ;  /* 0x0000e00001987983 */ /* 0x000ee80000300800 */
[----:B------:R-:W3:Y:S04]  /*1bee0*/  LDL.LU R190, [R1+0xc8] ;  /* 0x0000c80001be7983 */ /* 0x000ee80000300800 */
[----:B------:R-:W3:Y:S04]  /*1bef0*/  LDL.LU R22, [R1+0xb0] ;  /* 0x0000b00001167983 */ /* 0x000ee80000300800 */
[----:B------:R-:W3:Y:S04]  /*1bf00*/  LDL.LU R21, [R1+0x98] ;  /* 0x0000980001157983 */ /* 0x000ee80000300800 */
[----:B------:R-:W3:Y:S04]  /*1bf10*/  LDL.LU R23, [R1+0x80] ;  /* 0x0000800001177983 */ /* 0x000ee80000300800 */
[----:B------:R-:W3:Y:S04]  /*1bf20*/  LDL.LU R0, [R1+0x14c4] ;  /* 0x0014c40001007983 */ /* 0x000ee80000300800 */
[----:B-1----:R-:W3:Y:S04]  /*1bf30*/  LDL.LU R17, [R1+0x14c0] ;  /* 0x0014c00001117983 */ /* 0x002ee80000300800 */
[----:B------:R-:W4:Y:S04]  /*1bf40*/  LDL.LU R10, [R1+0x14bc] ;  /* 0x0014bc00010a7983 */ /* 0x000f280000300800 */
[----:B------:R-:W-:Y:S04]  /*1bf50*/  STS.U16 [R8+0x4000], R250 ;  /* 0x004000fa08007388 */ /* 0x000fe80000000400 */
        /* <DEDUP_REMOVED lines=15> */
[----:B------:R0:W-:Y:S04]  /*1c050*/  STL [R1+0x12a8], R8 ;  /* 0x0012a80801007387 */ /* 0x0001e80000100800 */
[----:B0-----:R-:W3:Y:S04]  /*1c060*/  LDL.LU R8, [R1+0xfc] ;  /* 0x0000fc0001087983 */ /* 0x001ee80000300800 */
[----:B----4-:R0:W-:Y:S04]  /*1c070*/  STS.U16 [R10+0x80], R20 ;  /* 0x000080140a007388 */ /* 0x0101e80000000400 */
[----:B------:R1:W-:Y:S04]  /*1c080*/  STS.U16 [R10+0x480], R2 ;  /* 0x000480020a007388 */ /* 0x0003e80000000400 */
[----:B------:R4:W-:Y:S04]  /*1c090*/  STS.U16 [R10+0x880], R7 ;  /* 0x000880070a007388 */ /* 0x0009e80000000400 */
[----:B0-----:R-:W3:Y:S04]  /*1c0a0*/  LDL.LU R20, [R1+0x14b8] ;  /* 0x0014b80001147983 */ /* 0x001ee80000300800 */
[----:B-1----:R-:W3:Y:S04]  /*1c0b0*/  LDL.LU R2, [R1+0x14b4] ;  /* 0x0014b40001027983 */ /* 0x002ee80000300800 */
[----:B----4-:R-:W4:Y:S04]  /*1c0c0*/  LDL.LU R7, [R1+0x14b0] ;  /* 0x0014b00001077983 */ /* 0x010f280000300800 */
[----:B------:R0:W-:Y:S04]  /*1c0d0*/  STS.U16 [R10+0xc80], R4 ;  /* 0x000c80040a007388 */ /* 0x0001e80000000400 */
[----:B--2---:R1:W-:Y:S04]  /*1c0e0*/  STS.U16 [R10+0x1080], R18 ;  /* 0x001080120a007388 */ /* 0x0043e80000000400 */
[----:B0-----:R-:W2:Y:S04]  /*1c0f0*/  LDL.LU R4, [R1+0x14ac] ;  /* 0x0014ac0001047983 */ /* 0x001ea80000300800 */
[----:B-1----:R-:W2:Y:S04]  /*1c100*/  LDL.LU R18, [R1+0x14a8] ;  /* 0x0014a80001127983 */ /* 0x002ea80000300800 */
[----:B---3--:R0:W-:Y:S04]  /*1c110*/  STS.U16 [R10+0x2080], R22 ;  /* 0x002080160a007388 */ /* 0x0081e80000000400 */
[----:B------:R-:W-:Y:S04]  /*1c120*/  STS.U16 [R10+0x1880], R152 ;  /* 0x001880980a007388 */ /* 0x000fe80000000400 */
[----:B0-----:R-:W3:Y:S04]  /*1c130*/  LDL.LU R22, [R1+0x1c4] ;  /* 0x0001c40001167983 */ /* 0x001ee80000300800 */
[----:B------:R-:W-:Y:S04]  /*1c140*/  STS.U16 [R10+0x1c80], R190 ;  /* 0x001c80be0a007388 */ /* 0x000fe80000000400 */
[----:B------:R-:W-:Y:S04]  /*1c150*/  STS.U16 [R10+0x2480], R21 ;  /* 0x002480150a007388 */ /* 0x000fe80000000400 */
[----:B------:R-:W-:Y:S04]  /*1c160*/  STS.U16 [R10+0x2880], R23 ;  /* 0x002880170a007388 */ /* 0x000fe80000000400 */
[----:B------:R-:W-:Y:S04]  /*1c170*/  STS.U16 [R10+0x3880], R11 ;  /* 0x0038800b0a007388 */ /* 0x000fe80000000400 */
[----:B------:R-:W-:Y:S04]  /*1c180*/  STS.U16 [R10+0x1480], R8 ;  /* 0x001480080a007388 */ /* 0x000fe80000000400 */
[----:B----4-:R-:W-:Y:S04]  /*1c190*/  STS.U16 [R10+0x3480], R7 ;  /* 0x003480070a007388 */ /* 0x010fe80000000400 */
[----:B--2---:R0:W-:Y:S04]  /*1c1a0*/  STS.U16 [R10+0x3080], R4 ;  /* 0x003080040a007388 */ /* 0x0041e80000000400 */
[----:B------:R1:W-:Y:S04]  /*1c1b0*/  STS.U16 [R10+0x2c80], R18 ;  /* 0x002c80120a007388 */ /* 0x0003e80000000400 */
[----:B0-----:R-:W2:Y:S04]  /*1c1c0*/  LDL.LU R4, [R1+0x1a0] ;  /* 0x0001a00001047983 */ /* 0x001ea80000300800 */
[----:B-1----:R-:W4:Y:S04]  /*1c1d0*/  LDL.LU R18, [R1+0x16c] ;  /* 0x00016c0001127983 */ /* 0x002f280000300800 */
[----:B------:R-:W4:Y:S04]  /*1c1e0*/  LDL.LU R8, [R1+0xf8] ;  /* 0x0000f80001087983 */ /* 0x000f280000300800 */
[----:B------:R-:W4:Y:S04]  /*1c1f0*/  LDL.LU R152, [R1+0xdc] ;  /* 0x0000dc0001987983 */ /* 0x000f280000300800 */
[----:B------:R-:W4:Y:S04]  /*1c200*/  LDL.LU R190, [R1+0xc4] ;  /* 0x0000c40001be7983 */ /* 0x000f280000300800 */
[----:B------:R-:W4:Y:S04]  /*1c210*/  LDL.LU R21, [R1+0xac] ;  /* 0x0000ac0001157983 */ /* 0x000f280000300800 */
[----:B------:R-:W4:Y:S04]  /*1c220*/  LDL.LU R23, [R1+0x94] ;  /* 0x0000940001177983 */ /* 0x000f280000300800 */
[----:B------:R-:W4:Y:S04]  /*1c230*/  LDL.LU R7, [R1+0x14a4] ;  /* 0x0014a40001077983 */ /* 0x000f280000300800 */
[----:B------:R-:W3:Y:S04]  /*1c240*/  LDL.LU R11, [R1+0x14a0] ;  /* 0x0014a000010b7983 */ /* 0x000ee80000300800 */
[----:B------:R0:W-:Y:S04]  /*1c250*/  STS.U16 [R10+0x3c80], R6 ;  /* 0x003c80060a007388 */ /* 0x0001e80000000400 */
[----:B------:R1:W-:Y:S04]  /*1c260*/  STS.U16 [R10+0x5c80], R153 ;  /* 0x005c80990a007388 */ /* 0x0003e80000000400 */
[----:B------:R1:W-:Y:S04]  /*1c270*/  STS.U16 [R10+0x7880], R186 ;  /* 0x007880ba0a007388 */ /* 0x0003e80000000400 */
[----:B0-----:R-:W4:Y:S04]  /*1c280*/  LDL.LU R6, [R1+0x4c] ;  /* 0x00004c0001067983 */ /* 0x001f280000300800 */
[----:B-1----:R-:W4:Y:S04]  /*1c290*/  LDL.LU R153, [R1+0x114] ;  /* 0x0001140001997983 */ /* 0x002f280000300800 */
        /* <DEDUP_REMOVED lines=13> */
[----:B------:R-:W4:Y:S04]  /*1c370*/  LDL.LU R186, [R1+0x138] ;  /* 0x0001380001ba7983 */ /* 0x000f280000300800 */
[----:B------:R-:W-:Y:S04]  /*1c380*/  STS.U16 [R10+0x7c80], R187 ;  /* 0x007c80bb0a007388 */ /* 0x000fe80000000400 */
[----:B------:R-:W-:Y:S04]  /*1c390*/  STL [R1+0x12ac], R10 ;  /* 0x0012ac0a01007387 */ /* 0x000fe80000100800 */
[----:B---3--:R0:W-:Y:S04]  /*1c3a0*/  STS.U16 [R11+0x100], R22 ;  /* 0x000100160b007388 */ /* 0x0081e80000000400 */
[----:B--2---:R1:W-:Y:S04]  /*1c3b0*/  STS.U16 [R11+0x500], R4 ;  /* 0x000500040b007388 */ /* 0x0043e80000000400 */
[----:B0-----:R-:W2:Y:S04]  /*1c3c0*/  LDL.LU R22, [R1+0x149c] ;  /* 0x00149c0001167983 */ /* 0x001ea80000300800 */
[----:B-1----:R-:W3:Y:S04]  /*1c3d0*/  LDL.LU R4, [R1+0x1498] ;  /* 0x0014980001047983 */ /* 0x002ee80000300800 */
[----:B----4-:R0:W-:Y:S04]  /*1c3e0*/  STS.U16 [R11+0x900], R18 ;  /* 0x000900120b007388 */ /* 0x0101e80000000400 */
[----:B0-----:R-:W4:Y:S04]  /*1c3f0*/  LDL.LU R18, [R1+0x1494] ;  /* 0x0014940001127983 */ /* 0x001f280000300800 */
[----:B------:R0:W-:Y:S04]  /*1c400*/  STS.U16 [R11+0x2100], R21 ;  /* 0x002100150b007388 */ /* 0x0001e80000000400 */
[----:B------:R1:W-:Y:S04]  /*1c410*/  STS.U16 [R11+0x2500], R23 ;  /* 0x002500170b007388 */ /* 0x0003e80000000400 */
[----:B0-----:R-:W2:Y:S04]  /*1c420*/  LDL.LU R21, [R1+0x1c0] ;  /* 0x0001c00001157983 */ /* 0x001ea80000300800 */
[----:B-1----:R-:W2:Y:S04]  /*1c430*/  LDL.LU R23, [R1+0x198] ;  /* 0x0001980001177983 */ /* 0x002ea80000300800 */
        /* <DEDUP_REMOVED lines=8> */
[----:B---3--:R0:W-:Y:S04]  /*1c4c0*/  STS.U16 [R11+0x2d00], R4 ;  /* 0x002d00040b007388 */ /* 0x0081e80000000400 */
[----:B0-----:R-:W3:Y:S04]  /*1c4d0*/  LDL.LU R4, [R1+0x168] ;  /* 0x0001680001047983 */ /* 0x001ee80000300800 */
[----:B------:R-:W3:Y:S04]  /*1c4e0*/  LDL.LU R186, [R1+0x130] ;  /* 0x0001300001ba7983 */ /* 0x000ee80000300800 */
[----:B------:R-:W3:Y:S04]  /*1c4f0*/  LDL.LU R153, [R1+0x110] ;  /* 0x0001100001997983 */ /* 0x000ee80000300800 */
[----:B------:R-:W3:Y:S04]  /*1c500*/  LDL.LU R8, [R1+0xf4] ;  /* 0x0000f40001087983 */ /* 0x000ee80000300800 */
[----:B------:R-:W3:Y:S04]  /*1c510*/  LDL.LU R152, [R1+0xd8] ;  /* 0x0000d80001987983 */ /* 0x000ee80000300800 */
[----:B----4-:R0:W-:Y:S04]  /*1c520*/  STS.U16 [R11+0x2900], R18 ;  /* 0x002900120b007388 */ /* 0x0101e80000000400 */
[----:B------:R-:W4:Y:S04]  /*1c530*/  LDL.LU R190, [R1+0xc0] ;  /* 0x0000c00001be7983 */ /* 0x000f280000300800 */
[----:B0-----:R-:W4:Y:S04]  /*1c540*/  LDL.LU R18, [R1+0xa8] ;  /* 0x0000a80001127983 */ /* 0x001f280000300800 */
[----:B------:R-:W4:Y:S04]  /*1c550*/  LDL.LU R6, [R1+0x1490] ;  /* 0x0014900001067983 */ /* 0x000f280000300800 */
[----:B------:R-:W4:Y:S04]  /*1c560*/  LDL.LU R2, [R1+0x148c] ;  /* 0x00148c0001027983 */ /* 0x000f280000300800 */
[----:B------:R-:W2:Y:S04]  /*1c570*/  LDL.LU R12, [R1+0x1488] ;  /* 0x00148800010c7983 */ /* 0x000ea80000300800 */
[----:B------:R0:W-:Y:S04]  /*1c580*/  STS.U16 [R11+0x3d00], R3 ;  /* 0x003d00030b007388 */ /* 0x0001e80000000400 */
[----:B------:R-:W-:Y:S04]  /*1c590*/  STS.U16 [R11+0x4100], R248 ;  /* 0x004100f80b007388 */ /* 0x000fe80000000400 */
        /* <DEDUP_REMOVED lines=16> */
[----:B------:R-:W-:Y:S04]  /*1c6a0*/  STL [R1+0x12b0], R11 ;  /* 0x0012b00b01007387 */ /* 0x000fe80000100800 */
[----:B--2---:R0:W-:Y:S04]  /*1c6b0*/  STS.U16 [R12+0x180], R21 ;  /* 0x000180150c007388 */ /* 0x0041e80000000400 */
[----:B------:R1:W-:Y:S04]  /*1c6c0*/  STS.U16 [R12+0x580], R23 ;  /* 0x000580170c007388 */ /* 0x0003e80000000400 */
[----:B---3--:R2:W-:Y:S04]  /*1c6d0*/  STS.U16 [R12+0x980], R4 ;  /* 0x000980040c007388 */ /* 0x0085e80000000400 */
[----:B0-----:R-:W3:Y:S04]  /*1c6e0*/  LDL.LU R21, [R1+0x1484] ;  /* 0x0014840001157983 */ /* 0x001ee80000300800 */
[----:B-1----:R-:W3:Y:S04]  /*1c6f0*/  LDL.LU R23, [R1+0x1480] ;  /* 0x0014800001177983 */ /* 0x002ee80000300800 */
[----:B--2---:R-:W2:Y:S04]  /*1c700*/  LDL.LU R4, [R1+0x147c] ;  /* 0x00147c0001047983 */ /* 0x004ea80000300800 */
[----:B----4-:R0:W-:Y:S04]  /*1c710*/  STS.U16 [R12+0x2180], R18 ;  /* 0x002180120c007388 */ /* 0x0101e80000000400 */
        /* <DEDUP_REMOVED lines=11> */
[----:B--2---:R0:W-:Y:S04]  /*1c7d0*/  STS.U16 [R12+0x2580], R4 ;  /* 0x002580040c007388 */ /* 0x0041e80000000400 */
[----:B---3--:R1:W-:Y:S04]  /*1c7e0*/  STS.U16 [R12+0x2d80], R23 ;  /* 0x002d80170c007388 */ /* 0x0083e80000000400 */
        /* <DEDUP_REMOVED lines=8> */
[----:B------:R-:W3:Y:S04]  /*1c870*/  LDL.LU R6, [R1+0x1470] ;  /* 0x0014700001067983 */ /* 0x000ee80000300800 */
[----:B------:R-:W3:Y:S04]  /*1c880*/  LDL.LU R20, [R1+0x146c] ;  /* 0x00146c0001147983 */ /* 0x000ee80000300800 */
[----:B------:R-:W3:Y:S04]  /*1c890*/  LDL.LU R19, [R1+0xbc] ;  /* 0x0000bc0001137983 */ /* 0x000ee80000300800 */
        /* <DEDUP_REMOVED lines=18> */
[----:B----4-:R0:W-:Y:S04]  /*1c9c0*/  STS.U16 [R13+0x200], R18 ;  /* 0x000200120d007388 */ /* 0x0101e80000000400 */
[----:B--2---:R1:W-:Y:S04]  /*1c9d0*/  STS.U16 [R13+0x600], R4 ;  /* 0x000600040d007388 */ /* 0x0043e80000000400 */
[----:B0-----:R-:W2:Y:S04]  /*1c9e0*/  LDL.LU R18, [R1+0x1464] ;  /* 0x0014640001127983 */ /* 0x001ea80000300800 */
[----:B-1----:R-:W4:Y:S04]  /*1c9f0*/  LDL.LU R4, [R1+0x1460] ;  /* 0x0014600001047983 */ /* 0x002f280000300800 */
[----:B---3--:R0:W-:Y:S04]  /*1ca00*/  STS.U16 [R13+0xa00], R186 ;  /* 0x000a00ba0d007388 */ /* 0x0081e80000000400 */
[----:B------:R1:W-:Y:S04]  /*1ca10*/  STS.U16 [R13+0xe00], R153 ;  /* 0x000e00990d007388 */ /* 0x0003e80000000400 */
[----:B------:R3:W-:Y:S04]  /*1ca20*/  STS.U16 [R13+0x1200], R8 ;  /* 0x001200080d007388 */ /* 0x0007e80000000400 */
[----:B0-----:R-:W2:Y:S04]  /*1ca30*/  LDL.LU R186, [R1+0x1b8] ;  /* 0x0001b80001ba7983 */ /* 0x001ea80000300800 */
[----:B-1----:R-:W2:Y:S04]  /*1ca40*/  LDL.LU R153, [R1+0x188] ;  /* 0x0001880001997983 */ /* 0x002ea80000300800 */
[----:B------:R0:W-:Y:S04]  /*1ca50*/  STS.U16 [R13+0x1600], R152 ;  /* 0x001600980d007388 */ /* 0x0001e80000000400 */
[----:B---3--:R-:W3:Y:S04]  /*1ca60*/  LDL.LU R8, [R1+0x154] ;  /* 0x0001540001087983 */ /* 0x008ee80000300800 */
[----:B------:R1:W-:Y:S04]  /*1ca70*/  STS.U16 [R13+0x1a00], R190 ;  /* 0x001a00be0d007388 */ /* 0x0003e80000000400 */
[----:B0-----:R-:W3:Y:S04]  /*1ca80*/  LDL.LU R152, [R1+0x124] ;  /* 0x0001240001987983 */ /* 0x001ee80000300800 */
[----:B------:R0:W-:Y:S04]  /*1ca90*/  STS.U16 [R13+0x1e00], R19 ;  /* 0x001e00130d007388 */ /* 0x0001e80000000400 */
[----:B-1----:R-:W3:Y:S04]  /*1caa0*/  LDL.LU R190, [R1+0x108] ;  /* 0x0001080001be7983 */ /* 0x002ee80000300800 */
[----:B------:R-:W-:Y:S04]  /*1cab0*/  STS.U16 [R13+0x2600], R20 ;  /* 0x002600140d007388 */ /* 0x000fe80000000400 */
[----:B0-----:R-:W3:Y:S04]  /*1cac0*/  LDL.LU R19, [R1+0x145c] ;  /* 0x00145c0001137983 */ /* 0x001ee80000300800 */
[----:B------:R-:W-:Y:S04]  /*1cad0*/  STS.U16 [R13+0x2a00], R23 ;  /* 0x002a00170d007388 */ /* 0x000fe80000000400 */
[----:B------:R-:W-:Y:S04]  /*1cae0*/  STS.U16 [R13+0x2e00], R21 ;  /* 0x002e00150d007388 */ /* 0x000fe80000000400 */
[----:B------:R-:W-:Y:S04]  /*1caf0*/  STS.U16 [R13+0x3200], R22 ;  /* 0x003200160d007388 */ /* 0x000fe80000000400 */
[----:B------:R-:W-:Y:S04]  /*1cb00*/  STS.U16 [R13+0x3600], R17 ;  /* 0x003600110d007388 */ /* 0x000fe80000000400 */
[----:B------:R-:W-:Y:S04]  /*1cb10*/  STS.U16 [R13+0x3a00], R14 ;  /* 0x003a000e0d007388 */ /* 0x000fe80000000400 */
[----:B----4-:R0:W-:Y:S04]  /*1cb20*/  STS.U16 [R13+0x2200], R4 ;  /* 0x002200040d007388 */ /* 0x0101e80000000400 */
[----:B0-----:R-:W4:Y:S04]  /*1cb30*/  LDL.LU R4, [R1+0x1458] ;  /* 0x0014580001047983 */ /* 0x001f280000300800 */
[----:B------:R-:W3:Y:S04]  /*1cb40*/  LDL.LU R20, [R1+0x1454] ;  /* 0x0014540001147983 */ /* 0x000ee80000300800 */
[----:B------:R-:W2:Y:S04]  /*1cb50*/  LDL.LU R23, [R1+0x1450] ;  /* 0x0014500001177983 */ /* 0x000ea80000300800 */
[----:B------:R-:W3:Y:S04]  /*1cb60*/  LDL.LU R21, [R1+0x144c] ;  /* 0x00144c0001157983 */ /* 0x000ee80000300800 */
[----:B------:R-:W4:Y:S04]  /*1cb70*/  LDL.LU R22, [R1+0x1448] ;  /* 0x0014480001167983 */ /* 0x000f280000300800 */
        /* <DEDUP_REMOVED lines=22> */
[----:B------:R2:W-:Y:S04]  /*1cce0*/  STS.U16 [R14+0x1e80], R4 ;  /* 0x001e80040e007388 */ /* 0x0005e80000000400 */
[----:B0-----:R-:W4:Y:S04]  /*1ccf0*/  LDL.LU R22, [R1+0x143c] ;  /* 0x00143c0001167983 */ /* 0x001f280000300800 */
[----:B-1----:R-:W4:Y:S04]  /*1cd00*/  LDL.LU R23, [R1+0x1438] ;  /* 0x0014380001177983 */ /* 0x002f280000300800 */
[----:B--2---:R-:W2:Y:S04]  /*1cd10*/  LDL.LU R4, [R1+0x1434] ;  /* 0x0014340001047983 */ /* 0x004ea80000300800 */
[----:B------:R0:W-:Y:S04]  /*1cd20*/  STS.U16 [R14+0x2280], R18 ;  /* 0x002280120e007388 */ /* 0x0001e80000000400 */
[----:B------:R1:W-:Y:S04]  /*1cd30*/  STS.U16 [R14+0x2680], R6 ;  /* 0x002680060e007388 */ /* 0x0003e80000000400 */
[----:B------:R3:W-:Y:S04]  /*1cd40*/  STS.U16 [R14+0x2a80], R3 ;  /* 0x002a80030e007388 */ /* 0x0007e80000000400 */
[----:B0-----:R-:W4:Y:S04]  /*1cd50*/  LDL.LU R18, [R1+0x1430] ;  /* 0x0014300001127983 */ /* 0x001f280000300800 */
[----:B-1----:R-:W2:Y:S04]  /*1cd60*/  LDL.LU R6, [R1+0x142c] ;  /* 0x00142c0001067983 */ /* 0x002ea80000300800 */
[----:B---3--:R-:W3:Y:S04]  /*1cd70*/  LDL.LU R3, [R1+0x1428] ;  /* 0x0014280001037983 */ /* 0x008ee80000300800 */
[----:B------:R0:W-:Y:S04]  /*1cd80*/  STS.U16 [R14+0x2e80], R2 ;  /* 0x002e80020e007388 */ /* 0x0001e80000000400 */
[----:B------:R1:W-:Y:S04]  /*1cd90*/  STS.U16 [R14+0x3280], R7 ;  /* 0x003280070e007388 */ /* 0x0003e80000000400 */
[----:B------:R1:W-:Y:S04]  /*1cda0*/  STS.U16 [R14+0x3680], R0 ;  /* 0x003680000e007388 */ /* 0x0003e80000000400 */
[----:B0-----:R-:W3:Y:S04]  /*1cdb0*/  LDL.LU R2, [R1+0x1424] ;  /* 0x0014240001027983 */ /* 0x001ee80000300800 */
[----:B-1----:R-:W3:Y:S04]  /*1cdc0*/  LDL.LU R7, [R1+0x1420] ;  /* 0x0014200001077983 */ /* 0x002ee80000300800 */
[----:B------:R-:W3:Y:S04]  /*1cdd0*/  LDL.LU R0, [R1+0x141c] ;  /* 0x00141c0001007983 */ /* 0x000ee80000300800 */
[----:B------:R0:W-:Y:S04]  /*1cde0*/  STS.U16 [R14+0x3a80], R15 ;  /* 0x003a800f0e007388 */ /* 0x0001e80000000400 */
[----:B0-----:R-:W4:Y:S04]  /*1cdf0*/  LDL.LU R15, [R1+0x1418] ;  /* 0x00141800010f7983 */ /* 0x001f280000300800 */
[----:B------:R0:W-:Y:S04]  /*1ce00*/  STS.U16 [R14+0x680], R153 ;  /* 0x000680990e007388 */ /* 0x0001e80000000400 */
[----:B------:R1:W-:Y:S04]  /*1ce10*/  STS.U16 [R14+0xe80], R152 ;  /* 0x000e80980e007388 */ /* 0x0003e80000000400 */
[----:B------:R-:W-:Y:S04]  /*1ce20*/  STS.U16 [R14+0x280], R186 ;  /* 0x000280ba0e007388 */ /* 0x000fe80000000400 */
[----:B------:R-:W-:Y:S04]  /*1ce30*/  STS.U16 [R14+0xa80], R8 ;  /* 0x000a80080e007388 */ /* 0x000fe80000000400 */
[----:B------:R-:W-:Y:S04]  /*1ce40*/  STS.U16 [R14+0x1280], R190 ;  /* 0x001280be0e007388 */ /* 0x000fe80000000400 */
[----:B0-----:R-:W3:Y:S04]  /*1ce50*/  LDL R153, [R1+0xa74] ;  /* 0x000a740001997983 */ /* 0x001ee80000100800 */
[----:B-1----:R-:W3:Y:S04]  /*1ce60*/  LDL R152, [R1+0xa78] ;  /* 0x000a780001987983 */ /* 0x002ee80000100800 */
        /* <DEDUP_REMOVED lines=19> */
[----:B0-----:R-:W4:Y:S04]  /*1cfa0*/  LDL.LU R18, [R1+0x1414] ;  /* 0x0014140001127983 */ /* 0x001f280000300800 */
[----:B--2---:R0:W-:Y:S04]  /*1cfb0*/  STS.U16 [R15+0x700], R4 ;  /* 0x000700040f007388 */ /* 0x0041e80000000400 */
[----:B------:R1:W-:Y:S04]  /*1cfc0*/  STS.U16 [R15+0xb00], R23 ;  /* 0x000b00170f007388 */ /* 0x0003e80000000400 */
[----:B------:R2:W-:Y:S04]  /*1cfd0*/  STS.U16 [R15+0xf00], R22 ;  /* 0x000f00160f007388 */ /* 0x0005e80000000400 */
[----:B------:R3:W-:Y:S04]  /*1cfe0*/  STS.U16 [R15+0x1300], R17 ;  /* 0x001300110f007388 */ /* 0x0007e80000000400 */
[----:B------:R3:W-:Y:S04]  /*1cff0*/  STS.U16 [R15+0x1700], R21 ;  /* 0x001700150f007388 */ /* 0x0007e80000000400 */
[----:B------:R3:W-:Y:S04]  /*1d000*/  STS.U16 [R15+0x1b00], R20 ;  /* 0x001b00140f007388 */ /* 0x0007e80000000400 */
[----:B------:R3:W-:Y:S04]  /*1d010*/  STS.U16 [R15+0x1f00], R19 ;  /* 0x001f00130f007388 */ /* 0x0007e80000000400 */
[----:B0-----:R-:W4:Y:S04]  /*1d020*/  LDL.LU R4, [R1+0x1410] ;  /* 0x0014100001047983 */ /* 0x001f280000300800 */
[----:B-1----:R-:W4:Y:S04]  /*1d030*/  LDL.LU R23, [R1+0x140c] ;  /* 0x00140c0001177983 */ /* 0x002f280000300800 */
[----:B--2---:R-:W2:Y:S04]  /*1d040*/  LDL.LU R22, [R1+0x1408] ;  /* 0x0014080001167983 */ /* 0x004ea80000300800 */
[----:B---3--:R-:W3:Y:S04]  /*1d050*/  LDL.LU R17, [R1+0x1404] ;  /* 0x0014040001117983 */ /* 0x008ee80000300800 */
[----:B------:R-:W2:Y:S04]  /*1d060*/  LDL.LU R21, [R1+0x1400] ;  /* 0x0014000001157983 */ /* 0x000ea80000300800 */
[----:B------:R-:W2:Y:S04]  /*1d070*/  LDL.LU R20, [R1+0x13fc] ;  /* 0x0013fc0001147983 */ /* 0x000ea80000300800 */
[----:B------:R-:W2:Y:S04]  /*1d080*/  LDL.LU R19, [R1+0x13f8] ;  /* 0x0013f80001137983 */ /* 0x000ea80000300800 */
[----:B------:R-:W2:Y:S04]  /*1d090*/  LDL R190, [R1+0x974] ;  /* 0x0009740001be7983 */ /* 0x000ea80000100800 */
[----:B------:R-:W2:Y:S04]  /*1d0a0*/  LDL R186, [R1+0x978] ;  /* 0x0009780001ba7983 */ /* 0x000ea80000100800 */
[----:B------:R-:W2:Y:S01]  /*1d0b0*/  LDL.LU R8, [R1+0x284] ;  /* 0x0002840001087983 */ /* 0x000ea20000300800 */
[----:B----4-:R-:W-:-:S06]  /*1d0c0*/  PRMT R18, RZ, 0x7610, R18 ;  /* 0x00007610ff127816 */ /* 0x010fcc0000000012 */
[----:B------:R-:W4:Y:S04]  /*1d0d0*/  @!P0 LDG.E.U16 R18, desc[UR60][R152.64] ;  /* 0x0000003c98128981 */ /* 0x000f28000c1e1500 */
[----:B----4-:R0:W-:Y:S04]  /*1d0e0*/  STL [R1+0xb0], R18 ;  /* 0x0000b01201007387 */ /* 0x0101e80000100800 */
[----:B0-----:R-:W4:Y:S04]  /*1d0f0*/  LDL.LU R18, [R1+0x13f4] ;  /* 0x0013f40001127983 */ /* 0x001f280000300800 */
[----:B------:R-:W2:Y:S04]  /*1d100*/  LDL R152, [R1+0xa6c] ;  /* 0x000a6c0001987983 */ /* 0x000ea80000100800 */
[----:B------:R-:W2:Y:S01]  /*1d110*/  LDL R153, [R1+0xa70] ;  /* 0x000a700001997983 */ /* 0x000ea20000100800 */
[----:B---3--:R-:W-:-:S02]  /*1d120*/  PRMT R17, RZ, 0x7610, R17 ;  /* 0x00007610ff117816 */ /* 0x008fc40000000011 */
[----:B--2---:R-:W-:-:S04]  /*1d130*/  @!P1 LOP3.LUT R153, R153, R152, RZ, 0x3c, !PT ;  /* 0x0000009899999212 */ /* 0x004fc800078e3cff */
[----:B------:R-:W-:-:S04]  /*1d140*/  @!P1 LOP3.LUT R152, R153, R152, RZ, 0x3c, !PT ;  /* 0x0000009899989212 */ /* 0x000fc800078e3cff */
[----:B------:R-:W-:-:S05]  /*1d150*/  @!P1 LOP3.LUT R153, R153, R152, RZ, 0x3c, !PT ;  /* 0x0000009899999212 */ /* 0x000fca00078e3cff */
[----:B------:R-:W2:Y:S04]  /*1d160*/  @!P1 LDG.E.U16 R17, desc[UR60][R152.64] ;  /* 0x0000003c98119981 */ /* 0x000ea8000c1e1500 */
[----:B--2---:R0:W-:Y:S04]  /*1d170*/  STL [R1+0xac], R17 ;  /* 0x0000ac1101007387 */ /* 0x0041e80000100800 */
[----:B0-----:R-:W2:Y:S04]  /*1d180*/  LDL.LU R17, [R1+0x13f0] ;  /* 0x0013f00001117983 */ /* 0x001ea80000300800 */
[----:B------:R-:W3:Y:S04]  /*1d190*/  LDL R152, [R1+0x9f4] ;  /* 0x0009f40001987983 */ /* 0x000ee80000100800 */
[----:B------:R-:W3:Y:S01]  /*1d1a0*/  LDL R153, [R1+0x9f8] ;  /* 0x0009f80001997983 */ /* 0x000ee20000100800 */
[----:B------:R-:W-:-:S02]  /*1d1b0*/  PRMT R185, RZ, 0x7610, R185 ;  /* 0x00007610ffb97816 */ /* 0x000fc400000000b9 */
[----:B---3--:R-:W-:-:S04]  /*1d1c0*/  @!P0 LOP3.LUT R153, R153, R152, RZ, 0x3c, !PT ;  /* 0x0000009899998212 */ /* 0x008fc800078e3cff */
[----:B------:R-:W-:-:S04]  /*1d1d0*/  @!P0 LOP3.LUT R152, R153, R152, RZ, 0x3c, !PT ;  /* 0x0000009899988212 */ /* 0x000fc800078e3cff */
[----:B------:R-:W-:-:S05]  /*1d1e0*/  @!P0 LOP3.LUT R153, R153, R152, RZ, 0x3c, !PT ;  /* 0x0000009899998212 */ /* 0x000fca00078e3cff */
[----:B------:R0:W3:Y:S04]  /*1d1f0*/  @!P0 LDG.E.U16 R185, desc[UR60][R152.64] ;  /* 0x0000003c98b98981 */ /* 0x0000e8000c1e1500 */
[----:B------:R-:W0:Y:S04]  /*1d200*/  LDL R152, [R1+0x9ec] ;  /* 0x0009ec0001987983 */ /* 0x000e280000100800 */
[----:B------:R-:W0:Y:S01]  /*1d210*/  LDL R153, [R1+0x9f0] ;  /* 0x0009f00001997983 */ /* 0x000e220000100800 */
[----:B------:R-:W-:Y:S02]  /*1d220*/  PRMT R191, RZ, 0x7610, R191 ;  /* 0x00007610ffbf7816 */ /* 0x000fe400000000bf */
[----:B----4-:R-:W-:-:S02]  /*1d230*/  PRMT R18, RZ, 0x7610, R18 ;  /* 0x00007610ff127816 */ /* 0x010fc40000000012 */
[----:B0-----:R-:W-:-:S04]  /*1d240*/  @!P1 LOP3.LUT R153, R153, R152, RZ, 0x3c, !PT ;  /* 0x0000009899999212 */ /* 0x001fc800078e3cff */
[----:B------:R-:W-:-:S04]  /*1d250*/  @!P1 LOP3.LUT R152, R153, R152, RZ, 0x3c, !PT ;  /* 0x0000009899989212 */ /* 0x000fc800078e3cff */
[----:B------:R-:W-:-:S05]  /*1d260*/  @!P1 LOP3.LUT R153, R153, R152, RZ, 0x3c, !PT ;  /* 0x0000009899999212 */ /* 0x000fca00078e3cff */
[----:B------:R0:W4:Y:S02]  /*1d270*/  @!P1 LDG.E.U16 R191, desc[UR60][R152.64] ;  /* 0x0000003c98bf9981 */ /* 0x000124000c1e1500 */
[----:B0-----:R-:W-:Y:S02]  /*1d280*/  @!P0 IMAD.MOV.U32 R152, RZ, RZ, R186 ;  /* 0x000000ffff988224 */ /* 0x001fe400078e00ba */
[----:B------:R-:W-:-:S05]  /*1d290*/  @!P0 IMAD.MOV.U32 R153, RZ, RZ, R190 ;  /* 0x000000ffff998224 */ /* 0x000fca00078e00be */
[----:B------:R-:W2:Y:S04]  /*1d2a0*/  @!P0 LDG.E.U16 R18, desc[UR60][R152.64] ;  /* 0x0000003c98128981 */ /* 0x000ea8000c1e1500 */
[----:B---3--:R0:W-:Y:S04]  /*1d2b0*/  STL [R1+0xa0], R185 ;  /* 0x0000a0b901007387 */ /* 0x0081e80000100800 */
[----:B0-----:R-:W3:Y:S04]  /*1d2c0*/  LDL R185, [R1+0x8f0] ;  /* 0x0008f00001b97983 */ /* 0x001ee80000100800 */
[----:B----4-:R0:W-:Y:S04]  /*1d2d0*/  STL [R1+0x9c], R191 ;  /* 0x00009cbf01007387 */ /* 0x0101e80000100800 */
[----:B------:R-:W4:Y:S04]  /*1d2e0*/  LDL R190, [R1+0x86c] ;  /* 0x00086c0001be7983 */ /* 0x000f280000100800 */
[----:B------:R-:W4:Y:S04]  /*1d2f0*/  LDL R186, [R1+0x870] ;  /* 0x0008700001ba7983 */ /* 0x000f280000100800 */
[----:B0-----:R-:W4:Y:S04]  /*1d300*/  LDL R191, [R1+0x878] ;  /* 0x0008780001bf7983 */ /* 0x001f280000100800 */
        /* <DEDUP_REMOVED lines=8> */
[----:B------:R-:W3:Y:S04]  /*1d390*/  @!P1 LDG.E.U16 R17, desc[UR60][R152.64] ;  /* 0x0000003c98119981 */ /* 0x000ee8000c1e1500 */
[----:B---3--:R0:W-:Y:S04]  /*1d3a0*/  STL [R1+0x8c], R17 ;  /* 0x00008c1101007387 */ /* 0x0081e80000100800 */
[----:B0-----:R-:W3:Y:S04]  /*1d3b0*/  LDL.LU R17, [R1+0x13e8] ;  /* 0x0013e80001117983 */ /* 0x001ee80000300800 */
[----:B------:R-:W4:Y:S04]  /*1d3c0*/  LDL R152, [R1+0x8f4] ;  /* 0x0008f40001987983 */ /* 0x000f280000100800 */
[----:B------:R-:W4:Y:S01]  /*1d3d0*/  LDL R153, [R1+0x8f8] ;  /* 0x0008f80001997983 */ /* 0x000f220000100800 */
[----:B--2---:R-:W-:-:S02]  /*1d3e0*/  PRMT R18, RZ, 0x7610, R18 ;  /* 0x00007610ff127816 */ /* 0x004fc40000000012 */
[----:B----4-:R-:W-:-:S04]  /*1d3f0*/  @!P0 LOP3.LUT R153, R153, R152, RZ, 0x3c, !PT ;  /* 0x0000009899998212 */ /* 0x010fc800078e3cff */
[----:B------:R-:W-:-:S04]  /*1d400*/  @!P0 LOP3.LUT R152, R153, R152, RZ, 0x3c, !PT ;  /* 0x0000009899988212 */ /* 0x000fc800078e3cff */
[----:B------:R-:W-:-:S05]  /*1d410*/  @!P0 LOP3.LUT R153, R153, R152, RZ, 0x3c, !PT ;  /* 0x0000009899998212 */ /* 0x000fca00078e3cff */
[----:B------:R-:W2:Y:S01]  /*1d420*/  @!P0 LDG.E.U16 R18, desc[UR60][R152.64] ;  /* 0x0000003c98128981 */ /* 0x000ea2000c1e1500 */
[----:B---3--:R-:W-:-:S03]  /*1d430*/  PRMT R17, RZ, 0x7610, R17 ;  /* 0x00007610ff117816 */ /* 0x008fc60000000011 */
[----:B--2---:R0:W-:Y:S04]  /*1d440*/  STL [R1+0x80], R18 ;  /* 0x0000801201007387 */ /* 0x0041e80000100800 */
[----:B0-----:R-:W2:Y:S04]  /*1d450*/  LDL.LU R18, [R1+0x13e4] ;  /* 0x0013e40001127983 */ /* 0x001ea80000300800 */
[----:B------:R-:W3:Y:S01]  /*1d460*/  LDL R153, [R1+0x8ec] ;  /* 0x0008ec0001997983 */ /* 0x000ee20000100800 */
[----:B------:R-:W-:-:S03]  /*1d470*/  @!P1 IMAD.MOV.U32 R152, RZ, RZ, R185 ;  /* 0x000000ffff989224 */ /* 0x000fc600078e00b9 */
[----:B------:R-:W4:Y:S04]  /*1d480*/  LDL R185, [R1+0x7f0] ;  /* 0x0007f00001b97983 */ /* 0x000f280000100800 */
[----:B---3--:R-:W3:Y:S01]  /*1d490*/  @!P1 LDG.E.U16 R17, desc[UR60][R152.64] ;  /* 0x0000003c98119981 */ /* 0x008ee2000c1e1500 */
[----:B------:R-:W-:-:S03]  /*1d4a0*/  PRMT R184, RZ, 0x7610, R184 ;  /* 0x00007610ffb87816 */ /* 0x000fc600000000b8 */
[----:B---3--:R0:W-:Y:S04]  /*1d4b0*/  STL [R1+0x7c], R17 ;  /* 0x00007c1101007387 */ /* 0x0081e80000100800 */
[----:B0-----:R-:W3:Y:S04]  /*1d4c0*/  LDL.LU R17, [R1+0x13e0] ;  /* 0x0013e00001117983 */ /* 0x001ee80000300800 */
[----:B------:R-:W2:Y:S01]  /*1d4d0*/  LDL R153, [R1+0x874] ;  /* 0x0008740001997983 */ /* 0x000ea20000100800 */
[----:B------:R-:W-:Y:S01]  /*1d4e0*/  @!P0 IMAD.MOV.U32 R152, RZ, RZ, R191 ;  /* 0x000000ffff988224 */ /* 0x000fe200078e00bf */
[----:B------:R-:W-:-:S04]  /*1d4f0*/  PRMT R183, RZ, 0x7610, R183 ;  /* 0x00007610ffb77816 */ /* 0x000fc800000000b7 */
[----:B--2---:R0:W2:Y:S02]  /*1d500*/  @!P0 LDG.E.U16 R184, desc[UR60][R152.64] ;  /* 0x0000003c98b88981 */ /* 0x0040a4000c1e1500 */
[----:B0-----:R-:W-:Y:S02]  /*1d510*/  @!P1 IMAD.MOV.U32 R152, RZ, RZ, R186 ;  /* 0x000000ffff989224 */ /* 0x001fe400078e00ba */
[----:B------:R-:W-:-:S05]  /*1d520*/  @!P1 IMAD.MOV.U32 R153, RZ, RZ, R190 ;  /* 0x000000ffff999224 */ /* 0x000fca00078e00be */
[----:B------:R0:W4:Y:S04]  /*1d530*/  @!P1 LDG.E.U16 R183, desc[UR60][R152.64] ;  /* 0x0000003c98b79981 */ /* 0x000128000c1e1500 */
[----:B--2---:R1:W-:Y:S04]  /*1d540*/  STL [R1+0x70], R184 ;  /* 0x000070b801007387 */ /* 0x0043e80000100800 */
[----:B------:R-:W0:Y:S04]  /*1d550*/  LDL R152, [R1+0x7f4] ;  /* 0x0007f40001987983 */ /* 0x000e280000100800 */
[----:B------:R-:W0:Y:S01]  /*1d560*/  LDL R153, [R1+0x7f8] ;  /* 0x0007f80001997983 */ /* 0x000e220000100800 */
[----:B---3--:R-:W-:-:S03]  /*1d570*/  PRMT R17, RZ, 0x7610, R17 ;  /* 0x00007610ff117816 */ /* 0x008fc60000000011 */
[----:B-1----:R-:W2:Y:S04]  /*1d580*/  LDL R184, [R1+0x778] ;  /* 0x0007780001b87983 */ /* 0x002ea80000100800 */
[----:B------:R-:W3:Y:S04]  /*1d590*/  LDL R191, [R1+0x76c] ;  /* 0x00076c0001bf7983 */ /* 0x000ee80000100800 */
[----:B------:R-:W3:Y:S04]  /*1d5a0*/  LDL R190, [R1+0x770] ;  /* 0x0007700001be7983 */ /* 0x000ee80000100800 */
[----:B------:R-:W3:Y:S01]  /*1d5b0*/  LDL R186, [R1+0x6f4] ;  /* 0x0006f40001ba7983 */ /* 0x000ee20000100800 */
[----:B0-----:R-:W-:-:S04]  /*1d5c0*/  @!P0 LOP3.LUT R153, R153, R152, RZ, 0x3c, !PT ;  /* 0x0000009899998212 */ /* 0x001fc800078e3cff */
[----:B------:R-:W-:-:S04]  /*1d5d0*/  @!P0 LOP3.LUT R152, R153, R152, RZ, 0x3c, !PT ;  /* 0x0000009899988212 */ /* 0x000fc800078e3cff */
[----:B------:R-:W-:-:S05]  /*1d5e0*/  @!P0 LOP3.LUT R153, R153, R152, RZ, 0x3c, !PT ;  /* 0x0000009899998212 */ /* 0x000fca00078e3cff */
[----:B------:R-:W2:Y:S04]  /*1d5f0*/  @!P0 LDG.E.U16 R17, desc[UR60][R152.64] ;  /* 0x0000003c98118981 */ /* 0x000ea8000c1e1500 */
[----:B----4-:R0:W-:Y:S04]  /*1d600*/  STL [R1+0x6c], R183 ;  /* 0x00006cb701007387 */ /* 0x0101e80000100800 */
[----:B0-----:R-:W4:Y:S04]  /*1d610*/  LDL R183, [R1+0x6f8] ;  /* 0x0006f80001b77983 */ /* 0x001f280000100800 */
[----:B--2---:R0:W-:Y:S04]  /*1d620*/  STL [R1+0x60], R17 ;  /* 0x0000601101007387 */ /* 0x0041e80000100800 */
[----:B0-----:R-:W2:Y:S04]  /*1d630*/  LDL.LU R17, [R1+0x13dc] ;  /* 0x0013dc0001117983 */ /* 0x001ea80000300800 */
[----:B------:R-:W3:Y:S01]  /*1d640*/  LDL R153, [R1+0x7ec] ;  /* 0x0007ec0001997983 */ /* 0x000ee20000100800 */
[----:B------:R-:W-:Y:S01]  /*1d650*/  PRMT R4, RZ, 0x7610, R4 ;  /* 0x00007610ff047816 */ /* 0x000fe20000000004 */
[----:B------:R-:W-:Y:S01]  /*1d660*/  @!P1 IMAD.MOV.U32 R152, RZ, RZ, R185 ;  /* 0x000000ffff989224 */ /* 0x000fe200078e00b9 */
[----:B------:R-:W-:Y:S01]  /*1d670*/  PRMT R9, RZ, 0x7610, R9 ;  /* 0x00007610ff097816 */ /* 0x000fe20000000009 */
[----:B------:R-:W2:Y:S04]  /*1d680*/  LDL R185, [R1+0x6ec] ;  /* 0x0006ec0001b97983 */ /* 0x000ea80000100800 */
[----:B---3--:R0:W3:Y:S04]  /*1d690*/  @!P1 LDG.E.U16 R4, desc[UR60][R152.64] ;  /* 0x0000003c98049981 */ /* 0x0080e8000c1e1500 */
[----:B------:R-:W4:Y:S01]  /*1d6a0*/  LDL R153, [R1+0x774] ;  /* 0x0007740001997983 */ /* 0x000f220000100800 */
[----:B0-----:R-:W-:Y:S01]  /*1d6b0*/  @!P0 IMAD.MOV.U32 R152, RZ, RZ, R184 ;  /* 0x000000ffff988224 */ /* 0x001fe200078e00b8 */
[----:B------:R-:W-:-:S02]  /*1d6c0*/  PRMT R187, RZ, 0x7610, R187 ;  /* 0x00007610ffbb7816 */ /* 0x000fc400000000bb */
[----:B------:R-:W-:Y:S02]  /*1d6d0*/  PRMT R182, RZ, 0x7610, R182 ;  /* 0x00007610ffb67816 */ /* 0x000fe400000000b6 */
[----:B----4-:R0:W4:Y:S02]  /*1d6e0*/  @!P0 LDG.E.U16 R9, desc[UR60][R152.64] ;  /* 0x0000003c98098981 */ /* 0x010124000c1e1500 */
[----:B0-----:R-:W-:Y:S02]  /*1d6f0*/  @!P1 IMAD.MOV.U32 R152, RZ, RZ, R190 ;  /* 0x000000ffff989224 */ /* 0x001fe400078e00be */
[----:B------:R-:W-:-:S05]  /*1d700*/  @!P1 IMAD.MOV.U32 R153, RZ, RZ, R191 ;  /* 0x000000ffff999224 */ /* 0x000fca00078e00bf */
[----:B------:R0:W2:Y:S02]  /*1d710*/  @!P1 LDG.E.U16 R187, desc[UR60][R152.64] ;  /* 0x0000003c98bb9981 */ /* 0x0000a4000c1e1500 */
[----:B0-----:R-:W-:Y:S02]  /*1d720*/  @!P0 IMAD.MOV.U32 R152, RZ, RZ, R183 ;  /* 0x000000ffff988224 */ /* 0x001fe400078e00b7 */
[----:B------:R-:W-:-:S05]  /*1d730*/  @!P0 IMAD.MOV.U32 R153, RZ, RZ, R186 ;  /* 0x000000ffff998224 */ /* 0x000fca00078e00ba */
[----:B------:R-:W2:Y:S04]  /*1d740*/  @!P0 LDG.E.U16 R182, desc[UR60][R152.64] ;  /* 0x0000003c98b68981 */ /* 0x000ea8000c1e1500 */
[----:B---3--:R0:W-:Y:S04]  /*1d750*/  STL [R1+0x5c], R4 ;  /* 0x00005c0401007387 */ /* 0x0081e80000100800 */
[----:B------:R-:W3:Y:S04]  /*1d760*/  LDL R184, [R1+0x674] ;  /* 0x0006740001b87983 */ /* 0x000ee80000100800 */
[----:B0-----:R-:W3:Y:S04]  /*1d770*/  LDL R4, [R1+0x6f0] ;  /* 0x0006f00001047983 */ /* 0x001ee80000100800 */
[----:B----4-:R0:W-:Y:S04]  /*1d780*/  STL [R1+0x50], R9 ;  /* 0x0000500901007387 */ /* 0x0101e80000100800 */
[----:B0-----:R-:W4:Y:S04]  /*1d790*/  LDL R9, [R1+0x678] ;  /* 0x0006780001097983 */ /* 0x001f280000100800 */
[----:B--2---:R0:W-:Y:S04]  /*1d7a0*/  STL [R1+0x4c], R187 ;  /* 0x00004cbb01007387 */ /* 0x0041e80000100800 */
[----:B------:R-:W2:Y:S04]  /*1d7b0*/  LDL R186, [R1+0x670] ;  /* 0x0006700001ba7983 */ /* 0x000ea80000100800 */
[----:B------:R-:W2:Y:S04]  /*1d7c0*/  LDL R183, [R1+0x5f4] ;  /* 0x0005f40001b77983 */ /* 0x000ea80000100800 */
[----:B0-----:R-:W2:Y:S04]  /*1d7d0*/  LDL R187, [R1+0x66c] ;  /* 0x00066c0001bb7983 */ /* 0x001ea80000100800 */
[----:B------:R0:W-:Y:S01]  /*1d7e0*/  STL [R1+0x8], R182 ;  /* 0x000008b601007387 */ /* 0x0001e20000100800 */
[----:B------:R-:W-:-:S03]  /*1d7f0*/  @!P1 IMAD.MOV.U32 R153, RZ, RZ, R185 ;  /* 0x000000ffff999224 */ /* 0x000fc600078e00b9 */
[----:B------:R-:W2:Y:S04]  /*1d800*/  LDL R185, [R1+0x5ec] ;  /* 0x0005ec0001b97983 */ /* 0x000ea80000100800 */
[----:B0-----:R-:W2:Y:S01]  /*1d810*/  LDL R182, [R1+0x5f8] ;  /* 0x0005f80001b67983 */ /* 0x001ea20000100800 */
[----:B---3--:R-:W-:-:S03]  /*1d820*/  @!P1 IMAD.MOV.U32 R152, RZ, RZ, R4 ;  /* 0x000000ffff989224 */ /* 0x008fc600078e0004 */
[----:B------:R-:W3:Y:S01]  /*1d830*/  LDL R4, [R1+0x5f0] ;  /* 0x0005f00001047983 */ /* 0x000ee20000100800 */
[----:B------:R-:W-:Y:S02]  /*1d840*/  PRMT R17, RZ, 0x7610, R17 ;  /* 0x00007610ff117816 */ /* 0x000fe40000000011 */
[----:B------:R-:W-:-:S04]  /*1d850*/  PRMT R247, RZ, 0x7610, R247 ;  /* 0x00007610fff77816 */ /* 0x000fc800000000f7 */
[----:B------:R0:W3:Y:S01]  /*1d860*/  @!P1 LDG.E.U16 R17, desc[UR60][R152.64] ;  /* 0x0000003c98119981 */ /* 0x0000e2000c1e1500 */
[----:B------:R-:W-:Y:S01]  /*1d870*/  PRMT R245, RZ, 0x7610, R245 ;  /* 0x00007610fff57816 */ /* 0x000fe200000000f5 */
[----:B0-----:R-:W-:Y:S02]  /*1d880*/  @!P0 IMAD.MOV.U32 R153, RZ, RZ, R184 ;  /* 0x000000ffff998224 */ /* 0x001fe400078e00b8 */
[----:B----4-:R-:W-:-:S05]  /*1d890*/  @!P0 IMAD.MOV.U32 R152, RZ, RZ, R9 ;  /* 0x000000ffff988224 */ /* 0x010fca00078e0009 */
[----:B------:R2:W4:Y:S02]  /*1d8a0*/  @!P0 LDG.E.U16 R247, desc[UR60][R152.64] ;  /* 0x0000003c98f78981 */ /* 0x000524000c1e1500 */
[----:B--2---:R-:W-:Y:S02]  /*1d8b0*/  @!P1 IMAD.MOV.U32 R152, RZ, RZ, R186 ;  /* 0x000000ffff989224 */ /* 0x004fe400078e00ba */
[----:B------:R-:W-:-:S05]  /*1d8c0*/  @!P1 IMAD.MOV.U32 R153, RZ, RZ, R187 ;  /* 0x000000ffff999224 */ /* 0x000fca00078e00bb */
[----:B------:R0:W2:Y:S01]  /*1d8d0*/  @!P1 LDG.E.U16 R245, desc[UR60][R152.64] ;  /* 0x0000003c98f59981 */ /* 0x0000a2000c1e1500 */
[----:B------:R-:W-:Y:S02]  /*1d8e0*/  PRMT R235, RZ, 0x7610, R235 ;  /* 0x00007610ffeb7816 */ /* 0x000fe400000000eb */
[----:B------:R-:W-:Y:S01]  /*1d8f0*/  PRMT R233, RZ, 0x7610, R233 ;  /* 0x00007610ffe97816 */ /* 0x000fe200000000e9 */
[----:B0-----:R-:W-:Y:S02]  /*1d900*/  @!P0 IMAD.MOV.U32 R152, RZ, RZ, R182 ;  /* 0x000000ffff988224 */ /* 0x001fe400078e00b6 */
[----:B------:R-:W-:-:S05]  /*1d910*/  @!P0 IMAD.MOV.U32 R153, RZ, RZ, R183 ;  /* 0x000000ffff998224 */ /* 0x000fca00078e00b7 */
[----:B------:R3:W2:Y:S02]  /*1d920*/  @!P0 LDG.E.U16 R235, desc[UR60][R152.64] ;  /* 0x0000003c98eb8981 */ /* 0x0006a4000c1e1500 */
[----:B---3--:R-:W-:Y:S02]  /*1d930*/  @!P1 IMAD.MOV.U32 R152, RZ, RZ, R4 ;  /* 0x000000ffff989224 */ /* 0x008fe400078e0004 */
[----:B------:R-:W-:-:S05]  /*1d940*/  @!P1 IMAD.MOV.U32 R153, RZ, RZ, R185 ;  /* 0x000000ffff999224 */ /* 0x000fca00078e00b9 */
[----:B------:R-:W3:Y:S04]  /*1d950*/  @!P1 LDG.E.U16 R233, desc[UR60][R152.64] ;  /* 0x0000003c98e99981 */ /* 0x000ee8000c1e1500 */
[----:B------:R0:W-:Y:S04]  /*1d960*/  STL [R1+0x1374], R17 ;  /* 0x0013741101007387 */ /* 0x0001e80000100800 */
[----:B------:R-:W3:Y:S04]  /*1d970*/  LDL R184, [R1+0x574] ;  /* 0x0005740001b87983 */ /* 0x000ee80000100800 */
[----:B------:R-:W3:Y:S04]  /*1d980*/  LDL R9, [R1+0x578] ;  /* 0x0005780001097983 */ /* 0x000ee80000100800 */
[----:B----4-:R-:W-:Y:S04]  /*1d990*/  STL [R1+0x1378], R247 ;  /* 0x001378f701007387 */ /* 0x010fe80000100800 */
[----:B--2---:R-:W-:Y:S04]  /*1d9a0*/  STL [R1+0x137c], R245 ;  /* 0x00137cf501007387 */ /* 0x004fe80000100800 */
[----:B------:R-:W2:Y:S04]  /*1d9b0*/  LDL R183, [R1+0x56c] ;  /* 0x00056c0001b77983 */ /* 0x000ea80000100800 */
[----:B------:R-:W4:Y:S04]  /*1d9c0*/  LDL R182, [R1+0x570] ;  /* 0x0005700001b67983 */ /* 0x000f280000100800 */
[----:B------:R-:W-:Y:S04]  /*1d9d0*/  STL [R1+0x1380], R235 ;  /* 0x001380eb01007387 */ /* 0x000fe80000100800 */
[----:B0-----:R-:W4:Y:S04]  /*1d9e0*/  LDL R17, [R1+0x4f4] ;  /* 0x0004f40001117983 */ /* 0x001f280000100800 */
[----:B------:R-:W4:Y:S01]  /*1d9f0*/  LDL R4, [R1+0x4f8] ;  /* 0x0004f80001047983 */ /* 0x000f220000100800 */
[----:B------:R-:W-:-:S03]  /*1da00*/  PRMT R175, RZ, 0x7610, R175 ;  /* 0x00007610ffaf7816 */ /* 0x000fc600000000af */
[----:B---3--:R-:W-:Y:S04]  /*1da10*/  STL [R1+0x1384], R233 ;  /* 0x001384e901007387 */ /* 0x008fe80000100800 */
[----:B------:R-:W3:Y:S04]  /*1da20*/  LDL R186, [R1+0x4ec] ;  /* 0x0004ec0001ba7983 */ /* 0x000ee80000100800 */
[----:B------:R-:W3:Y:S01]  /*1da30*/  LDL R185, [R1+0x4f0] ;  /* 0x0004f00001b97983 */ /* 0x000ee20000100800 */
[----:B------:R-:W-:Y:S02]  /*1da40*/  @!P0 IMAD.MOV.U32 R153, RZ, RZ, R184 ;  /* 0x000000ffff998224 */ /* 0x000fe400078e00b8 */
[----:B------:R-:W-:Y:S01]  /*1da50*/  @!P0 IMAD.MOV.U32 R152, RZ, RZ, R9 ;  /* 0x000000ffff988224 */ /* 0x000fe200078e0009 */
[----:B------:R-:W-:Y:S01]  /*1da60*/  PRMT R174, RZ, 0x7610, R174 ;  /* 0x00007610ffae7816 */ /* 0x000fe200000000ae */
[----:B------:R-:W3:Y:S04]  /*1da70*/  LDL R184, [R1+0x474] ;  /* 0x0004740001b87983 */ /* 0x000ee80000100800 */
[----:B------:R2:W3:Y:S01]  /*1da80*/  @!P0 LDG.E.U16 R175, desc[UR60][R152.64] ;  /* 0x0000003c98af8981 */ /* 0x0004e2000c1e1500 */
[----:B------:R-:W-:-:S02]  /*1da90*/  PRMT R173, RZ, 0x7610, R173 ;  /* 0x00007610ffad7816 */ /* 0x000fc400000000ad */
[----:B------:R-:W-:Y:S01]  /*1daa0*/  PRMT R172, RZ, 0x7610, R172 ;  /* 0x00007610ffac7816 */ /* 0x000fe200000000ac */
[----:B------:R-:W3:Y:S01]  /*1dab0*/  LDL R9, [R1+0x478] ;  /* 0x0004780001097983 */ /* 0x000ee20000100800 */
[----:B--2---:R-:W-:Y:S02]  /*1dac0*/  @!P1 IMAD.MOV.U32 R153, RZ, RZ, R183 ;  /* 0x000000ffff999224 */ /* 0x004fe400078e00b7 */
[----:B----4-:R-:W-:-:S05]  /*1dad0*/  @!P1 IMAD.MOV.U32 R152, RZ, RZ, R182 ;  /* 0x000000ffff989224 */ /* 0x010fca00078e00b6 */
[----:B------:R0:W2:Y:S02]  /*1dae0*/  @!P1 LDG.E.U16 R174, desc[UR60][R152.64] ;  /* 0x0000003c98ae9981 */ /* 0x0000a4000c1e1500 */
[----:B0-----:R-:W-:Y:S02]  /*1daf0*/  @!P0 IMAD.MOV.U32 R153, RZ, RZ, R17 ;  /* 0x000000ffff998224 */ /* 0x001fe400078e0011 */
[----:B------:R-:W-:-:S05]  /*1db00*/  @!P0 IMAD.MOV.U32 R152, RZ, RZ, R4 ;  /* 0x000000ffff988224 */ /* 0x000fca00078e0004 */
[----:B------:R3:W4:Y:S02]  /*1db10*/  @!P0 LDG.E.U16 R173, desc[UR60][R152.64] ;  /* 0x0000003c98ad8981 */ /* 0x000724000c1e1500 */
[----:B---3--:R-:W-:Y:S02]  /*1db20*/  @!P1 IMAD.MOV.U32 R153, RZ, RZ, R186 ;  /* 0x000000ffff999224 */ /* 0x008fe400078e00ba */
[----:B------:R-:W-:-:S05]  /*1db30*/  @!P1 IMAD.MOV.U32 R152, RZ, RZ, R185 ;  /* 0x000000ffff989224 */ /* 0x000fca00078e00b9 */
[----:B------:R0:W3:Y:S04]  /*1db40*/  @!P1 LDG.E.U16 R172, desc[UR60][R152.64] ;  /* 0x0000003c98ac9981 */ /* 0x0000e8000c1e1500 */
[----:B------:R-:W-:Y:S04]  /*1db50*/  STL [R1+0x1388], R175 ;  /* 0x001388af01007387 */ /* 0x000fe80000100800 */
[----:B------:R-:W3:Y:S04]  /*1db60*/  LDL R183, [R1+0x46c] ;  /* 0x00046c0001b77983 */ /* 0x000ee80000100800 */
[----:B------:R-:W3:Y:S04]  /*1db70*/  LDL R182, [R1+0x470] ;  /* 0x0004700001b67983 */ /* 0x000ee80000100800 */
[----:B--2---:R-:W-:Y:S04]  /*1db80*/  STL [R1+0x138c], R174 ;  /* 0x00138cae01007387 */ /* 0x004fe80000100800 */
[----:B------:R-:W2:Y:S04]  /*1db90*/  LDL R17, [R1+0x3f4] ;  /* 0x0003f40001117983 */ /* 0x000ea80000100800 */
[----:B------:R-:W2:Y:S01]  /*1dba0*/  LDL R4, [R1+0x3f8] ;  /* 0x0003f80001047983 */ /* 0x000ea20000100800 */
[----:B------:R-:W-:Y:S01]  /*1dbb0*/  PRMT R171, RZ, 0x7610, R171 ;  /* 0x00007610ffab7816 */ /* 0x000fe200000000ab */
[----:B0-----:R-:W-:-:S02]  /*1dbc0*/  @!P0 IMAD.MOV.U32 R152, RZ, RZ, R9 ;  /* 0x000000ffff988224 */ /* 0x001fc400078e0009 */
[----:B------:R-:W-:Y:S01]  /*1dbd0*/  @!P0 IMAD.MOV.U32 R153, RZ, RZ, R184 ;  /* 0x000000ffff998224 */ /* 0x000fe200078e00b8 */
[----:B----4-:R-:W-:Y:S01]  /*1dbe0*/  STL [R1+0x1390], R173 ;  /* 0x001390ad01007387 */ /* 0x010fe20000100800 */
[----:B------:R-:W-:-:S03]  /*1dbf0*/  PRMT R170, RZ, 0x7610, R170 ;  /* 0x00007610ffaa7816 */ /* 0x000fc600000000aa */
[----:B------:R0:W4:Y:S04]  /*1dc00*/  @!P0 LDG.E.U16 R171, desc[UR60][R152.64] ;  /* 0x0000003c98ab8981 */ /* 0x000128000c1e1500 */
[----:B---3--:R1:W-:Y:S04]  /*1dc10*/  STL [R1+0x1394], R172 ;  /* 0x001394ac01007387 */ /* 0x0083e80000100800 */
[----:B------:R-:W3:Y:S04]  /*1dc20*/  LDL R184, [R1+0x3ec] ;  /* 0x0003ec0001b87983 */ /* 0x000ee80000100800 */
[----:B------:R-:W3:Y:S01]  /*1dc30*/  LDL R9, [R1+0x3f0] ;  /* 0x0003f00001097983 */ /* 0x000ee20000100800 */
[----:B0-----:R-:W-:-:S02]  /*1dc40*/  @!P1 IMAD.MOV.U32 R153, RZ, RZ, R183 ;  /* 0x000000ffff999224 */ /* 0x001fc400078e00b7 */
[----:B------:R-:W-:-:S05]  /*1dc50*/  @!P1 IMAD.MOV.U32 R152, RZ, RZ, R182 ;  /* 0x000000ffff989224 */ /* 0x000fca00078e00b6 */
[----:B------:R2:W3:Y:S01]  /*1dc60*/  @!P1 LDG.E.U16 R170, desc[UR60][R152.64] ;  /* 0x0000003c98aa9981 */ /* 0x0004e2000c1e1500 */
[----:B------:R-:W-:Y:S01]  /*1dc70*/  PRMT R169, RZ, 0x7610, R169 ;  /* 0x00007610ffa97816 */ /* 0x000fe200000000a9 */
[----:B--2---:R-:W-:Y:S02]  /*1dc80*/  @!P0 IMAD.MOV.U32 R153, RZ, RZ, R17 ;  /* 0x000000ffff998224 */ /* 0x004fe400078e0011 */
[----:B------:R-:W-:-:S05]  /*1dc90*/  @!P0 IMAD.MOV.U32 R152, RZ, RZ, R4 ;  /* 0x000000ffff988224 */ /* 0x000fca00078e0004 */
[----:B------:R3:W2:Y:S01]  /*1dca0*/  @!P0 LDG.E.U16 R169, desc[UR60][R152.64] ;  /* 0x0000003c98a98981 */ /* 0x0006a2000c1e1500 */
[----:B------:R-:W-:-:S03]  /*1dcb0*/  PRMT R168, RZ, 0x7610, R168 ;  /* 0x00007610ffa87816 */ /* 0x000fc600000000a8 */
[----:B----4-:R-:W-:Y:S04]  /*1dcc0*/  STL [R1+0x1398], R171 ;  /* 0x001398ab01007387 */ /* 0x010fe80000100800 */
[----:B------:R-:W4:Y:S04]  /*1dcd0*/  LDL R182, [R1+0x374] ;  /* 0x0003740001b67983 */ /* 0x000f280000100800 */
[----:B-1----:R-:W4:Y:S01]  /*1dce0*/  LDL R172, [R1+0x378] ;  /* 0x0003780001ac7983 */ /* 0x002f220000100800 */
[----:B---3--:R-:W-:Y:S02]  /*1dcf0*/  @!P1 IMAD.MOV.U32 R153, RZ, RZ, R184 ;  /* 0x000000ffff999224 */ /* 0x008fe400078e00b8 */
[----:B------:R-:W-:-:S05]  /*1dd00*/  @!P1 IMAD.MOV.U32 R152, RZ, RZ, R9 ;  /* 0x000000ffff989224 */ /* 0x000fca00078e0009 */
[----:B------:R4:W3:Y:S04]  /*1dd10*/  @!P1 LDG.E.U16 R168, desc[UR60][R152.64] ;  /* 0x0000003c98a89981 */ /* 0x0008e8000c1e1500 */
[----:B------:R-:W-:Y:S04]  /*1dd20*/  STL [R1+0x13a4], R170 ;  /* 0x0013a4aa01007387 */ /* 0x000fe80000100800 */
[----:B------:R-:W3:Y:S04]  /*1dd30*/  LDL R183, [R1+0x36c] ;  /* 0x00036c0001b77983 */ /* 0x000ee80000100800 */
[----:B------:R-:W3:Y:S04]  /*1dd40*/  LDL R4, [R1+0x370] ;  /* 0x0003700001047983 */ /* 0x000ee80000100800 */
[----:B------:R-:W3:Y:S04]  /*1dd50*/  LDL R17, [R1+0x2f8] ;  /* 0x0002f80001117983 */ /* 0x000ee80000100800 */
[----:B--2---:R0:W-:Y:S01]  /*1dd60*/  STL [R1+0x13a8], R169 ;  /* 0x0013a8a901007387 */ /* 0x0041e20000100800 */
[----:B------:R-:W-:-:S03]  /*1dd70*/  PRMT R167, RZ, 0x7610, R167 ;  /* 0x00007610ffa77816 */ /* 0x000fc600000000a7 */
[----:B------:R-:W2:Y:S04]  /*1dd80*/  LDL R9, [R1+0x2f0] ;  /* 0x0002f00001097983 */ /* 0x000ea80000100800 */
[----:B0-----:R-:W2:Y:S01]  /*1dd90*/  LDL R169, [R1+0x2f4] ;  /* 0x0002f40001a97983 */ /* 0x001ea20000100800 */
[----:B----4-:R-:W-:Y:S02]  /*1dda0*/  @!P0 IMAD.MOV.U32 R153, RZ, RZ, R182 ;  /* 0x000000ffff998224 */ /* 0x010fe400078e00b6 */
[----:B------:R-:W-:Y:S01]  /*1ddb0*/  @!P0 IMAD.MOV.U32 R152, RZ, RZ, R172 ;  /* 0x000000ffff988224 */ /* 0x000fe200078e00ac */
[----:B------:R-:W-:-:S04]  /*1ddc0*/  PRMT R166, RZ, 0x7610, R166 ;  /* 0x00007610ffa67816 */ /* 0x000fc800000000a6 */
[----:B------:R0:W4:Y:S04]  /*1ddd0*/  @!P0 LDG.E.U16 R167, desc[UR60][R152.64] ;  /* 0x0000003c98a78981 */ /* 0x000128000c1e1500 */
[----:B---3--:R1:W-:Y:S04]  /*1dde0*/  STL [R1+0x13ac], R168 ;  /* 0x0013aca801007387 */ /* 0x0083e80000100800 */
[----:B------:R-:W3:Y:S01]  /*1ddf0*/  LDL R182, [R1+0x2ec] ;  /* 0x0002ec0001b67983 */ /* 0x000ee20000100800 */
[----:B------:R-:W-:Y:S02]  /*1de00*/  PRMT R165, RZ, 0x7610, R165 ;  /* 0x00007610ffa57816 */ /* 0x000fe400000000a5 */
[----:B------:R-:W-:Y:S01]  /*1de10*/  PRMT R164, RZ, 0x7610, R164 ;  /* 0x00007610ffa47816 */ /* 0x000fe200000000a4 */
[----:B------:R-:W3:Y:S01]  /*1de20*/  LDL R172, [R1+0xa64] ;  /* 0x000a640001ac7983 */ /* 0x000ee20000100800 */
[----:B0-----:R-:W-:-:S03]  /*1de30*/  @!P1 IMAD.MOV.U32 R153, RZ, RZ, R183 ;  /* 0x000000ffff999224 */ /* 0x001fc600078e00b7 */
[----:B-1----:R-:W3:Y:S01]  /*1de40*/  LDL R168, [R1+0xa68] ;  /* 0x000a680001a87983 */ /* 0x002ee20000100800 */
[----:B------:R-:W-:-:S05]  /*1de50*/  @!P1 IMAD.MOV.U32 R152, RZ, RZ, R4 ;  /* 0x000000ffff989224 */ /* 0x000fca00078e0004 */
[----:B------:R0:W3:Y:S02]  /*1de60*/  @!P1 LDG.E.U16 R166, desc[UR60][R152.64] ;  /* 0x0000003c98a69981 */ /* 0x0000e4000c1e1500 */
[----:B0-----:R-:W-:Y:S02]  /*1de70*/  @!P0 IMAD.MOV.U32 R152, RZ, RZ, R17 ;  /* 0x000000ffff988224 */ /* 0x001fe400078e0011 */
[----:B--2---:R-:W-:-:S05]  /*1de80*/  @!P0 IMAD.MOV.U32 R153, RZ, RZ, R169 ;  /* 0x000000ffff998224 */ /* 0x004fca00078e00a9 */
[----:B------:R0:W2:Y:S02]  /*1de90*/  @!P0 LDG.E.U16 R165, desc[UR60][R152.64] ;  /* 0x0000003c98a58981 */ /* 0x0000a4000c1e1500 */
[----:B0-----:R-:W-:Y:S02]  /*1dea0*/  @!P1 IMAD.MOV.U32 R152, RZ, RZ, R9 ;  /* 0x000000ffff989224 */ /* 0x001fe400078e0009 */
[----:B----4-:R0:W-:Y:S04]  /*1deb0*/  STL [R1+0x13b0], R167 ;  /* 0x0013b0a701007387 */ /* 0x0101e80000100800 */
[----:B------:R-:W4:Y:S01]  /*1dec0*/  LDL R4, [R1+0xa60] ;  /* 0x000a600001047983 */ /* 0x000f220000100800 */
[----:B---3--:R-:W-:-:S05]  /*1ded0*/  @!P1 IMAD.MOV.U32 R153, RZ, RZ, R182 ;  /* 0x000000ffff999224 */ /* 0x008fca00078e00b6 */
[----:B------:R1:W3:Y:S04]  /*1dee0*/  @!P1 LDG.E.U16 R164, desc[UR60][R152.64] ;  /* 0x0000003c98a49981 */ /* 0x0002e8000c1e1500 */
[----:B------:R-:W-:Y:S04]  /*1def0*/  STL [R1+0x13b4], R166 ;  /* 0x0013b4a601007387 */ /* 0x000fe80000100800 */
[----:B------:R-:W4:Y:S04]  /*1df00*/  LDL R169, [R1+0xa5c] ;  /* 0x000a5c0001a97983 */ /* 0x000f280000100800 */
[----:B0-----:R-:W4:Y:S04]  /*1df10*/  LDL R167, [R1+0x9e4] ;  /* 0x0009e40001a77983 */ /* 0x001f280000100800 */
[----:B------:R-:W4:Y:S04]  /*1df20*/  LDL R17, [R1+0x9e8] ;  /* 0x0009e80001117983 */ /* 0x000f280000100800 */
[----:B--2---:R0:W-:Y:S04]  /*1df30*/  STL [R1+0x13b8], R165 ;  /* 0x0013b8a501007387 */ /* 0x0041e80000100800 */
[----:B------:R-:W2:Y:S04]  /*1df40*/  LDL R9, [R1+0x9e0] ;  /* 0x0009e00001097983 */ /* 0x000ea80000100800 */
[----:B0-----:R-:W2:Y:S01]  /*1df50*/  LDL R165, [R1+0x9dc] ;  /* 0x0009dc0001a57983 */ /* 0x001ea20000100800 */
[----:B------:R-:W-:Y:S01]  /*1df60*/  PRMT R181, RZ, 0x7610, R181 ;  /* 0x00007610ffb57816 */ /* 0x000fe200000000b5 */
[----:B-1----:R-:W-:-:S02]  /*1df70*/  @!P0 IMAD.MOV.U32 R152, RZ, RZ, R168 ;  /* 0x000000ffff988224 */ /* 0x002fc400078e00a8 */
[----:B------:R-:W-:Y:S01]  /*1df80*/  @!P0 IMAD.MOV.U32 R153, RZ, RZ, R172 ;  /* 0x000000ffff998224 */ /* 0x000fe200078e00ac */
[----:B------:R-:W-:-:S04]  /*1df90*/  PRMT R180, RZ, 0x7610, R180 ;  /* 0x00007610ffb47816 */ /* 0x000fc800000000b4 */
[----:B------:R4:W2:Y:S04]  /*1dfa0*/  @!P0 LDG.E.U16 R181, desc[UR60][R152.64] ;  /* 0x0000003c98b58981 */ /* 0x0008a8000c1e1500 */
[----:B---3--:R-:W-:Y:S04]  /*1dfb0*/  STL [R1+0x13bc], R164 ;  /* 0x0013bca401007387 */ /* 0x008fe80000100800 */
[----:B------:R-:W3:Y:S04]  /*1dfc0*/  LDL R172, [R1+0x964] ;  /* 0x0009640001ac7983 */ /* 0x000ee80000100800 */
[----:B------:R-:W3:Y:S01]  /*1dfd0*/  LDL R168, [R1+0x968] ;  /* 0x0009680001a87983 */ /* 0x000ee20000100800 */
[----:B----4-:R-:W-:-:S03]  /*1dfe0*/  @!P1 IMAD.MOV.U32 R152, RZ, RZ, R4 ;  /* 0x000000ffff989224 */ /* 0x010fc600078e0004 */
[----:B------:R-:W4:Y:S01]  /*1dff0*/  LDL R4, [R1+0x960] ;  /* 0x0009600001047983 */ /* 0x000f220000100800 */
[----:B------:R-:W-:-:S03]  /*1e000*/  @!P1 IMAD.MOV.U32 R153, RZ, RZ, R169 ;  /* 0x000000ffff999224 */ /* 0x000fc600078e00a9 */
[----:B------:R-:W4:Y:S01]  /*1e010*/  LDL R169, [R1+0x95c] ;  /* 0x00095c0001a97983 */ /* 0x000f220000100800 */
[----:B------:R-:W-:-:S03]  /*1e020*/  PRMT R179, RZ, 0x7610, R179 ;  /* 0x00007610ffb37816 */ /* 0x000fc600000000b3 */
[----:B------:R0:W4:Y:S02]  /*1e030*/  @!P1 LDG.E.U16 R180, desc[UR60][R152.64] ;  /* 0x0000003c98b49981 */ /* 0x000124000c1e1500 */
[----:B0-----:R-:W-:Y:S02]  /*1e040*/  @!P0 IMAD.MOV.U32 R152, RZ, RZ, R17 ;  /* 0x000000ffff988224 */ /* 0x001fe400078e0011 */
[----:B------:R-:W-:Y:S01]  /*1e050*/  @!P0 IMAD.MOV.U32 R153, RZ, RZ, R167 ;  /* 0x000000ffff998224 */ /* 0x000fe200078e00a7 */
[----:B------:R-:W4:Y:S04]  /*1e060*/  LDL R17, [R1+0x8e8] ;  /* 0x0008e80001117983 */ /* 0x000f280000100800 */
[----:B------:R-:W4:Y:S04]  /*1e070*/  LDL R167, [R1+0x8e4] ;  /* 0x0008e40001a77983 */ /* 0x000f280000100800 */
[----:B------:R2:W4:Y:S02]  /*1e080*/  @!P0 LDG.E.U16 R179, desc[UR60][R152.64] ;  /* 0x0000003c98b38981 */ /* 0x000524000c1e1500 */
[----:B--2---:R-:W-:-:S02]  /*1e090*/  @!P1 IMAD.MOV.U32 R152, RZ, RZ, R9 ;  /* 0x000000ffff989224 */ /* 0x004fc400078e0009 */
[----:B------:R-:W2:Y:S01]  /*1e0a0*/  LDL R9, [R1+0x8e0] ;  /* 0x0008e00001097983 */ /* 0x000ea20000100800 */
[----:B------:R-:W-:-:S03]  /*1e0b0*/  @!P1 IMAD.MOV.U32 R153, RZ, RZ, R165 ;  /* 0x000000ffff999224 */ /* 0x000fc600078e00a5 */
[----:B------:R-:W2:Y:S01]  /*1e0c0*/  LDL R165, [R1+0x8dc] ;  /* 0x0008dc0001a57983 */ /* 0x000ea20000100800 */
[----:B------:R-:W-:Y:S02]  /*1e0d0*/  PRMT R178, RZ, 0x7610, R178 ;  /* 0x00007610ffb27816 */ /* 0x000fe400000000b2 */
[----:B------:R-:W-:-:S04]  /*1e0e0*/  PRMT R177, RZ, 0x7610, R177 ;  /* 0x00007610ffb17816 */ /* 0x000fc800000000b1 */
[----:B------:R3:W2:Y:S01]  /*1e0f0*/  @!P1 LDG.E.U16 R178, desc[UR60][R152.64] ;  /* 0x0000003c98b29981 */ /* 0x0006a2000c1e1500 */
[----:B------:R-:W-:Y:S01]  /*1e100*/  PRMT R176, RZ, 0x7610, R176 ;  /* 0x00007610ffb07816 */ /* 0x000fe200000000b0 */
[----:B---3--:R-:W-:Y:S01]  /*1e110*/  @!P0 IMAD.MOV.U32 R153, RZ, RZ, R172 ;  /* 0x000000ffff998224 */ /* 0x008fe200078e00ac */
[----:B------:R-:W-:Y:S01]  /*1e120*/  PRMT R175, RZ, 0x7610, R175 ;  /* 0x00007610ffaf7816 */ /* 0x000fe200000000af */
[----:B------:R-:W3:Y:S01]  /*1e130*/  LDL R172, [R1+0x864] ;  /* 0x0008640001ac7983 */ /* 0x000ee20000100800 */
[----:B------:R-:W-:Y:S01]  /*1e140*/  @!P0 IMAD.MOV.U32 R152, RZ, RZ, R168 ;  /* 0x000000ffff988224 */ /* 0x000fe200078e00a8 */
[----:B------:R-:W-:Y:S02]  /*1e150*/  PRMT R173, RZ, 0x7610, R173 ;  /* 0x00007610ffad7816 */ /* 0x000fe400000000ad */
[----:B------:R-:W3:Y:S04]  /*1e160*/  LDL R168, [R1+0x868] ;  /* 0x0008680001a87983 */ /* 0x000ee80000100800 */
[----:B------:R4:W3:Y:S02]  /*1e170*/  @!P0 LDG.E.U16 R177, desc[UR60][R152.64] ;  /* 0x0000003c98b18981 */ /* 0x0008e4000c1e1500 */
[----:B----4-:R-:W-:-:S02]  /*1e180*/  @!P1 IMAD.MOV.U32 R152, RZ, RZ, R4 ;  /* 0x000000ffff989224 */ /* 0x010fc400078e0004 */
[----:B------:R-:W-:Y:S01]  /*1e190*/  @!P1 IMAD.MOV.U32 R153, RZ, RZ, R169 ;  /* 0x000000ffff999224 */ /* 0x000fe200078e00a9 */
[----:B------:R-:W4:Y:S04]  /*1e1a0*/  LDL R4, [R1+0x860] ;  /* 0x0008600001047983 */ /* 0x000f280000100800 */
[----:B------:R0:W4:Y:S04]  /*1e1b0*/  @!P1 LDG.E.U16 R176, desc[UR60][R152.64] ;  /* 0x0000003c98b09981 */ /* 0x000128000c1e1500 */
[----:B------:R-:W4:Y:S01]  /*1e1c0*/  LDL R169, [R1+0x85c] ;  /* 0x00085c0001a97983 */ /* 0x000f220000100800 */
[----:B0-----:R-:W-:-:S02]  /*1e1d0*/  @!P0 IMAD.MOV.U32 R152, RZ, RZ, R17 ;  /* 0x000000ffff988224 */ /* 0x001fc400078e0011 */
[----:B------:R-:W-:Y:S01]  /*1e1e0*/  @!P0 IMAD.MOV.U32 R153, RZ, RZ, R167 ;  /* 0x000000ffff998224 */ /* 0x000fe200078e00a7 */
[----:B------:R-:W4:Y:S04]  /*1e1f0*/  LDL R17, [R1+0x7e8] ;  /* 0x0007e80001117983 */ /* 0x000f280000100800 */
[----:B------:R2:W4:Y:S04]  /*1e200*/  @!P0 LDG.E.U16 R175, desc[UR60][R152.64] ;  /* 0x0000003c98af8981 */ /* 0x000528000c1e1500 */
[----:B------:R-:W4:Y:S01]  /*1e210*/  LDL R167, [R1+0x7e4] ;  /* 0x0007e40001a77983 */ /* 0x000f220000100800 */
[----:B--2---:R-:W-:-:S02]  /*1e220*/  @!P1 IMAD.MOV.U32 R152, RZ, RZ, R9 ;  /* 0x000000ffff989224 */ /* 0x004fc400078e0009 */
[----:B------:R-:W-:-:S05]  /*1e230*/  @!P1 IMAD.MOV.U32 R153, RZ, RZ, R165 ;  /* 0x000000ffff999224 */ /* 0x000fca00078e00a5 */
[----:B------:R3:W2:Y:S04]  /*1e240*/  @!P1 LDG.E.U16 R173, desc[UR60][R152.64] ;  /* 0x0000003c98ad9981 */ /* 0x0006a8000c1e1500 */
[----:B------:R-:W-:Y:S04]  /*1e250*/  STL [R1+0xa8], R181 ;  /* 0x0000a8b501007387 */ /* 0x000fe80000100800 */
[----:B------:R-:W4:Y:S04]  /*1e260*/  LDL R165, [R1+0x7dc] ;  /* 0x0007dc0001a57983 */ /* 0x000f280000100800 */
[----:B------:R-:W4:Y:S01]  /*1e270*/  LDL R9, [R1+0x7e0] ;  /* 0x0007e00001097983 */ /* 0x000f220000100800 */
[----:B------:R-:W-:-:S03]  /*1e280*/  PRMT R170, RZ, 0x7610, R170 ;  /* 0x00007610ffaa7816 */ /* 0x000fc600000000aa */
[----:B------:R-:W-:Y:S01]  /*1e290*/  STL [R1+0xa4], R180 ;  /* 0x0000a4b401007387 */ /* 0x000fe20000100800 */
[----:B---3--:R-:W-:Y:S02]  /*1e2a0*/  @!P0 IMAD.MOV.U32 R153, RZ, RZ, R172 ;  /* 0x000000ffff998224 */ /* 0x008fe400078e00ac */
[----:B------:R-:W-:-:S05]  /*1e2b0*/  @!P0 IMAD.MOV.U32 R152, RZ, RZ, R168 ;  /* 0x000000ffff988224 */ /* 0x000fca00078e00a8 */
[----:B------:R4:W3:Y:S04]  /*1e2c0*/  @!P0 LDG.E.U16 R170, desc[UR60][R152.64] ;  /* 0x0000003c98aa8981 */ /* 0x0008e8000c1e1500 */
[----:B--2---:R0:W-:Y:S04]  /*1e2d0*/  STL [R1+0x74], R173 ;  /* 0x000074ad01007387 */ /* 0x0041e80000100800 */
[----:B------:R-:W2:Y:S01]  /*1e2e0*/  LDL R172, [R1+0x768] ;  /* 0x0007680001ac7983 */ /* 0x000ea20000100800 */
[----:B------:R-:W-:Y:S01]  /*1e2f0*/  PRMT R174, RZ, 0x7610, R174 ;  /* 0x00007610ffae7816 */ /* 0x000fe200000000ae */
[----:B----4-:R-:W-:-:S02]  /*1e300*/  @!P1 IMAD.MOV.U32 R152, RZ, RZ, R4 ;  /* 0x000000ffff989224 */ /* 0x010fc400078e0004 */
[----:B------:R-:W-:Y:S01]  /*1e310*/  @!P1 IMAD.MOV.U32 R153, RZ, RZ, R169 ;  /* 0x000000ffff999224 */ /* 0x000fe200078e00a9 */
[----:B------:R-:W-:Y:S01]  /*1e320*/  PRMT R166, RZ, 0x7610, R166 ;  /* 0x00007610ffa67816 */ /* 0x000fe200000000a6 */
[----:B0-----:R-:W4:Y:S04]  /*1e330*/  LDL R173, [R1+0x764] ;  /* 0x0007640001ad7983 */ /* 0x001f280000100800 */
[----:B------:R0:W4:Y:S01]  /*1e340*/  @!P1 LDG.E.U16 R174, desc[UR60][R152.64] ;  /* 0x0000003c98ae9981 */ /* 0x000122000c1e1500 */
[----:B------:R-:W-:Y:S02]  /*1e350*/  PRMT R164, RZ, 0x7610, R164 ;  /* 0x00007610ffa47816 */ /* 0x000fe400000000a4 */
[----:B------:R-:W-:Y:S01]  /*1e360*/  PRMT R171, RZ, 0x7610, R171 ;  /* 0x00007610ffab7816 */ /* 0x000fe200000000ab */
[----:B------:R-:W4:Y:S01]  /*1e370*/  LDL R168, [R1+0x760] ;  /* 0x0007600001a87983 */ /* 0x000f220000100800 */
[----:B0-----:R-:W-:-:S02]  /*1e380*/  @!P0 IMAD.MOV.U32 R152, RZ, RZ, R17 ;  /* 0x000000ffff988224 */ /* 0x001fc400078e0011 */
[----:B------:R-:W-:-:S05]  /*1e390*/  @!P0 IMAD.MOV.U32 R153, RZ, RZ, R167 ;  /* 0x000000ffff998224 */ /* 0x000fca00078e00a7 */
[----:B------:R0:W4:Y:S02]  /*1e3a0*/  @!P0 LDG.E.U16 R166, desc[UR60][R152.64] ;  /* 0x0000003c98a68981 */ /* 0x000124000c1e1500 */
[----:B0-----:R-:W-:Y:S02]  /*1e3b0*/  @!P1 IMAD.MOV.U32 R152, RZ, RZ, R9 ;  /* 0x000000ffff989224 */ /* 0x001fe400078e0009 */
[----:B------:R-:W-:-:S05]  /*1e3c0*/  @!P1 IMAD.MOV.U32 R153, RZ, RZ, R165 ;  /* 0x000000ffff999224 */ /* 0x000fca00078e00a5 */
[----:B------:R2:W4:Y:S04]  /*1e3d0*/  @!P1 LDG.E.U16 R164, desc[UR60][R152.64] ;  /* 0x0000003c98a49981 */ /* 0x000528000c1e1500 */
[----:B------:R-:W-:Y:S04]  /*1e3e0*/  STL [R1+0x98], R179 ;  /* 0x000098b301007387 */ /* 0x000fe80000100800 */
[----:B---3--:R0:W-:Y:S04]  /*1e3f0*/  STL [R1+0x68], R170 ;  /* 0x000068aa01007387 */ /* 0x0081e80000100800 */
[----:B0-----:R-:W3:Y:S04]  /*1e400*/  LDL R170, [R1+0x75c] ;  /* 0x00075c0001aa7983 */ /* 0x001ee80000100800 */
[----:B------:R-:W-:Y:S04]  /*1e410*/  STL [R1+0x94], R178 ;  /* 0x000094b201007387 */ /* 0x000fe80000100800 */
[----:B------:R-:W3:Y:S04]  /*1e420*/  LDL R169, [R1+0x6e4] ;  /* 0x0006e40001a97983 */ /* 0x000ee80000100800 */
[----:B------:R-:W3:Y:S01]  /*1e430*/  LDL R4, [R1+0x6e8] ;  /* 0x0006e80001047983 */ /* 0x000ee20000100800 */
[----:B--2---:R-:W-:-:S02]  /*1e440*/  @!P0 IMAD.MOV.U32 R152, RZ, RZ, R172 ;  /* 0x000000ffff988224 */ /* 0x004fc400078e00ac */
[----:B----4-:R-:W-:-:S05]  /*1e450*/  @!P0 IMAD.MOV.U32 R153, RZ, RZ, R173 ;  /* 0x000000ffff998224 */ /* 0x010fca00078e00ad */
[----:B------:R0:W2:Y:S04]  /*1e460*/  @!P0 LDG.E.U16 R171, desc[UR60][R152.64] ;  /* 0x0000003c98ab8981 */ /* 0x0000a8000c1e1500 */
[----:B------:R-:W-:Y:S04]  /*1e470*/  STL [R1+0x88], R177 ;  /* 0x000088b101007387 */ /* 0x000fe80000100800 */
[----:B------:R-:W4:Y:S04]  /*1e480*/  LDL R167, [R1+0x6dc] ;  /* 0x0006dc0001a77983 */ /* 0x000f280000100800 */
[----:B------:R-:W4:Y:S04]  /*1e490*/  LDL R17, [R1+0x6e0] ;  /* 0x0006e00001117983 */ /* 0x000f280000100800 */
[----:B------:R-:W-:Y:S04]  /*1e4a0*/  STL [R1+0x84], R176 ;  /* 0x000084b001007387 */ /* 0x000fe80000100800 */
[----:B------:R-:W4:Y:S04]  /*1e4b0*/  LDL R165, [R1+0x664] ;  /* 0x0006640001a57983 */ /* 0x000f280000100800 */
[----:B------:R-:W4:Y:S04]  /*1e4c0*/  LDL R9, [R1+0x668] ;  /* 0x0006680001097983 */ /* 0x000f280000100800 */
[----:B------:R1:W-:Y:S01]  /*1e4d0*/  STL [R1+0x58], R166 ;  /* 0x000058a601007387 */ /* 0x0003e20000100800 */
[----:B------:R-:W-:Y:S01]  /*1e4e0*/  PRMT R5, RZ, 0x7610, R5 ;  /* 0x00007610ff057816 */ /* 0x000fe20000000005 */
[----:B0-----:R-:W-:-:S02]  /*1e4f0*/  @!P1 IMAD.MOV.U32 R152, RZ, RZ, R168 ;  /* 0x000000ffff989224 */ /* 0x001fc400078e00a8 */
[----:B-1----:R-:W4:Y:S04]  /*1e500*/  LDL R166, [R1+0x65c] ;  /* 0x00065c0001a67983 */ /* 0x002f280000100800 */
[----:B------:R-:W-:Y:S04]  /*1e510*/  STL [R1+0x78], R175 ;  /* 0x000078af01007387 */ /* 0x000fe80000100800 */
[----:B------:R0:W-:Y:S04]  /*1e520*/  STL [R1+0x54], R164 ;  /* 0x000054a401007387 */ /* 0x0001e80000100800 */
[----:B0-----:R-:W4:Y:S01]  /*1e530*/  LDL R164, [R1+0x660] ;  /* 0x0006600001a47983 */ /* 0x001f220000100800 */
[----:B---3--:R-:W-:-:S05]  /*1e540*/  @!P1 IMAD.MOV.U32 R153, RZ, RZ, R170 ;  /* 0x000000ffff999224 */ /* 0x008fca00078e00aa */
[----:B------:R0:W3:Y:S01]  /*1e550*/  @!P1 LDG.E.U16 R5, desc[UR60][R152.64] ;  /* 0x0000003c98059981 */ /* 0x0000e2000c1e1500 */
[----:B------:R-:W-:Y:S01]  /*1e560*/  PRMT R18, RZ, 0x7610, R18 ;  /* 0x00007610ff127816 */ /* 0x000fe20000000012 */
[----:B0-----:R-:W-:Y:S02]  /*1e570*/  @!P0 IMAD.MOV.U32 R152, RZ, RZ, R4 ;  /* 0x000000ffff988224 */ /* 0x001fe400078e0004 */
[----:B------:R-:W-:-:S05]  /*1e580*/  @!P0 IMAD.MOV.U32 R153, RZ, RZ, R169 ;  /* 0x000000ffff998224 */ /* 0x000fca00078e00a9 */
[----:B------:R4:W3:Y:S04]  /*1e590*/  @!P0 LDG.E.U16 R18, desc[UR60][R152.64] ;  /* 0x0000003c98128981 */ /* 0x0008e8000c1e1500 */
[----:B--2---:R0:W-:Y:S04]  /*1e5a0*/  STL [R1+0x48], R171 ;  /* 0x000048ab01007387 */ /* 0x0041e80000100800 */
[----:B------:R-:W2:Y:S04]  /*1e5b0*/  LDL R168, [R1+0x5e8] ;  /* 0x0005e80001a87983 */ /* 0x000ea80000100800 */
[----:B0-----:R-:W2:Y:S01]  /*1e5c0*/  LDL R171, [R1+0x5e4] ;  /* 0x0005e40001ab7983 */ /* 0x001ea20000100800 */
[----:B------:R-:W-:Y:S01]  /*1e5d0*/  PRMT R252, RZ, 0x7610, R252 ;  /* 0x00007610fffc7816 */ /* 0x000fe200000000fc */
[----:B----4-:R-:W-:-:S02]  /*1e5e0*/  @!P1 IMAD.MOV.U32 R152, RZ, RZ, R17 ;  /* 0x000000ffff989224 */ /* 0x010fc400078e0011 */
[----:B------:R-:W-:Y:S01]  /*1e5f0*/  @!P1 IMAD.MOV.U32 R153, RZ, RZ, R167 ;  /* 0x000000ffff999224 */ /* 0x000fe200078e00a7 */
[----:B------:R-:W-:-:S04]  /*1e600*/  PRMT R243, RZ, 0x7610, R243 ;  /* 0x00007610fff37816 */ /* 0x000fc800000000f3 */
[----:B------:R0:W4:Y:S02]  /*1e610*/  @!P1 LDG.E.U16 R252, desc[UR60][R152.64] ;  /* 0x0000003c98fc9981 */ /* 0x000124000c1e1500 */
[----:B0-----:R-:W-:Y:S02]  /*1e620*/  @!P0 IMAD.MOV.U32 R152, RZ, RZ, R9 ;  /* 0x000000ffff988224 */ /* 0x001fe400078e0009 */
[----:B------:R-:W-:-:S05]  /*1e630*/  @!P0 IMAD.MOV.U32 R153, RZ, RZ, R165 ;  /* 0x000000ffff998224 */ /* 0x000fca00078e00a5 */
[----:B------:R0:W4:Y:S01]  /*1e640*/  @!P0 LDG.E.U16 R243, desc[UR60][R152.64] ;  /* 0x0000003c98f38981 */ /* 0x000122000c1e1500 */
[----:B------:R-:W-:Y:S02]  /*1e650*/  PRMT R241, RZ, 0x7610, R241 ;  /* 0x00007610fff17816 */ /* 0x000fe400000000f1 */
[----:B------:R-:W-:Y:S01]  /*1e660*/  PRMT R231, RZ, 0x7610, R231 ;  /* 0x00007610ffe77816 */ /* 0x000fe200000000e7 */
[----:B0-----:R-:W-:Y:S02]  /*1e670*/  @!P1 IMAD.MOV.U32 R153, RZ, RZ, R166 ;  /* 0x000000ffff999224 */ /* 0x001fe400078e00a6 */
[----:B------:R-:W-:-:S05]  /*1e680*/  @!P1 IMAD.MOV.U32 R152, RZ, RZ, R164 ;  /* 0x000000ffff989224 */ /* 0x000fca00078e00a4 */
[----:B------:R2:W4:Y:S04]  /*1e690*/  @!P1 LDG.E.U16 R241, desc[UR60][R152.64] ;  /* 0x0000003c98f19981 */ /* 0x000528000c1e1500 */
[----:B---3--:R0:W-:Y:S04]  /*1e6a0*/  STL [R1+0x13c0], R5 ;  /* 0x0013c00501007387 */ /* 0x0081e80000100800 */
[----:B------:R-:W3:Y:S04]  /*1e6b0*/  LDL R4, [R1+0x5e0] ;  /* 0x0005e00001047983 */ /* 0x000ee80000100800 */
[----:B------:R-:W3:Y:S04]  /*1e6c0*/  LDL R173, [R1+0x5dc] ;  /* 0x0005dc0001ad7983 */ /* 0x000ee80000100800 */
[----:B------:R1:W-:Y:S04]  /*1e6d0*/  STL [R1+0x13c4], R18 ;  /* 0x0013c41201007387 */ /* 0x0003e80000100800 */
[----:B------:R1:W-:Y:S04]  /*1e6e0*/  STL [R1+0x64], R174 ;  /* 0x000064ae01007387 */ /* 0x0003e80000100800 */
[----:B------:R-:W3:Y:S04]  /*1e6f0*/  LDL R170, [R1+0x564] ;  /* 0x0005640001aa7983 */ /* 0x000ee80000100800 */
[----:B------:R-:W3:Y:S04]  /*1e700*/  LDL R169, [R1+0x568] ;  /* 0x0005680001a97983 */ /* 0x000ee80000100800 */
[----:B0-----:R-:W3:Y:S04]  /*1e710*/  LDL R5, [R1+0x560] ;  /* 0x0005600001057983 */ /* 0x001ee80000100800 */
[----:B------:R-:W3:Y:S01]  /*1e720*/  LDL R17, [R1+0x55c] ;  /* 0x00055c0001117983 */ /* 0x000ee20000100800 */
[----:B--2---:R-:W-:-:S02]  /*1e730*/  @!P0 IMAD.MOV.U32 R152, RZ, RZ, R168 ;  /* 0x000000ffff988224 */ /* 0x004fc400078e00a8 */
[----:B------:R-:W-:-:S05]  /*1e740*/  @!P0 IMAD.MOV.U32 R153, RZ, RZ, R171 ;  /* 0x000000ffff998224 */ /* 0x000fca00078e00ab */
[----:B------:R3:W2:Y:S04]  /*1e750*/  @!P0 LDG.E.U16 R231, desc[UR60][R152.64] ;  /* 0x0000003c98e78981 */ /* 0x0006a8000c1e1500 */
[----:B----4-:R-:W-:Y:S04]  /*1e760*/  STL [R1+0x13c8], R252 ;  /* 0x0013c8fc01007387 */ /* 0x010fe80000100800 */
[----:B------:R-:W4:Y:S04]  /*1e770*/  LDL R165, [R1+0x4e4] ;  /* 0x0004e40001a57983 */ /* 0x000f280000100800 */
[----:B------:R-:W4:Y:S04]  /*1e780*/  LDL R9, [R1+0x4e8] ;  /* 0x0004e80001097983 */ /* 0x000f280000100800 */
[----:B------:R-:W-:Y:S04]  /*1e790*/  STL [R1+0x13cc], R243 ;  /* 0x0013ccf301007387 */ /* 0x000fe80000100800 */
[----:B------:R-:W4:Y:S04]  /*1e7a0*/  LDL R172, [R1+0x4dc] ;  /* 0x0004dc0001ac7983 */ /* 0x000f280000100800 */
[----:B------:R-:W4:Y:S04]  /*1e7b0*/  LDL R166, [R1+0x4e0] ;  /* 0x0004e00001a67983 */ /* 0x000f280000100800 */
[----:B------:R-:W4:Y:S04]  /*1e7c0*/  LDL R167, [R1+0x464] ;  /* 0x0004640001a77983 */ /* 0x000f280000100800 */
[----:B------:R-:W4:Y:S04]  /*1e7d0*/  LDL R164, [R1+0x468] ;  /* 0x0004680001a47983 */ /* 0x000f280000100800 */
[----:B------:R-:W-:Y:S04]  /*1e7e0*/  STL [R1+0x13d0], R241 ;  /* 0x0013d0f101007387 */ /* 0x000fe80000100800 */
[----:B------:R-:W4:Y:S04]  /*1e7f0*/  LDL R171, [R1+0x45c] ;  /* 0x00045c0001ab7983 */ /* 0x000f280000100800 */
[----:B------:R-:W4:Y:S01]  /*1e800*/  LDL R168, [R1+0x460] ;  /* 0x0004600001a87983 */ /* 0x000f220000100800 */
[----:B---3--:R-:W-:Y:S01]  /*1e810*/  @!P1 IMAD.MOV.U32 R152, RZ, RZ, R4 ;  /* 0x000000ffff989224 */ /* 0x008fe200078e0004 */
[----:B------:R-:W-:Y:S01]  /*1e820*/  PRMT R229, RZ, 0x7610, R229 ;  /* 0x00007610ffe57816 */ /* 0x000fe200000000e5 */
[----:B------:R-:W-:Y:S01]  /*1e830*/  @!P1 IMAD.MOV.U32 R153, RZ, RZ, R173 ;  /* 0x000000ffff999224 */ /* 0x000fe200078e00ad */
[----:B------:R-:W-:-:S04]  /*1e840*/  PRMT R163, RZ, 0x7610, R163 ;  /* 0x00007610ffa37816 */ /* 0x000fc800000000a3 */
[----:B------:R0:W3:Y:S02]  /*1e850*/  @!P1 LDG.E.U16 R229, desc[UR60][R152.64] ;  /* 0x0000003c98e59981 */ /* 0x0000e4000c1e1500 */
[----:B0-----:R-:W-:Y:S02]  /*1e860*/  @!P0 IMAD.MOV.U32 R153, RZ, RZ, R170 ;  /* 0x000000ffff998224 */ /* 0x001fe400078e00aa */
[----:B------:R-:W-:-:S05]  /*1e870*/  @!P0 IMAD.MOV.U32 R152, RZ, RZ, R169 ;  /* 0x000000ffff988224 */ /* 0x000fca00078e00a9 */
[----:B------:R0:W3:Y:S02]  /*1e880*/  @!P0 LDG.E.U16 R163, desc[UR60][R152.64] ;  /* 0x0000003c98a38981 */ /* 0x0000e4000c1e1500 */
[----:B0-----:R-:W-:Y:S02]  /*1e890*/  @!P1 IMAD.MOV.U32 R152, RZ, RZ, R5 ;  /* 0x000000ffff989224 */ /* 0x001fe400078e0005 */
[----:B--2---:R-:W-:Y:S04]  /*1e8a0*/  STL [R1+0x13d4], R231 ;  /* 0x0013d4e701007387 */ /* 0x004fe80000100800 */
[----:B-1----:R-:W2:Y:S04]  /*1e8b0*/  LDL R18, [R1+0x3e4] ;  /* 0x0003e40001127983 */ /* 0x002ea80000100800 */
[----:B------:R-:W3:Y:S04]  /*1e8c0*/  LDL R4, [R1+0x3e8] ;  /* 0x0003e80001047983 */ /* 0x000ee80000100800 */
[----:B------:R-:W3:Y:S04]  /*1e8d0*/  LDL R170, [R1+0x3dc] ;  /* 0x0003dc0001aa7983 */ /* 0x000ee80000100800 */
[----:B------:R-:W3:Y:S04]  /*1e8e0*/  LDL R169, [R1+0x3e0] ;  /* 0x0003e00001a97983 */ /* 0x000ee80000100800 */
[----:B------:R-:W3:Y:S01]  /*1e8f0*/  LDL R5, [R1+0x368] ;  /* 0x0003680001057983 */ /* 0x000ee20000100800 */
[----:B------:R-:W-:Y:S01]  /*1e900*/  PRMT R162, RZ, 0x7610, R162 ;  /* 0x00007610ffa27816 */ /* 0x000fe200000000a2 */
[----:B------:R-:W-:Y:S01]  /*1e910*/  @!P1 IMAD.MOV.U32 R153, RZ, RZ, R17 ;  /* 0x000000ffff999224 */ /* 0x000fe200078e0011 */
[----:B------:R-:W-:Y:S01]  /*1e920*/  PRMT R161, RZ, 0x7610, R161 ;  /* 0x00007610ffa17816 */ /* 0x000fe200000000a1 */
[----:B------:R-:W3:Y:S04]  /*1e930*/  LDL R17, [R1+0x364] ;  /* 0x0003640001117983 */ /* 0x000ee80000100800 */
[----:B------:R4:W3:Y:S01]  /*1e940*/  @!P1 LDG.E.U16 R162, desc[UR60][R152.64] ;  /* 0x0000003c98a29981 */ /* 0x0008e2000c1e1500 */
[----:B------:R-:W-:Y:S01]  /*1e950*/  PRMT R160, RZ, 0x7610, R160 ;  /* 0x00007610ffa07816 */ /* 0x000fe200000000a0 */
[----:B----4-:R-:W-:-:S02]  /*1e960*/  @!P0 IMAD.MOV.U32 R152, RZ, RZ, R9 ;  /* 0x000000ffff988224 */ /* 0x010fc400078e0009 */
[----:B------:R-:W-:Y:S01]  /*1e970*/  @!P0 IMAD.MOV.U32 R153, RZ, RZ, R165 ;  /* 0x000000ffff998224 */ /* 0x000fe200078e00a5 */
[----:B------:R-:W4:Y:S04]  /*1e980*/  LDL R9, [R1+0x360] ;  /* 0x0003600001097983 */ /* 0x000f280000100800 */
[----:B------:R0:W4:Y:S01]  /*1e990*/  @!P0 LDG.E.U16 R161, desc[UR60][R152.64] ;  /* 0x0000003c98a18981 */ /* 0x000122000c1e1500 */
[----:B------:R-:W-:-:S03]  /*1e9a0*/  PRMT R159, RZ, 0x7610, R159 ;  /* 0x00007610ff9f7816 */ /* 0x000fc6000000009f */
[----:B------:R-:W4:Y:S01]  /*1e9b0*/  LDL R165, [R1+0x35c] ;  /* 0x00035c0001a57983 */ /* 0x000f220000100800 */
[----:B0-----:R-:W-:Y:S02]  /*1e9c0*/  @!P1 IMAD.MOV.U32 R152, RZ, RZ, R166 ;  /* 0x000000ffff989224 */ /* 0x001fe400078e00a6 */
[----:B------:R-:W-:Y:S01]  /*1e9d0*/  @!P1 IMAD.MOV.U32 R153, RZ, RZ, R172 ;  /* 0x000000ffff999224 */ /* 0x000fe200078e00ac */
[----:B------:R-:W4:Y:S04]  /*1e9e0*/  LDL R166, [R1+0x2e8] ;  /* 0x0002e80001a67983 */ /* 0x000f280000100800 */
[----:B------:R0:W4:Y:S01]  /*1e9f0*/  @!P1 LDG.E.U16 R160, desc[UR60][R152.64] ;  /* 0x0000003c98a09981 */ /* 0x000122000c1e1500 */
[----:B------:R-:W-:Y:S01]  /*1ea00*/  PRMT R158, RZ, 0x7610, R158 ;  /* 0x00007610ff9e7816 */ /* 0x000fe2000000009e */
[----:B0-----:R-:W-:-:S02]  /*1ea10*/  @!P0 IMAD.MOV.U32 R152, RZ, RZ, R164 ;  /* 0x000000ffff988224 */ /* 0x001fc400078e00a4 */
[----:B------:R-:W-:Y:S01]  /*1ea20*/  @!P0 IMAD.MOV.U32 R153, RZ, RZ, R167 ;  /* 0x000000ffff998224 */ /* 0x000fe200078e00a7 */
[----:B------:R-:W4:Y:S04]  /*1ea30*/  LDL R164, [R1+0x2e0] ;  /* 0x0002e00001a47983 */ /* 0x000f280000100800 */
[----:B------:R-:W4:Y:S04]  /*1ea40*/  LDL R167, [R1+0x2e4] ;  /* 0x0002e40001a77983 */ /* 0x000f280000100800 */
[----:B------:R0:W4:Y:S02]  /*1ea50*/  @!P0 LDG.E.U16 R159, desc[UR60][R152.64] ;  /* 0x0000003c989f8981 */ /* 0x000124000c1e1500 */
[----:B0-----:R-:W-:-:S02]  /*1ea60*/  @!P1 IMAD.MOV.U32 R152, RZ, RZ, R168 ;  /* 0x000000ffff989224 */ /* 0x001fc400078e00a8 */
[----:B------:R-:W-:Y:S01]  /*1ea70*/  @!P1 IMAD.MOV.U32 R153, RZ, RZ, R171 ;  /* 0x000000ffff999224 */ /* 0x000fe200078e00ab */
[----:B------:R-:W4:Y:S04]  /*1ea80*/  LDL R168, [R1+0x2dc] ;  /* 0x0002dc0001a87983 */ /* 0x000f280000100800 */
[----:B------:R2:W4:Y:S01]  /*1ea90*/  @!P1 LDG.E.U16 R158, desc[UR60][R152.64] ;  /* 0x0000003c989e9981 */ /* 0x000522000c1e1500 */
[----:B------:R-:W-:Y:S02]  /*1eaa0*/  PRMT R157, RZ, 0x7610, R157 ;  /* 0x00007610ff9d7816 */ /* 0x000fe4000000009d */
[----:B------:R-:W-:Y:S01]  /*1eab0*/  PRMT R156, RZ, 0x7610, R156 ;  /* 0x00007610ff9c7816 */ /* 0x000fe2000000009c */
[----:B--2---:R-:W-:Y:S02]  /*1eac0*/  @!P0 IMAD.MOV.U32 R153, RZ, RZ, R18 ;  /* 0x000000ffff998224 */ /* 0x004fe400078e0012 */
[----:B------:R-:W2:Y:S01]  /*1ead0*/  LDL R18, [R1+0xa54] ;  /* 0x000a540001127983 */ /* 0x000ea20000100800 */
[----:B---3--:R-:W-:-:S03]  /*1eae0*/  @!P0 IMAD.MOV.U32 R152, RZ, RZ, R4 ;  /* 0x000000ffff988224 */ /* 0x008fc600078e0004 */
[----:B------:R-:W3:Y:S04]  /*1eaf0*/  LDL.LU R4, [R1+0xa58] ;  /* 0x000a580001047983 */ /* 0x000ee80000300800 */
[----:B------:R-:W3:Y:S04]  /*1eb00*/  LDL R173, [R1+0xa4c] ;  /* 0x000a4c0001ad7983 */ /* 0x000ee80000100800 */
[----:B------:R-:W3:Y:S04]  /*1eb10*/  LDL R172, [R1+0xa50] ;  /* 0x000a500001ac7983 */ /* 0x000ee80000100800 */
[----:B------:R0:W3:Y:S04]  /*1eb20*/  @!P0 LDG.E.U16 R157, desc[UR60][R152.64] ;  /* 0x0000003c989d8981 */ /* 0x0000e8000c1e1500 */
[----:B------:R-:W3:Y:S01]  /*1eb30*/  LDL R171, [R1+0x9d4] ;  /* 0x0009d40001ab7983 */ /* 0x000ee20000100800 */
[----:B0-----:R-:W-:-:S02]  /*1eb40*/  @!P1 IMAD.MOV.U32 R152, RZ, RZ, R169 ;  /* 0x000000ffff989224 */ /* 0x001fc400078e00a9 */
[----:B------:R-:W-:Y:S01]  /*1eb50*/  @!P1 IMAD.MOV.U32 R153, RZ, RZ, R170 ;  /* 0x000000ffff999224 */ /* 0x000fe200078e00aa */
[----:B------:R-:W-:Y:S01]  /*1eb60*/  PRMT R155, RZ, 0x7610, R155 ;  /* 0x00007610ff9b7816 */ /* 0x000fe2000000009b */
[----:B------:R-:W3:Y:S04]  /*1eb70*/  LDL R170, [R1+0x9d8] ;  /* 0x0009d80001aa7983 */ /* 0x000ee80000100800 */
[----:B------:R0:W3:Y:S01]  /*1eb80*/  @!P1 LDG.E.U16 R156, desc[UR60][R152.64] ;  /* 0x0000003c989c9981 */ /* 0x0000e2000c1e1500 */
[----:B------:R-:W-:Y:S01]  /*1eb90*/  PRMT R154, RZ, 0x7610, R154 ;  /* 0x00007610ff9a7816 */ /* 0x000fe2000000009a */
[----:B----4-:R-:W-:Y:S02]  /*1eba0*/  @!P1 IMAD.MOV.U32 R176, RZ, RZ, R9 ;  /* 0x000000ffffb09224 */ /* 0x010fe400078e0009 */
[----:B------:R-:W4:Y:S04]  /*1ebb0*/  LDL R9, [R1+0x958] ;  /* 0x0009580001097983 */ /* 0x000f280000100800 */
[----:B------:R-:W4:Y:S01]  /*1ebc0*/  LDL R169, [R1+0x8d4] ;  /* 0x0008d40001a97983 */ /* 0x000f220000100800 */
[----:B0-----:R-:W-:-:S03]  /*1ebd0*/  @!P0 IMAD.MOV.U32 R152, RZ, RZ, R5 ;  /* 0x000000ffff988224 */ /* 0x001fc600078e0005 */
[----:B------:R-:W4:Y:S01]  /*1ebe0*/  LDL R5, [R1+0x9d0] ;  /* 0x0009d00001057983 */ /* 0x000f220000100800 */
[----:B------:R-:W-:-:S03]  /*1ebf0*/  @!P0 IMAD.MOV.U32 R153, RZ, RZ, R17 ;  /* 0x000000ffff998224 */ /* 0x000fc600078e0011 */
[----:B------:R-:W4:Y:S01]  /*1ec00*/  LDL R17, [R1+0x9cc] ;  /* 0x0009cc0001117983 */ /* 0x000f220000100800 */
[----:B------:R-:W-:-:S03]  /*1ec10*/  @!P1 IMAD.MOV.U32 R177, RZ, RZ, R165 ;  /* 0x000000ffffb19224 */ /* 0x000fc600078e00a5 */
[----:B------:R-:W4:Y:S04]  /*1ec20*/  LDL R165, [R1+0x954] ;  /* 0x0009540001a57983 */ /* 0x000f280000100800 */
[----:B------:R0:W4:Y:S04]  /*1ec30*/  @!P0 LDG.E.U16 R155, desc[UR60][R152.64] ;  /* 0x0000003c989b8981 */ /* 0x000128000c1e1500 */
[----:B------:R1:W4:Y:S01]  /*1ec40*/  @!P1 LDG.E.U16 R154, desc[UR60][R176.64] ;  /* 0x0000003cb09a9981 */ /* 0x000322000c1e1500 */
[----:B0-----:R-:W-:Y:S01]  /*1ec50*/  PRMT R153, RZ, 0x7610, R153 ;  /* 0x00007610ff997816 */ /* 0x001fe20000000099 */
[----:B-1----:R-:W-:-:S02]  /*1ec60*/  @!P0 IMAD.MOV.U32 R176, RZ, RZ, R166 ;  /* 0x000000ffffb08224 */ /* 0x002fc400078e00a6 */
[----:B------:R-:W-:Y:S01]  /*1ec70*/  @!P0 IMAD.MOV.U32 R177, RZ, RZ, R167 ;  /* 0x000000ffffb18224 */ /* 0x000fe200078e00a7 */
[----:B------:R-:W4:Y:S04]  /*1ec80*/  LDL R166, [R1+0x950] ;  /* 0x0009500001a67983 */ /* 0x000f280000100800 */
[----:B------:R-:W4:Y:S01]  /*1ec90*/  LDL R167, [R1+0x94c] ;  /* 0x00094c0001a77983 */ /* 0x000f220000100800 */
[----:B------:R-:W-:-:S03]  /*1eca0*/  PRMT R152, RZ, 0x7610, R152 ;  /* 0x00007610ff987816 */ /* 0x000fc60000000098 */
[----:B------:R0:W4:Y:S01]  /*1ecb0*/  @!P0 LDG.E.U16 R153, desc[UR60][R176.64] ;  /* 0x0000003cb0998981 */ /* 0x000122000c1e1500 */
[----:B------:R-:W-:Y:S01]  /*1ecc0*/  PRMT R6, RZ, 0x7610, R6 ;  /* 0x00007610ff067816 */ /* 0x000fe20000000006 */
[----:B0-----:R-:W-:Y:S02]  /*1ecd0*/  @!P1 IMAD.MOV.U32 R176, RZ, RZ, R164 ;  /* 0x000000ffffb09224 */ /* 0x001fe400078e00a4 */
[----:B------:R-:W-:Y:S01]  /*1ece0*/  @!P1 IMAD.MOV.U32 R177, RZ, RZ, R168 ;  /* 0x000000ffffb19224 */ /* 0x000fe200078e00a8 */
[----:B------:R-:W-:Y:S01]  /*1ecf0*/  PRMT R3, RZ, 0x7610, R3 ;  /* 0x00007610ff037816 */ /* 0x000fe20000000003 */
[----:B------:R-:W4:Y:S04]  /*1ed00*/  LDL R168, [R1+0x8d8] ;  /* 0x0008d80001a87983 */ /* 0x000f280000100800 */
[----:B------:R2:W4:Y:S04]  /*1ed10*/  @!P1 LDG.E.U16 R152, desc[UR60][R176.64] ;  /* 0x0000003cb0989981 */ /* 0x000528000c1e1500 */
[----:B------:R-:W4:Y:S01]  /*1ed20*/  LDL R164, [R1+0x8cc] ;  /* 0x0008cc0001a47983 */ /* 0x000f220000100800 */
[----:B------:R-:W-:Y:S01]  /*1ed30*/  PRMT R2, RZ, 0x7610, R2 ;  /* 0x00007610ff027816 */ /* 0x000fe20000000002 */
[----:B--2---:R-:W-:-:S02]  /*1ed40*/  @!P0 IMAD.MOV.U32 R177, RZ, RZ, R18 ;  /* 0x000000ffffb18224 */ /* 0x004fc400078e0012 */
[----:B------:R-:W2:Y:S01]  /*1ed50*/  LDL R18, [R1+0x8d0] ;  /* 0x0008d00001127983 */ /* 0x000ea20000100800 */
[----:B---3--:R-:W-:-:S05]  /*1ed60*/  @!P0 IMAD.MOV.U32 R176, RZ, RZ, R4 ;  /* 0x000000ffffb08224 */ /* 0x008fca00078e0004 */
[----:B------:R0:W3:Y:S04]  /*1ed70*/  @!P0 LDG.E.U16 R6, desc[UR60][R176.64] ;  /* 0x0000003cb0068981 */ /* 0x0000e8000c1e1500 */
[----:B------:R-:W-:Y:S01]  /*1ed80*/  STL [R1+0x1338], R4 ;  /* 0x0013380401007387 */ /* 0x000fe20000100800 */
[----:B0-----:R-:W-:Y:S02]  /*1ed90*/  @!P1 IMAD.MOV.U32 R176, RZ, RZ, R172 ;  /* 0x000000ffffb09224 */ /* 0x001fe400078e00ac */
[----:B------:R-:W-:Y:S01]  /*1eda0*/  @!P1 IMAD.MOV.U32 R177, RZ, RZ, R173 ;  /* 0x000000ffffb19224 */ /* 0x000fe200078e00ad */
[----:B------:R-:W-:Y:S01]  /*1edb0*/  PRMT R23, RZ, 0x7610, R23 ;  /* 0x00007610ff177816 */ /* 0x000fe20000000017 */
[----:B------:R-:W3:Y:S04]  /*1edc0*/  LDL R173, [R1+0x74c] ;  /* 0x00074c0001ad7983 */ /* 0x000ee80000100800 */
[----:B------:R0:W3:Y:S01]  /*1edd0*/  @!P1 LDG.E.U16 R3, desc[UR60][R176.64] ;  /* 0x0000003cb0039981 */ /* 0x0000e2000c1e1500 */
[----:B------:R-:W-:-:S02]  /*1ede0*/  PRMT R22, RZ, 0x7610, R22 ;  /* 0x00007610ff167816 */ /* 0x000fc40000000016 */
[----:B------:R-:W-:Y:S01]  /*1edf0*/  PRMT R19, RZ, 0x7610, R19 ;  /* 0x00007610ff137816 */ /* 0x000fe20000000013 */
[----:B------:R-:W3:Y:S01]  /*1ee00*/  LDL R172, [R1+0x750] ;  /* 0x0007500001ac7983 */ /* 0x000ee20000100800 */
[----:B0-----:R-:W-:Y:S02]  /*1ee10*/  @!P0 IMAD.MOV.U32 R176, RZ, RZ, R170 ;  /* 0x000000ffffb08224 */ /* 0x001fe400078e00aa */
[----:B------:R-:W-:Y:S01]  /*1ee20*/  @!P0 IMAD.MOV.U32 R177, RZ, RZ, R171 ;  /* 0x000000ffffb18224 */ /* 0x000fe200078e00ab */
[----:B------:R-:W3:Y:S04]  /*1ee30*/  LDL R170, [R1+0x858] ;  /* 0x0008580001aa7983 */ /* 0x000ee80000100800 */
[----:B------:R-:W3:Y:S04]  /*1ee40*/  LDL R171, [R1+0x854] ;  /* 0x0008540001ab7983 */ /* 0x000ee80000100800 */
[----:B------:R4:W3:Y:S02]  /*1ee50*/  @!P0 LDG.E.U16 R2, desc[UR60][R176.64] ;  /* 0x0000003cb0028981 */ /* 0x0008e4000c1e1500 */
[----:B----4-:R-:W-:-:S02]  /*1ee60*/  @!P1 IMAD.MOV.U32 R176, RZ, RZ, R5 ;  /* 0x000000ffffb09224 */ /* 0x010fc400078e0005 */
[----:B------:R-:W4:Y:S01]  /*1ee70*/  LDL R5, [R1+0x850] ;  /* 0x0008500001057983 */ /* 0x000f220000100800 */
[----:B------:R-:W-:-:S03]  /*1ee80*/  @!P1 IMAD.MOV.U32 R177, RZ, RZ, R17 ;  /* 0x000000ffffb19224 */ /* 0x000fc600078e0011 */
[----:B------:R-:W4:Y:S04]  /*1ee90*/  LDL R17, [R1+0x84c] ;  /* 0x00084c0001117983 */ /* 0x000f280000100800 */
[----:B------:R0:W4:Y:S02]  /*1eea0*/  @!P1 LDG.E.U16 R23, desc[UR60][R176.64] ;  /* 0x0000003cb0179981 */ /* 0x000124000c1e1500 */
[----:B0-----:R-:W-:Y:S02]  /*1eeb0*/  @!P0 IMAD.MOV.U32 R176, RZ, RZ, R9 ;  /* 0x000000ffffb08224 */ /* 0x001fe400078e0009 */
[----:B------:R-:W-:Y:S01]  /*1eec0*/  @!P0 IMAD.MOV.U32 R177, RZ, RZ, R165 ;  /* 0x000000ffffb18224 */ /* 0x000fe200078e00a5 */
[----:B------:R-:W4:Y:S04]  /*1eed0*/  LDL R9, [R1+0x7d8] ;  /* 0x0007d80001097983 */ /* 0x000f280000100800 */
[----:B------:R-:W4:Y:S04]  /*1eee0*/  LDL R165, [R1+0x7d4] ;  /* 0x0007d40001a57983 */ /* 0x000f280000100800 */
[----:B------:R0:W4:Y:S02]  /*1eef0*/  @!P0 LDG.E.U16 R22, desc[UR60][R176.64] ;  /* 0x0000003cb0168981 */ /* 0x000124000c1e1500 */
[----:B0-----:R-:W-:-:S02]  /*1ef00*/  @!P1 IMAD.MOV.U32 R176, RZ, RZ, R166 ;  /* 0x000000ffffb09224 */ /* 0x001fc400078e00a6 */
[----:B------:R-:W-:Y:S01]  /*1ef10*/  @!P1 IMAD.MOV.U32 R177, RZ, RZ, R167 ;  /* 0x000000ffffb19224 */ /* 0x000fe200078e00a7 */
[----:B------:R-:W4:Y:S04]  /*1ef20*/  LDL R166, [R1+0x7d0] ;  /* 0x0007d00001a67983 */ /* 0x000f280000100800 */
[----:B------:R-:W4:Y:S04]  /*1ef30*/  LDL R167, [R1+0x7cc] ;  /* 0x0007cc0001a77983 */ /* 0x000f280000100800 */
[----:B------:R0:W4:Y:S01]  /*1ef40*/  @!P1 LDG.E.U16 R19, desc[UR60][R176.64] ;  /* 0x0000003cb0139981 */ /* 0x000122000c1e1500 */
[----:B------:R-:W-:Y:S01]  /*1ef50*/  PRMT R20, RZ, 0x7610, R20 ;  /* 0x00007610ff147816 */ /* 0x000fe20000000014 */
[----:B0-----:R-:W-:-:S02]  /*1ef60*/  @!P0 IMAD.MOV.U32 R176, RZ, RZ, R168 ;  /* 0x000000ffffb08224 */ /* 0x001fc400078e00a8 */
[----:B------:R-:W-:Y:S01]  /*1ef70*/  @!P0 IMAD.MOV.U32 R177, RZ, RZ, R169 ;  /* 0x000000ffffb18224 */ /* 0x000fe200078e00a9 */
[----:B------:R-:W4:Y:S04]  /*1ef80*/  LDL R168, [R1+0x758] ;  /* 0x0007580001a87983 */ /* 0x000f280000100800 */
[----:B------:R-:W4:Y:S01]  /*1ef90*/  LDL R169, [R1+0x754] ;  /* 0x0007540001a97983 */ /* 0x000f220000100800 */
[----:B------:R-:W-:-:S03]  /*1efa0*/  PRMT R21, RZ, 0x7610, R21 ;  /* 0x00007610ff157816 */ /* 0x000fc60000000015 */
[----:B------:R0:W4:Y:S01]  /*1efb0*/  @!P0 LDG.E.U16 R20, desc[UR60][R176.64] ;  /* 0x0000003cb0148981 */ /* 0x000122000c1e1500 */
[----:B------:R-:W-:Y:S01]  /*1efc0*/  PRMT R14, RZ, 0x7610, R14 ;  /* 0x00007610ff0e7816 */ /* 0x000fe2000000000e */
[----:B0-----:R-:W-:Y:S02]  /*1efd0*/  @!P1 IMAD.MOV.U32 R177, RZ, RZ, R164 ;  /* 0x000000ffffb19224 */ /* 0x001fe400078e00a4 */
[----:B------:R-:W4:Y:S01]  /*1efe0*/  LDL R164, [R1+0x6d4] ;  /* 0x0006d40001a47983 */ /* 0x000f220000100800 */
[----:B--2---:R-:W-:-:S03]  /*1eff0*/  @!P1 IMAD.MOV.U32 R176, RZ, RZ, R18 ;  /* 0x000000ffffb09224 */ /* 0x004fc600078e0012 */
[----:B------:R-:W2:Y:S04]  /*1f000*/  LDL R18, [R1+0x6d8] ;  /* 0x0006d80001127983 */ /* 0x000ea80000100800 */
[----:B------:R3:W2:Y:S02]  /*1f010*/  @!P1 LDG.E.U16 R21, desc[UR60][R176.64] ;  /* 0x0000003cb0159981 */ /* 0x0006a4000c1e1500 */
[----:B---3--:R-:W-:Y:S02]  /*1f020*/  @!P0 IMAD.MOV.U32 R176, RZ, RZ, R170 ;  /* 0x000000ffffb08224 */ /* 0x008fe400078e00aa */
[----:B------:R-:W3:Y:S01]  /*1f030*/  LDL R170, [R1+0x6d0] ;  /* 0x0006d00001aa7983 */ /* 0x000ee20000100800 */
[----:B------:R-:W-:-:S03]  /*1f040*/  @!P0 IMAD.MOV.U32 R177, RZ, RZ, R171 ;  /* 0x000000ffffb18224 */ /* 0x000fc600078e00ab */
[----:B------:R-:W3:Y:S04]  /*1f050*/  LDL R171, [R1+0x6cc] ;  /* 0x0006cc0001ab7983 */ /* 0x000ee80000100800 */
[----:B------:R4:W3:Y:S02]  /*1f060*/  @!P0 LDG.E.U16 R14, desc[UR60][R176.64] ;  /* 0x0000003cb00e8981 */ /* 0x0008e4000c1e1500 */
[----:B----4-:R-:W-:Y:S02]  /*1f070*/  @!P1 IMAD.MOV.U32 R176, RZ, RZ, R5 ;  /* 0x000000ffffb09224 */ /* 0x010fe400078e0005 */
[----:B------:R-:W4:Y:S01]  /*1f080*/  LDL R5, [R1+0x658] ;  /* 0x0006580001057983 */ /* 0x000f220000100800 */
[----:B------:R-:W-:Y:S01]  /*1f090*/  PRMT R13, RZ, 0x7610, R13 ;  /* 0x00007610ff0d7816 */ /* 0x000fe2000000000d */
[----:B------:R-:W-:Y:S01]  /*1f0a0*/  @!P1 IMAD.MOV.U32 R177, RZ, RZ, R17 ;  /* 0x000000ffffb19224 */ /* 0x000fe200078e0011 */
[----:B------:R-:W-:Y:S01]  /*1f0b0*/  PRMT R12, RZ, 0x7610, R12 ;  /* 0x00007610ff0c7816 */ /* 0x000fe2000000000c */
[----:B------:R-:W4:Y:S04]  /*1f0c0*/  LDL R17, [R1+0x654] ;  /* 0x0006540001117983 */ /* 0x000f280000100800 */
[----:B------:R0:W4:Y:S01]  /*1f0d0*/  @!P1 LDG.E.U16 R13, desc[UR60][R176.64] ;  /* 0x0000003cb00d9981 */ /* 0x000122000c1e1500 */
[----:B------:R-:W-:Y:S01]  /*1f0e0*/  PRMT R11, RZ, 0x7610, R11 ;  /* 0x00007610ff0b7816 */ /* 0x000fe2000000000b */
[----:B0-----:R-:W-:-:S02]  /*1f0f0*/  @!P0 IMAD.MOV.U32 R176, RZ, RZ, R9 ;  /* 0x000000ffffb08224 */ /* 0x001fc400078e0009 */
[----:B------:R-:W4:Y:S01]  /*1f100*/  LDL R9, [R1+0x650] ;  /* 0x0006500001097983 */ /* 0x000f220000100800 */
[----:B------:R-:W-:-:S03]  /*1f110*/  @!P0 IMAD.MOV.U32 R177, RZ, RZ, R165 ;  /* 0x000000ffffb18224 */ /* 0x000fc600078e00a5 */
[----:B------:R-:W4:Y:S04]  /*1f120*/  LDL R165, [R1+0x64c] ;  /* 0x00064c0001a57983 */ /* 0x000f280000100800 */
[----:B------:R0:W4:Y:S01]  /*1f130*/  @!P0 LDG.E.U16 R12, desc[UR60][R176.64] ;  /* 0x0000003cb00c8981 */ /* 0x000122000c1e1500 */
[----:B------:R-:W-:Y:S01]  /*1f140*/  PRMT R10, RZ, 0x7610, R10 ;  /* 0x00007610ff0a7816 */ /* 0x000fe2000000000a */
[----:B0-----:R-:W-:Y:S02]  /*1f150*/  @!P1 IMAD.MOV.U32 R176, RZ, RZ, R166 ;  /* 0x000000ffffb09224 */ /* 0x001fe400078e00a6 */
        /* <DEDUP_REMOVED lines=12> */
[----:B------:R-:W-:-:S05]  /*1f220*/  @!P1 IMAD.MOV.U32 R177, RZ, RZ, R173 ;  /* 0x000000ffffb19224 */ /* 0x000fca00078e00ad */
        /* <DEDUP_REMOVED lines=15> */
[----:B------:R-:W-:-:S02]  /*1f320*/  @!P0 IMAD.MOV.U32 R177, RZ, RZ, R17 ;  /* 0x000000ffffb18224 */ /* 0x000fc400078e0011 */
[----:B------:R-:W4:Y:S01]  /*1f330*/  LDL R17, [R1+0x4d4] ;  /* 0x0004d40001117983 */ /* 0x000f220000100800 */
[----:B------:R-:W-:-:S03]  /*1f340*/  PRMT R237, RZ, 0x7610, R237 ;  /* 0x00007610ffed7816 */ /* 0x000fc600000000ed */
[----:B------:R0:W4:Y:S02]  /*1f350*/  @!P0 LDG.E.U16 R239, desc[UR60][R176.64] ;  /* 0x0000003cb0ef8981 */ /* 0x000124000c1e1500 */
        /* <DEDUP_REMOVED lines=9> */
[----:B------:R-:W4:Y:S01]  /*1f3f0*/  LDL R167, [R1+0x454] ;  /* 0x0004540001a77983 */ /* 0x000f220000100800 */
[----:B------:R-:W-:-:S06]  /*1f400*/  PRMT R227, RZ, 0x7610, R227 ;  /* 0x00007610ffe37816 */ /* 0x000fcc00000000e3 */
[----:B------:R0:W4:Y:S01]  /*1f410*/  @!P0 LDG.E.U16 R227, desc[UR60][R176.64] ;  /* 0x0000003cb0e38981 */ /* 0x000122000c1e1500 */
[----:B------:R-:W-:-:S03]  /*1f420*/  @!P1 IMAD.MOV.U32 R178, RZ, RZ, R168 ;  /* 0x000000ffffb29224 */ /* 0x000fc600078e00a8 */
[----:B------:R-:W4:Y:S01]  /*1f430*/  LDL R168, [R1+0x450] ;  /* 0x0004500001a87983 */ /* 0x000f220000100800 */
[----:B------:R-:W-:-:S03]  /*1f440*/  @!P1 IMAD.MOV.U32 R179, RZ, RZ, R169 ;  /* 0x000000ffffb39224 */ /* 0x000fc600078e00a9 */
[----:B------:R-:W4:Y:S04]  /*1f450*/  LDL R169, [R1+0x44c] ;  /* 0x00044c0001a97983 */ /* 0x000f280000100800 */
[----:B------:R1:W4:Y:S01]  /*1f460*/  @!P1 LDG.E.U16 R189, desc[UR60][R178.64] ;  /* 0x0000003cb2bd9981 */ /* 0x000322000c1e1500 */
[----:B0-----:R-:W-:Y:S01]  /*1f470*/  PRMT R177, RZ, 0x7610, R177 ;  /* 0x00007610ffb17816 */ /* 0x001fe200000000b1 */
[----:B-1----:R-:W-:Y:S02]  /*1f480*/  @!P0 IMAD.MOV.U32 R179, RZ, RZ, R164 ;  /* 0x000000ffffb38224 */ /* 0x002fe400078e00a4 */
[----:B------:R-:W4:Y:S01]  /*1f490*/  LDL R164, [R1+0x3d4] ;  /* 0x0003d40001a47983 */ /* 0x000f220000100800 */
[----:B--2---:R-:W-:-:S03]  /*1f4a0*/  @!P0 IMAD.MOV.U32 R178, RZ, RZ, R18 ;  /* 0x000000ffffb28224 */ /* 0x004fc600078e0012 */
[----:B------:R-:W2:Y:S01]  /*1f4b0*/  LDL R18, [R1+0x3d8] ;  /* 0x0003d80001127983 */ /* 0x000ea20000100800 */
[----:B---3--:R-:W-:Y:S02]  /*1f4c0*/  @!P1 IMAD.MOV.U32 R180, RZ, RZ, R170 ;  /* 0x000000ffffb49224 */ /* 0x008fe400078e00aa */
[----:B------:R-:W-:-:S05]  /*1f4d0*/  @!P1 IMAD.MOV.U32 R181, RZ, RZ, R171 ;  /* 0x000000ffffb59224 */ /* 0x000fca00078e00ab */
[----:B------:R4:W3:Y:S02]  /*1f4e0*/  @!P1 LDG.E.U16 R177, desc[UR60][R180.64] ;  /* 0x0000003cb4b19981 */ /* 0x0008e4000c1e1500 */
[----:B----4-:R-:W-:Y:S02]  /*1f4f0*/  @!P0 IMAD.MOV.U32 R180, RZ, RZ, R5 ;  /* 0x000000ffffb48224 */ /* 0x010fe400078e0005 */
[----:B------:R-:W4:Y:S01]  /*1f500*/  LDL R5, [R1+0x3d0] ;  /* 0x0003d00001057983 */ /* 0x000f220000100800 */
[----:B------:R-:W-:Y:S01]  /*1f510*/  PRMT R176, RZ, 0x7610, R176 ;  /* 0x00007610ffb07816 */ /* 0x000fe200000000b0 */
[----:B------:R-:W-:Y:S02]  /*1f520*/  @!P0 IMAD.MOV.U32 R181, RZ, RZ, R17 ;  /* 0x000000ffffb58224 */ /* 0x000fe400078e0011 */
[----:B------:R-:W3:Y:S04]  /*1f530*/  LDL R17, [R1+0x3cc] ;  /* 0x0003cc0001117983 */ /* 0x000ee80000100800 */
[----:B------:R0:W3:Y:S02]  /*1f540*/  @!P0 LDG.E.U16 R176, desc[UR60][R178.64] ;  /* 0x0000003cb2b08981 */ /* 0x0000e4000c1e1500 */
[----:B0-----:R-:W-:Y:S01]  /*1f550*/  PRMT R179, RZ, 0x7610, R179 ;  /* 0x00007610ffb37816 */ /* 0x001fe200000000b3 */
[----:B------:R-:W-:-:S02]  /*1f560*/  @!P1 IMAD.MOV.U32 R182, RZ, RZ, R9 ;  /* 0x000000ffffb69224 */ /* 0x000fc400078e0009 */
[----:B------:R-:W3:Y:S01]  /*1f570*/  LDL R9, [R1+0x358] ;  /* 0x0003580001097983 */ /* 0x000ee20000100800 */
[----:B------:R-:W-:-:S03]  /*1f580*/  @!P1 IMAD.MOV.U32 R183, RZ, RZ, R165 ;  /* 0x000000ffffb79224 */ /* 0x000fc600078e00a5 */
[----:B------:R-:W3:Y:S01]  /*1f590*/  LDL R165, [R1+0x354] ;  /* 0x0003540001a57983 */ /* 0x000ee20000100800 */
[----:B------:R-:W-:-:S03]  /*1f5a0*/  PRMT R178, RZ, 0x7610, R178 ;  /* 0x00007610ffb27816 */ /* 0x000fc600000000b2 */
[----:B------:R0:W3:Y:S04]  /*1f5b0*/  @!P1 LDG.E.U16 R179, desc[UR60][R182.64] ;  /* 0x0000003cb6b39981 */ /* 0x0000e8000c1e1500 */
[----:B------:R1:W3:Y:S01]  /*1f5c0*/  @!P0 LDG.E.U16 R178, desc[UR60][R180.64] ;  /* 0x0000003cb4b28981 */ /* 0x0002e2000c1e1500 */
[----:B0-----:R-:W-:-:S03]  /*1f5d0*/  @!P0 IMAD.MOV.U32 R182, RZ, RZ, R166 ;  /* 0x000000ffffb68224 */ /* 0x001fc600078e00a6 */
[----:B------:R-:W3:Y:S01]  /*1f5e0*/  LDL R166, [R1+0x350] ;  /* 0x0003500001a67983 */ /* 0x000ee20000100800 */
[----:B------:R-:W-:-:S03]  /*1f5f0*/  @!P0 IMAD.MOV.U32 R183, RZ, RZ, R167 ;  /* 0x000000ffffb78224 */ /* 0x000fc600078e00a7 */
[----:B------:R-:W3:Y:S01]  /*1f600*/  LDL R167, [R1+0x34c] ;  /* 0x00034c0001a77983 */ /* 0x000ee20000100800 */
[----:B-1----:R-:W-:Y:S01]  /*1f610*/  PRMT R181, RZ, 0x7610, R181 ;  /* 0x00007610ffb57816 */ /* 0x002fe200000000b5 */
[----:B------:R-:W-:Y:S02]  /*1f620*/  @!P1 IMAD.MOV.U32 R184, RZ, RZ, R168 ;  /* 0x000000ffffb89224 */ /* 0x000fe400078e00a8 */
[----:B------:R-:W3:Y:S01]  /*1f630*/  LDL R168, [R1+0x2d8] ;  /* 0x0002d80001a87983 */ /* 0x000ee20000100800 */
[----:B------:R-:W-:-:S03]  /*1f640*/  @!P1 IMAD.MOV.U32 R185, RZ, RZ, R169 ;  /* 0x000000ffffb99224 */ /* 0x000fc600078e00a9 */
[----:B------:R-:W3:Y:S04]  /*1f650*/  LDL R169, [R1+0x2d4] ;  /* 0x0002d40001a97983 */ /* 0x000ee80000100800 */
[----:B------:R0:W3:Y:S02]  /*1f660*/  @!P1 LDG.E.U16 R181, desc[UR60][R184.64] ;  /* 0x0000003cb8b59981 */ /* 0x0000e4000c1e1500 */
[----:B0-----:R-:W-:Y:S02]  /*1f670*/  @!P0 IMAD.MOV.U32 R185, RZ, RZ, R164 ;  /* 0x000000ffffb98224 */ /* 0x001fe400078e00a4 */
[----:B------:R-:W3:Y:S01]  /*1f680*/  LDL R164, [R1+0x2cc] ;  /* 0x0002cc0001a47983 */ /* 0x000ee20000100800 */
[----:B--2---:R-:W-:-:S03]  /*1f690*/  @!P0 IMAD.MOV.U32 R184, RZ, RZ, R18 ;  /* 0x000000ffffb88224 */ /* 0x004fc600078e0012 */
[----:B------:R-:W2:Y:S01]  /*1f6a0*/  LDL R18, [R1+0x2d0] ;  /* 0x0002d00001127983 */ /* 0x000ea20000100800 */
[----:B----4-:R-:W-:-:S03]  /*1f6b0*/  @!P1 IMAD.MOV.U32 R186, RZ, RZ, R5 ;  /* 0x000000ffffba9224 */ /* 0x010fc600078e0005 */
[----:B------:R-:W4:Y:S01]  /*1f6c0*/  LDL R5, [R1+0xa48] ;  /* 0x000a480001057983 */ /* 0x000f220000100800 */
[----:B------:R-:W-:Y:S01]  /*1f6d0*/  PRMT R180, RZ, 0x7610, R180 ;  /* 0x00007610ffb47816 */ /* 0x000fe200000000b4 */
[----:B---3--:R-:W-:Y:S02]  /*1f6e0*/  @!P1 IMAD.MOV.U32 R187, RZ, RZ, R17 ;  /* 0x000000ffffbb9224 */ /* 0x008fe400078e0011 */
[----:B------:R-:W3:Y:S04]  /*1f6f0*/  LDL R17, [R1+0xa44] ;  /* 0x000a440001117983 */ /* 0x000ee80000100800 */
[----:B------:R0:W3:Y:S02]  /*1f700*/  @!P0 LDG.E.U16 R180, desc[UR60][R182.64] ;  /* 0x0000003cb6b48981 */ /* 0x0000e4000c1e1500 */
[----:B0-----:R-:W-:-:S02]  /*1f710*/  PRMT R183, RZ, 0x7610, R183 ;  /* 0x00007610ffb77816 */ /* 0x001fc400000000b7 */
[----:B------:R-:W-:-:S04]  /*1f720*/  PRMT R182, RZ, 0x7610, R182 ;  /* 0x00007610ffb67816 */ /* 0x000fc800000000b6 */
[----:B------:R0:W3:Y:S04]  /*1f730*/  @!P1 LDG.E.U16 R183, desc[UR60][R186.64] ;  /* 0x0000003cbab79981 */ /* 0x0000e8000c1e1500 */
[----:B------:R1:W3:Y:S01]  /*1f740*/  @!P0 LDG.E.U16 R182, desc[UR60][R184.64] ;  /* 0x0000003cb8b68981 */ /* 0x0002e2000c1e1500 */
[----:B0-----:R-:W-:Y:S02]  /*1f750*/  @!P0 IMAD.MOV.U32 R186, RZ, RZ, R9 ;  /* 0x000000ffffba8224 */ /* 0x001fe400078e0009 */
[----:B------:R-:W-:Y:S01]  /*1f760*/  @!P0 IMAD.MOV.U32 R187, RZ, RZ, R165 ;  /* 0x000000ffffbb8224 */ /* 0x000fe200078e00a5 */
[----:B------:R-:W3:Y:S01]  /*1f770*/  LDL R9, [R1+0xa40] ;  /* 0x000a400001097983 */ /* 0x000ee20000100800 */
[----:B-1----:R-:W-:-:S03]  /*1f780*/  PRMT R184, RZ, 0x7610, R184 ;  /* 0x00007610ffb87816 */ /* 0x002fc600000000b8 */
[----:B------:R-:W3:Y:S01]  /*1f790*/  LDL R165, [R1+0xa3c] ;  /* 0x000a3c0001a57983 */ /* 0x000ee20000100800 */
[----:B------:R-:W-:Y:S01]  /*1f7a0*/  PRMT R185, RZ, 0x7610, R185 ;  /* 0x00007610ffb97816 */ /* 0x000fe200000000b9 */
[----:B------:R-:W-:Y:S02]  /*1f7b0*/  @!P1 IMAD.MOV.U32 R190, RZ, RZ, R166 ;  /* 0x000000ffffbe9224 */ /* 0x000fe400078e00a6 */
[----:B------:R-:W-:Y:S01]  /*1f7c0*/  @!P1 IMAD.MOV.U32 R191, RZ, RZ, R167 ;  /* 0x000000ffffbf9224 */ /* 0x000fe200078e00a7 */
[----:B------:R0:W3:Y:S04]  /*1f7d0*/  @!P0 LDG.E.U16 R184, desc[UR60][R186.64] ;  /* 0x0000003cbab88981 */ /* 0x0000e8000c1e1500 */
[----:B------:R1:W3:Y:S04]  /*1f7e0*/  @!P1 LDG.E.U16 R185, desc[UR60][R190.64] ;  /* 0x0000003cbeb99981 */ /* 0x0002e8000c1e1500 */
[----:B------:R-:W3:Y:S01]  /*1f7f0*/  LDL R167, [R1+0x9c4] ;  /* 0x0009c40001a77983 */ /* 0x000ee20000100800 */
[----:B0-----:R-:W-:-:S03]  /*1f800*/  PRMT R186, RZ, 0x7610, R186 ;  /* 0x00007610ffba7816 */ /* 0x001fc600000000ba */
[----:B------:R-:W3:Y:S01]  /*1f810*/  LDL R166, [R1+0x9c8] ;  /* 0x0009c80001a67983 */ /* 0x000ee20000100800 */
[----:B-1----:R-:W-:Y:S01]  /*1f820*/  @!P0 IMAD.MOV.U32 R190, RZ, RZ, R168 ;  /* 0x000000ffffbe8224 */ /* 0x002fe200078e00a8 */
[----:B------:R-:W-:Y:S02]  /*1f830*/  PRMT R187, RZ, 0x7610, R187 ;  /* 0x00007610ffbb7816 */ /* 0x000fe400000000bb */
[----:B------:R-:W3:Y:S01]  /*1f840*/  LDL R168, [R1+0x8c8] ;  /* 0x0008c80001a87983 */ /* 0x000ee20000100800 */
[----:B------:R-:W-:Y:S01]  /*1f850*/  @!P0 IMAD.MOV.U32 R191, RZ, RZ, R169 ;  /* 0x000000ffffbf8224 */ /* 0x000fe200078e00a9 */
[----:B------:R-:W-:Y:S02]  /*1f860*/  PRMT R225, RZ, 0x7610, R225 ;  /* 0x00007610ffe17816 */ /* 0x000fe400000000e1 */
[----:B------:R-:W3:Y:S04]  /*1f870*/  LDL R169, [R1+0x8c4] ;  /* 0x0008c40001a97983 */ /* 0x000ee80000100800 */
[----:B------:R0:W3:Y:S02]  /*1f880*/  @!P0 LDG.E.U16 R186, desc[UR60][R190.64] ;  /* 0x0000003cbeba8981 */ /* 0x0000e4000c1e1500 */
[----:B0-----:R-:W-:-:S02]  /*1f890*/  @!P1 IMAD.MOV.U32 R191, RZ, RZ, R164 ;  /* 0x000000ffffbf9224 */ /* 0x001fc400078e00a4 */
[----:B------:R-:W3:Y:S01]  /*1f8a0*/  LDL R164, [R1+0x9bc] ;  /* 0x0009bc0001a47983 */ /* 0x000ee20000100800 */
[----:B--2---:R-:W-:-:S03]  /*1f8b0*/  @!P1 IMAD.MOV.U32 R190, RZ, RZ, R18 ;  /* 0x000000ffffbe9224 */ /* 0x004fc600078e0012 */
[----:B------:R-:W2:Y:S04]  /*1f8c0*/  LDL R18, [R1+0x9c0] ;  /* 0x0009c00001127983 */ /* 0x000ea80000100800 */
[----:B------:R4:W2:Y:S02]  /*1f8d0*/  @!P1 LDG.E.U16 R187, desc[UR60][R190.64] ;  /* 0x0000003cbebb9981 */ /* 0x0008a4000c1e1500 */
[----:B----4-:R-:W-:Y:S02]  /*1f8e0*/  @!P0 IMAD.MOV.U32 R190, RZ, RZ, R5 ;  /* 0x000000ffffbe8224 */ /* 0x010fe400078e0005 */
[----:B------:R-:W4:Y:S01]  /*1f8f0*/  LDL R5, [R1+0x948] ;  /* 0x0009480001057983 */ /* 0x000f220000100800 */
[----:B---3--:R-:W-:-:S03]  /*1f900*/  @!P0 IMAD.MOV.U32 R191, RZ, RZ, R17 ;  /* 0x000000ffffbf8224 */ /* 0x008fc600078e0011 */
[----:B------:R-:W3:Y:S04]  /*1f910*/  LDL R17, [R1+0x944] ;  /* 0x0009440001117983 */ /* 0x000ee80000100800 */
[----:B------:R0:W3:Y:S01]  /*1f920*/  @!P0 LDG.E.U16 R225, desc[UR60][R190.64] ;  /* 0x0000003cbee18981 */ /* 0x0000e2000c1e1500 */
[----:B------:R-:W-:Y:S02]  /*1f930*/  PRMT R223, RZ, 0x7610, R223 ;  /* 0x00007610ffdf7816 */ /* 0x000fe400000000df */
[----:B------:R-:W-:Y:S01]  /*1f940*/  PRMT R221, RZ, 0x7610, R221 ;  /* 0x00007610ffdd7816 */ /* 0x000fe200000000dd */
[----:B0-----:R-:W-:Y:S02]  /*1f950*/  @!P1 IMAD.MOV.U32 R190, RZ, RZ, R9 ;  /* 0x000000ffffbe9224 */ /* 0x001fe400078e0009 */
[----:B------:R-:W3:Y:S01]  /*1f960*/  LDL R9, [R1+0x940] ;  /* 0x0009400001097983 */ /* 0x000ee20000100800 */
[----:B------:R-:W-:-:S03]  /*1f970*/  @!P1 IMAD.MOV.U32 R191, RZ, RZ, R165 ;  /* 0x000000ffffbf9224 */ /* 0x000fc600078e00a5 */
[----:B------:R-:W3:Y:S04]  /*1f980*/  LDL R165, [R1+0x93c] ;  /* 0x00093c0001a57983 */ /* 0x000ee80000100800 */
[----:B------:R0:W3:Y:S02]  /*1f990*/  @!P1 LDG.E.U16 R223, desc[UR60][R190.64] ;  /* 0x0000003cbedf9981 */ /* 0x0000e4000c1e1500 */
[----:B0-----:R-:W-:Y:S02]  /*1f9a0*/  @!P0 IMAD.MOV.U32 R191, RZ, RZ, R167 ;  /* 0x000000ffffbf8224 */ /* 0x001fe400078e00a7 */
[----:B------:R-:W-:Y:S01]  /*1f9b0*/  @!P0 IMAD.MOV.U32 R190, RZ, RZ, R166 ;  /* 0x000000ffffbe8224 */ /* 0x000fe200078e00a6 */
[----:B------:R-:W3:Y:S04]  /*1f9c0*/  LDL R167, [R1+0x8bc] ;  /* 0x0008bc0001a77983 */ /* 0x000ee80000100800 */
[----:B------:R-:W3:Y:S04]  /*1f9d0*/  LDL R166, [R1+0x8c0] ;  /* 0x0008c00001a67983 */ /* 0x000ee80000100800 */
[----:B------:R0:W3:Y:S01]  /*1f9e0*/  @!P0 LDG.E.U16 R221, desc[UR60][R190.64] ;  /* 0x0000003cbedd8981 */ /* 0x0000e2000c1e1500 */
[----:B------:R-:W-:Y:S01]  /*1f9f0*/  PRMT R219, RZ, 0x7610, R219 ;  /* 0x00007610ffdb7816 */ /* 0x000fe200000000db */
[----:B0-----:R-:W-:-:S02]  /*1fa00*/  @!P1 IMAD.MOV.U32 R191, RZ, RZ, R164 ;  /* 0x000000ffffbf9224 */ /* 0x001fc400078e00a4 */
[----:B------:R-:W3:Y:S01]  /*1fa10*/  LDL R164, [R1+0x844] ;  /* 0x0008440001a47983 */ /* 0x000ee20000100800 */
[----:B--2---:R-:W-:-:S03]  /*1fa20*/  @!P1 IMAD.MOV.U32 R190, RZ, RZ, R18 ;  /* 0x000000ffffbe9224 */ /* 0x004fc600078e0012 */
[----:B------:R-:W2:Y:S04]  /*1fa30*/  LDL R18, [R1+0x848] ;  /* 0x0008480001127983 */ /* 0x000ea80000100800 */
[----:B------:R4:W2:Y:S02]  /*1fa40*/  @!P1 LDG.E.U16 R219, desc[UR60][R190.64] ;  /* 0x0000003cbedb9981 */ /* 0x0008a4000c1e1500 */
[----:B----4-:R-:W-:Y:S02]  /*1fa50*/  @!P0 IMAD.MOV.U32 R190, RZ, RZ, R5 ;  /* 0x000000ffffbe8224 */ /* 0x010fe400078e0005 */
[----:B------:R-:W4:Y:S01]  /*1fa60*/  LDL R5, [R1+0x840] ;  /* 0x0008400001057983 */ /* 0x000f220000100800 */
[----:B------:R-:W-:Y:S01]  /*1fa70*/  PRMT R217, RZ, 0x7610, R217 ;  /* 0x00007610ffd97816 */ /* 0x000fe200000000d9 */
[----:B---3--:R-:W-:-:S02]  /*1fa80*/  @!P0 IMAD.MOV.U32 R191, RZ, RZ, R17 ;  /* 0x000000ffffbf8224 */ /* 0x008fc400078e0011 */
[----:B------:R-:W3:Y:S01]  /*1fa90*/  LDL R17, [R1+0x83c] ;  /* 0x00083c0001117983 */ /* 0x000ee20000100800 */
[----:B------:R-:W-:-:S03]  /*1faa0*/  PRMT R215, RZ, 0x7610, R215 ;  /* 0x00007610ffd77816 */ /* 0x000fc600000000d7 */
        /* <DEDUP_REMOVED lines=10> */
[----:B------:R-:W-:Y:S01]  /*1fb50*/  PRMT R209, RZ, 0x7610, R209 ;  /* 0x00007610ffd17816 */ /* 0x000fe200000000d1 */
[----:B------:R-:W3:Y:S04]  /*1fb60*/  LDL R169, [R1+0x6c4] ;  /* 0x0006c40001a97983 */ /* 0x000ee80000100800 */
[----:B------:R0:W3:Y:S01]  /*1fb70*/  @!P0 LDG.E.U16 R213, desc[UR60][R190.64] ;  /* 0x0000003cbed58981 */ /* 0x0000e2000c1e1500 */
[----:B------:R-:W-:-:S03]  /*1fb80*/  PRMT R207, RZ, 0x7610, R207 ;  /* 0x00007610ffcf7816 */ /* 0x000fc600000000cf */
[----:B------:R-:W3:Y:S01]  /*1fb90*/  LDL R168, [R1+0x6c8] ;  /* 0x0006c80001a87983 */ /* 0x000ee20000100800 */
[----:B0-----:R-:W-:Y:S02]  /*1fba0*/  @!P1 IMAD.MOV.U32 R190, RZ, RZ, R166 ;  /* 0x000000ffffbe9224 */ /* 0x001fe400078e00a6 */
[----:B------:R-:W-:Y:S01]  /*1fbb0*/  @!P1 IMAD.MOV.U32 R191, RZ, RZ, R167 ;  /* 0x000000ffffbf9224 */ /* 0x000fe200078e00a7 */
[----:B------:R-:W3:Y:S04]  /*1fbc0*/  LDL R166, [R1+0x7c0] ;  /* 0x0007c00001a67983 */ /* 0x000ee80000100800 */
        /* <DEDUP_REMOVED lines=21> */
[----:B------:R-:W3:Y:S01]  /*1fd20*/  LDL R166, [R1+0x648] ;  /* 0x0006480001a67983 */ /* 0x000ee20000100800 */
[----:B------:R-:W-:-:S03]  /*1fd30*/  @!P1 IMAD.MOV.U32 R191, RZ, RZ, R167 ;  /* 0x000000ffffbf9224 */ /* 0x000fc600078e00a7 */
[----:B------:R-:W3:Y:S04]  /*1fd40*/  LDL R167, [R1+0x644] ;  /* 0x0006440001a77983 */ /* 0x000ee80000100800 */
[----:B------:R0:W3:Y:S02]  /*1fd50*/  @!P1 LDG.E.U16 R203, desc[UR60][R190.64] ;  /* 0x0000003cbecb9981 */ /* 0x0000e4000c1e1500 */
[----:B0-----:R-:W-:Y:S02]  /*1fd60*/  @!P0 IMAD.MOV.U32 R191, RZ, RZ, R164 ;  /* 0x000000ffffbf8224 */ /* 0x001fe400078e00a4 */
[----:B------:R-:W3:Y:S01]  /*1fd70*/  LDL R164, [R1+0x63c] ;  /* 0x00063c0001a47983 */ /* 0x000ee20000100800 */
[----:B--2---:R-:W-:-:S03]  /*1fd80*/  @!P0 IMAD.MOV.U32 R190, RZ, RZ, R18 ;  /* 0x000000ffffbe8224 */ /* 0x004fc600078e0012 */
[----:B------:R-:W2:Y:S04]  /*1fd90*/  LDL R18, [R1+0x640] ;  /* 0x0006400001127983 */ /* 0x000ea80000100800 */
[----:B------:R4:W2:Y:S02]  /*1fda0*/  @!P0 LDG.E.U16 R201, desc[UR60][R190.64] ;  /* 0x0000003cbec98981 */ /* 0x0008a4000c1e1500 */
[----:B----4-:R-:W-:Y:S02]  /*1fdb0*/  @!P1 IMAD.MOV.U32 R190, RZ, RZ, R5 ;  /* 0x000000ffffbe9224 */ /* 0x010fe400078e0005 */
[----:B------:R-:W4:Y:S01]  /*1fdc0*/  LDL R5, [R1+0x5c8] ;  /* 0x0005c80001057983 */ /* 0x000f220000100800 */
[----:B------:R-:W-:Y:S01]  /*1fdd0*/  PRMT R200, RZ, 0x7610, R200 ;  /* 0x00007610ffc87816 */ /* 0x000fe200000000c8 */
[----:B---3--:R-:W-:Y:S01]  /*1fde0*/  @!P1 IMAD.MOV.U32 R191, RZ, RZ, R17 ;  /* 0x000000ffffbf9224 */ /* 0x008fe200078e0011 */
[----:B------:R-:W-:Y:S01]  /*1fdf0*/  PRMT R199, RZ, 0x7610, R199 ;  /* 0x00007610ffc77816 */ /* 0x000fe200000000c7 */
[----:B------:R-:W3:Y:S04]  /*1fe00*/  LDL R17, [R1+0x5c4] ;  /* 0x0005c40001117983 */ /* 0x000ee80000100800 */
[----:B------:R0:W3:Y:S01]  /*1fe10*/  @!P1 LDG.E.U16 R200, desc[UR60][R190.64] ;  /* 0x0000003cbec89981 */ /* 0x0000e2000c1e1500 */
[----:B------:R-:W-:Y:S01]  /*1fe20*/  PRMT R197, RZ, 0x7610, R197 ;  /* 0x00007610ffc57816 */ /* 0x000fe200000000c5 */
[----:B0-----:R-:W-:-:S02]  /*1fe30*/  @!P0 IMAD.MOV.U32 R190, RZ, RZ, R168 ;  /* 0x000000ffffbe8224 */ /* 0x001fc400078e00a8 */
[----:B------:R-:W-:Y:S01]  /*1fe40*/  @!P0 IMAD.MOV.U32 R191, RZ, RZ, R169 ;  /* 0x000000ffffbf8224 */ /* 0x000fe200078e00a9 */
[----:B------:R-:W-:Y:S01]  /*1fe50*/  PRMT R195, RZ, 0x7610, R195 ;  /* 0x00007610ffc37816 */ /* 0x000fe200000000c3 */
[----:B------:R-:W3:Y:S04]  /*1fe60*/  LDL R169, [R1+0x4c4] ;  /* 0x0004c40001a97983 */ /* 0x000ee80000100800 */
[----:B------:R0:W3:Y:S01]  /*1fe70*/  @!P0 LDG.E.U16 R199, desc[UR60][R190.64] ;  /* 0x0000003cbec78981 */ /* 0x0000e2000c1e1500 */
[----:B------:R-:W-:-:S03]  /*1fe80*/  PRMT R193, RZ, 0x7610, R193 ;  /* 0x00007610ffc17816 */ /* 0x000fc600000000c1 */
[----:B------:R-:W3:Y:S01]  /*1fe90*/  LDL R168, [R1+0x4c8] ;  /* 0x0004c80001a87983 */ /* 0x000ee20000100800 */
[----:B0-----:R-:W-:-:S03]  /*1fea0*/  @!P1 IMAD.MOV.U32 R190, RZ, RZ, R9 ;  /* 0x000000ffffbe9224 */ /* 0x001fc600078e0009 */
        /* <DEDUP_REMOVED lines=39> */
[----:B0-----:R-:W-:Y:S02]  /*20120*/  @!P0 IMAD.MOV.U32 R190, RZ, RZ, R168 ;  /* 0x000000ffffbe8224 */ /* 0x001fe400078e00a8 */
[----:B------:R-:W-:Y:S01]  /*20130*/  @!P0 IMAD.MOV.U32 R191, RZ, RZ, R169 ;  /* 0x000000ffffbf8224 */ /* 0x000fe200078e00a9 */
[----:B------:R-:W-:Y:S01]  /*20140*/  PRMT R202, RZ, 0x7610, R202 ;  /* 0x00007610ffca7816 */ /* 0x000fe200000000ca */
[----:B------:R-:W2:Y:S04]  /*20150*/  LDL R169, [R1+0x2c4] ;  /* 0x0002c40001a97983 */ /* 0x000ea80000100800 */
[----:B------:R4:W2:Y:S01]  /*20160*/  @!P0 LDG.E.U16 R198, desc[UR60][R190.64] ;  /* 0x0000003cbec68981 */ /* 0x0008a2000c1e1500 */
[----:B------:R-:W-:-:S02]  /*20170*/  PRMT R204, RZ, 0x7610, R204 ;  /* 0x00007610ffcc7816 */ /* 0x000fc400000000cc */
[----:B------:R-:W-:Y:S01]  /*20180*/  PRMT R206, RZ, 0x7610, R206 ;  /* 0x00007610ffce7816 */ /* 0x000fe200000000ce */
[----:B------:R-:W2:Y:S01]  /*20190*/  LDL R168, [R1+0x2c8] ;  /* 0x0002c80001a87983 */ /* 0x000ea20000100800 */
[----:B----4-:R-:W-:-:S03]  /*201a0*/  @!P1 IMAD.MOV.U32 R190, RZ, RZ, R5 ;  /* 0x000000ffffbe9224 */ /* 0x010fc600078e0005 */
[----:B------:R-:W4:Y:S01]  /*201b0*/  LDL R5, [R1+0x3c0] ;  /* 0x0003c00001057983 */ /* 0x000f220000100800 */
[----:B---3--:R-:W-:-:S03]  /*201c0*/  @!P1 IMAD.MOV.U32 R191, RZ, RZ, R17 ;  /* 0x000000ffffbf9224 */ /* 0x008fc600078e0011 */
[----:B------:R-:W3:Y:S04]  /*201d0*/  LDL R17, [R1+0x3bc] ;  /* 0x0003bc0001117983 */ /* 0x000ee80000100800 */
[----:B------:R0:W3:Y:S01]  /*201e0*/  @!P1 LDG.E.U16 R202, desc[UR60][R190.64] ;  /* 0x0000003cbeca9981 */ /* 0x0000e2000c1e1500 */
        /* <DEDUP_REMOVED lines=77> */
[----:B------:R-:W-:-:S02]  /*206c0*/  PRMT R232, RZ, 0x7610, R232 ;  /* 0x00007610ffe87816 */ /* 0x000fc400000000e8 */
        /* <DEDUP_REMOVED lines=8> */
[----:B------:R-:W-:-:S05]  /*20750*/  @!P0 IMAD.MOV.U32 R191, RZ, RZ, R169 ;  /* 0x000000ffffbf8224 */ /* 0x000fca00078e00a9 */
[----:B------:R0:W3:Y:S02]  /*20760*/  @!P0 LDG.E.U16 R232, desc[UR60][R190.64] ;  /* 0x0000003cbee88981 */ /* 0x0000e4000c1e1500 */
[----:B0-----:R-:W-:Y:S01]  /*20770*/  @!P1 IMAD.MOV.U32 R190, RZ, RZ, R166 ;  /* 0x000000ffffbe9224 */ /* 0x001fe200078e00a6 */
[----:B------:R-:W-:Y:S01]  /*20780*/  PRMT R238, RZ, 0x7610, R238 ;  /* 0x00007610ffee7816 */ /* 0x000fe200000000ee */
        /* <DEDUP_REMOVED lines=15> */
[----:B------:R-:W-:Y:S01]  /*20880*/  PRMT R242, RZ, 0x7610, R242 ;  /* 0x00007610fff27816 */ /* 0x000fe200000000f2 */
[----:B0-----:R-:W-:Y:S02]  /*20890*/  @!P0 IMAD.MOV.U32 R190, RZ, RZ, R9 ;  /* 0x000000ffffbe8224 */ /* 0x001fe400078e0009 */
[----:B------:R-:W3:Y:S01]  /*208a0*/  LDL R9, [R1+0x6b8] ;  /* 0x0006b80001097983 */ /* 0x000ee20000100800 */
[----:B------:R-:W-:-:S03]  /*208b0*/  @!P0 IMAD.MOV.U32 R191, RZ, RZ, R165 ;  /* 0x000000ffffbf8224 */ /* 0x000fc600078e00a5 */
[----:B------:R-:W3:Y:S04]  /*208c0*/  LDL R165, [R1+0x6b4] ;  /* 0x0006b40001a57983 */ /* 0x000ee80000100800 */
[----:B------:R-:W3:Y:S04]  /*208d0*/  LDL.LU R171, [R1+0x258] ;  /* 0x0002580001ab7983 */ /* 0x000ee80000300800 */
[----:B------:R-:W3:Y:S04]  /*208e0*/  LDL.LU R172, [R1+0x250] ;  /* 0x0002500001ac7983 */ /* 0x000ee80000300800 */
[----:B------:R-:W3:Y:S04]  /*208f0*/  LDL.LU R173, [R1+0x248] ;  /* 0x0002480001ad7983 */ /* 0x000ee80000300800 */
[----:B------:R-:W3:Y:S04]  /*20900*/  LDL.LU R174, [R1+0x240] ;  /* 0x0002400001ae7983 */ /* 0x000ee80000300800 */
[----:B------:R-:W3:Y:S04]  /*20910*/  LDL.LU R245, [R1+0x238] ;  /* 0x0002380001f57983 */ /* 0x000ee80000300800 */
[----:B------:R0:W3:Y:S04]  /*20920*/  @!P0 LDG.E.U16 R240, desc[UR60][R190.64] ;  /* 0x0000003cbef08981 */ /* 0x0000e8000c1e1500 */
[----:B------:R-:W3:Y:S01]  /*20930*/  LDL.LU R247, [R1+0x230] ;  /* 0x0002300001f77983 */ /* 0x000ee20000300800 */
[----:B0-----:R-:W-:-:S03]  /*20940*/  @!P1 IMAD.MOV.U32 R191, RZ, RZ, R164 ;  /* 0x000000ffffbf9224 */ /* 0x001fc600078e00a4 */
        /* <DEDUP_REMOVED lines=9> */
[----:B------:R-:W3:Y:S04]  /*209e0*/  LDL.LU R17, [R1+0x224] ;  /* 0x0002240001117983 */ /* 0x000ee80000300800 */
[----:B------:R0:W3:Y:S01]  /*209f0*/  @!P0 LDG.E.U16 R244, desc[UR60][R190.64] ;  /* 0x0000003cbef48981 */ /* 0x0000e2000c1e1500 */
[----:B------:R-:W-:-:S02]  /*20a00*/  PRMT R248, RZ, 0x7610, R248 ;  /* 0x00007610fff87816 */ /* 0x000fc400000000f8 */
[----:B------:R-:W-:Y:S01]  /*20a10*/  PRMT R250, RZ, 0x7610, R250 ;  /* 0x00007610fffa7816 */ /* 0x000fe200000000fa */
[----:B------:R-:W3:Y:S01]  /*20a20*/  LDL.LU R175, [R1+0x21c] ;  /* 0x00021c0001af7983 */ /* 0x000ee20000300800 */
[----:B------:R-:W-:-:S03]  /*20a30*/  PRMT R7, RZ, 0x7610, R7 ;  /* 0x00007610ff077816 */ /* 0x000fc60000000007 */
[----:B------:R-:W3:Y:S01]  /*20a40*/  LDL.LU R233, [R1+0x214] ;  /* 0x0002140001e97983 */ /* 0x000ee20000300800 */
[----:B0-----:R-:W-:Y:S02]  /*20a50*/  @!P1 IMAD.MOV.U32 R190, RZ, RZ, R166 ;  /* 0x000000ffffbe9224 */ /* 0x001fe400078e00a6 */
[----:B------:R-:W-:Y:S01]  /*20a60*/  @!P1 IMAD.MOV.U32 R191, RZ, RZ, R167 ;  /* 0x000000ffffbf9224 */ /* 0x000fe200078e00a7 */
[----:B------:R-:W3:Y:S04]  /*20a70*/  LDL.LU R235, [R1+0x20c] ;  /* 0x00020c0001eb7983 */ /* 0x000ee80000300800 */
[----:B------:R0:W3:Y:S02]  /*20a80*/  @!P1 LDG.E.U16 R246, desc[UR60][R190.64] ;  /* 0x0000003cbef69981 */ /* 0x0000e4000c1e1500 */
[----:B0-----:R-:W-:-:S02]  /*20a90*/  @!P0 IMAD.MOV.U32 R190, RZ, RZ, R9 ;  /* 0x000000ffffbe8224 */ /* 0x001fc400078e0009 */
[----:B------:R-:W3:Y:S01]  /*20aa0*/  LDL.LU R9, [R1+0x204] ;  /* 0x0002040001097983 */ /* 0x000ee20000300800 */
[----:B------:R-:W-:-:S05]  /*20ab0*/  @!P0 IMAD.MOV.U32 R191, RZ, RZ, R165 ;  /* 0x000000ffffbf8224 */ /* 0x000fca00078e00a5 */
[----:B------:R0:W3:Y:S02]  /*20ac0*/  @!P0 LDG.E.U16 R248, desc[UR60][R190.64] ;  /* 0x0000003cbef88981 */ /* 0x0000e4000c1e1500 */
[----:B0-----:R-:W-:Y:S02]  /*20ad0*/  @!P1 IMAD.MOV.U32 R191, RZ, RZ, R164 ;  /* 0x000000ffffbf9224 */ /* 0x001fe400078e00a4 */
[----:B--2---:R-:W-:-:S05]  /*20ae0*/  @!P1 IMAD.MOV.U32 R190, RZ, RZ, R18 ;  /* 0x000000ffffbe9224 */ /* 0x004fca00078e0012 */
[----:B------:R0:W2:Y:S02]  /*20af0*/  @!P1 LDG.E.U16 R250, desc[UR60][R190.64] ;  /* 0x0000003cbefa9981 */ /* 0x0000a4000c1e1500 */
[----:B0-----:R-:W-:Y:S02]  /*20b00*/  @!P0 IMAD.MOV.U32 R191, RZ, RZ, R8 ;  /* 0x000000ffffbf8224 */ /* 0x001fe400078e0008 */
[----:B----4-:R-:W-:-:S05]  /*20b10*/  @!P0 IMAD.MOV.U32 R190, RZ, RZ, R5 ;  /* 0x000000ffffbe8224 */ /* 0x010fca00078e0005 */
[----:B------:R-:W4:Y:S04]  /*20b20*/  @!P0 LDG.E.U16 R7, desc[UR60][R190.64] ;  /* 0x0000003cbe078981 */ /* 0x000f28000c1e1500 */
[----:B------:R0:W-:Y:S04]  /*20b30*/  STL [R1+0x12c0], R8 ;  /* 0x0012c00801007387 */ /* 0x0001e80000100800 */
[----:B------:R1:W-:Y:S04]  /*20b40*/  STS.U16 [R15+0x3300], R245 ;  /* 0x003300f50f007388 */ /* 0x0003e80000000400 */
[----:B------:R1:W-:Y:S04]  /*20b50*/  STS.U16 [R15+0x3700], R247 ;  /* 0x003700f70f007388 */ /* 0x0003e80000000400 */
[----:B---3--:R3:W-:Y:S04]  /*20b60*/  STS.U16 [R15+0x3b00], R17 ;  /* 0x003b00110f007388 */ /* 0x0087e80000000400 */
[----:B------:R3:W-:Y:S04]  /*20b70*/  STS.U16 [R15+0x2300], R171 ;  /* 0x002300ab0f007388 */ /* 0x0007e80000000400 */
        /* <DEDUP_REMOVED lines=8> */
[----:B----4-:R-:W-:Y:S04]  /*20c00*/  STL [R1+0x133c], R7 ;  /* 0x00133c0701007387 */ /* 0x010fe80000100800 */
[----:B------:R-:W4:Y:S04]  /*20c10*/  LDL.LU R191, [R1+0x1fc] ;  /* 0x0001fc0001bf7983 */ /* 0x000f280000300800 */
[----:B0-----:R-:W2:Y:S04]  /*20c20*/  LDL.LU R8, [R1+0x1f4] ;  /* 0x0001f40001087983 */ /* 0x001ea80000300800 */
[----:B------:R-:W2:Y:S04]  /*20c30*/  LDL.LU R231, [R1+0x1ec] ;  /* 0x0001ec0001e77983 */ /* 0x000ea80000300800 */
[----:B------:R-:W2:Y:S04]  /*20c40*/  LDL.LU R241, [R1+0x1e4] ;  /* 0x0001e40001f17983 */ /* 0x000ea80000300800 */
[----:B------:R-:W2:Y:S04]  /*20c50*/  LDL.LU R243, [R1+0x1dc] ;  /* 0x0001dc0001f37983 */ /* 0x000ea80000300800 */
[----:B------:R-:W2:Y:S04]  /*20c60*/  LDL.LU R252, [R1+0x1d4] ;  /* 0x0001d40001fc7983 */ /* 0x000ea80000300800 */
[----:B------:R-:W2:Y:S04]  /*20c70*/  LDL.LU R18, [R1+0x19c] ;  /* 0x00019c0001127983 */ /* 0x000ea80000300800 */
[----:B------:R-:W2:Y:S04]  /*20c80*/  LDL.LU R5, [R1+0x184] ;  /* 0x0001840001057983 */ /* 0x000ea80000300800 */
[----:B------:R-:W2:Y:S04]  /*20c90*/  LDL.LU R164, [R1+0x174] ;  /* 0x0001740001a47983 */ /* 0x000ea80000300800 */
[----:B-1----:R-:W2:Y:S04]  /*20ca0*/  LDL.LU R245, [R1+0x15c] ;  /* 0x00015c0001f57983 */ /* 0x002ea80000300800 */
[----:B------:R-:W2:Y:S04]  /*20cb0*/  LDL.LU R247, [R1+0x148] ;  /* 0x0001480001f77983 */ /* 0x000ea80000300800 */
[----:B---3--:R-:W3:Y:S04]  /*20cc0*/  LDL.LU R17, [R1+0x134] ;  /* 0x0001340001117983 */ /* 0x008ee80000300800 */
[----:B------:R-:W3:Y:S04]  /*20cd0*/  LDL.LU R165, [R1+0x278] ;  /* 0x0002780001a57983 */ /* 0x000ee80000300800 */
        /* <DEDUP_REMOVED lines=14> */
[----:B----4-:R-:W-:Y:S04]  /*20dc0*/  STS.U16 [R15+0x4f00], R191 ;  /* 0x004f00bf0f007388 */ /* 0x010fe80000000400 */
[----:B--2---:R-:W-:Y:S04]  /*20dd0*/  STS.U16 [R15+0x5700], R231 ;  /* 0x005700e70f007388 */ /* 0x004fe80000000400 */
[----:B------:R-:W-:Y:S04]  /*20de0*/  STS.U16 [R15+0x5b00], R241 ;  /* 0x005b00f10f007388 */ /* 0x000fe80000000400 */
[----:B------:R-:W-:Y:S04]  /*20df0*/  STS.U16 [R15+0x5f00], R243 ;  /* 0x005f00f30f007388 */ /* 0x000fe80000000400 */
[----:B------:R-:W-:Y:S04]  /*20e00*/  STS.U16 [R15+0x6300], R252 ;  /* 0x006300fc0f007388 */ /* 0x000fe80000000400 */
[----:B------:R-:W-:Y:S04]  /*20e10*/  STS.U16 [R15+0x6b00], R18 ;  /* 0x006b00120f007388 */ /* 0x000fe80000000400 */
[----:B------:R0:W-:Y:S04]  /*20e20*/  STS.U16 [R15+0x7700], R245 ;  /* 0x007700f50f007388 */ /* 0x0001e80000000400 */
[----:B------:R1:W-:Y:S04]  /*20e30*/  STS.U16 [R15+0x7b00], R247 ;  /* 0x007b00f70f007388 */ /* 0x0003e80000000400 */
[----:B---3--:R2:W-:Y:S04]  /*20e40*/  STS.U16 [R15+0x7f00], R17 ;  /* 0x007f00110f007388 */ /* 0x0085e80000000400 */
[----:B0-----:R-:W3:Y:S04]  /*20e50*/  LDL.LU R245, [R1+0x220] ;  /* 0x0002200001f57983 */ /* 0x001ee80000300800 */
[----:B-1----:R-:W4:Y:S04]  /*20e60*/  LDL.LU R247, [R1+0x218] ;  /* 0x0002180001f77983 */ /* 0x002f280000300800 */
[----:B--2---:R-:W2:Y:S04]  /*20e70*/  LDL.LU R17, [R1+0x210] ;  /* 0x0002100001117983 */ /* 0x004ea80000300800 */
[----:B------:R-:W-:Y:S04]  /*20e80*/  STL [R1+0x12c4], R15 ;  /* 0x0012c40f01007387 */ /* 0x000fe80000100800 */
[----:B------:R-:W2:Y:S04]  /*20e90*/  LDL.LU R231, [R1+0x208] ;  /* 0x0002080001e77983 */ /* 0x000ea80000300800 */
[----:B------:R-:W2:Y:S04]  /*20ea0*/  LDL.LU R241, [R1+0x200] ;  /* 0x0002000001f17983 */ /* 0x000ea80000300800 */
[----:B------:R-:W2:Y:S04]  /*20eb0*/  LDL.LU R243, [R1+0x1f8] ;  /* 0x0001f80001f37983 */ /* 0x000ea80000300800 */
[----:B------:R-:W2:Y:S04]  /*20ec0*/  LDL.LU R252, [R1+0x1f0] ;  /* 0x0001f00001fc7983 */ /* 0x000ea80000300800 */
[----:B------:R0:W-:Y:S04]  /*20ed0*/  STS.U16 [R15+0x6f00], R5 ;  /* 0x006f00050f007388 */ /* 0x0001e80000000400 */
[----:B------:R-:W2:Y:S04]  /*20ee0*/  LDL.LU R18, [R1+0x1e8] ;  /* 0x0001e80001127983 */ /* 0x000ea80000300800 */
[----:B------:R-:W-:Y:S04]  /*20ef0*/  STS.U16 [R15+0x5300], R8 ;  /* 0x005300080f007388 */ /* 0x000fe80000000400 */
[----:B------:R1:W-:Y:S04]  /*20f00*/  STS.U16 [R15+0x7300], R164 ;  /* 0x007300a40f007388 */ /* 0x0003e80000000400 */
[----:B0-----:R-:W2:Y:S04]  /*20f10*/  LDL.LU R5, [R1+0x1e0] ;  /* 0x0001e00001057983 */ /* 0x001ea80000300800 */
[----:B-1----:R-:W2:Y:S04]  /*20f20*/  LDL.LU R164, [R1+0x1d8] ;  /* 0x0001d80001a47983 */ /* 0x002ea80000300800 */
[----:B------:R0:W-:Y:S04]  /*20f30*/  STS.U16 [R16+0x380], R165 ;  /* 0x000380a510007388 */ /* 0x0001e80000000400 */
[----:B------:R1:W-:Y:S04]  /*20f40*/  STS.U16 [R16+0x780], R166 ;  /* 0x000780a610007388 */ /* 0x0003e80000000400 */
[----:B------:R1:W-:Y:S04]  /*20f50*/  STS.U16 [R16+0xb80], R167 ;  /* 0x000b80a710007388 */ /* 0x0003e80000000400 */
[----:B0-----:R-:W2:Y:S04]  /*20f60*/  LDL.LU R165, [R1+0x1d0] ;  /* 0x0001d00001a57983 */ /* 0x001ea80000300800 */
[----:B-1----:R-:W2:Y:S04]  /*20f70*/  LDL.LU R166, [R1+0x1ac] ;  /* 0x0001ac0001a67983 */ /* 0x002ea80000300800 */
[----:B------:R0:W-:Y:S04]  /*20f80*/  STS.U16 [R16+0xf80], R168 ;  /* 0x000f80a810007388 */ /* 0x0001e80000000400 */
[----:B------:R-:W2:Y:S04]  /*20f90*/  LDL.LU R167, [R1+0x190] ;  /* 0x0001900001a77983 */ /* 0x000ea80000300800 */
[----:B------:R1:W-:Y:S04]  /*20fa0*/  STS.U16 [R16+0x1380], R169 ;  /* 0x001380a910007388 */ /* 0x0003e80000000400 */
[----:B0-----:R-:W2:Y:S04]  /*20fb0*/  LDL.LU R168, [R1+0x180] ;  /* 0x0001800001a87983 */ /* 0x001ea80000300800 */
[----:B------:R0:W-:Y:S04]  /*20fc0*/  STS.U16 [R16+0x1780], R170 ;  /* 0x001780aa10007388 */ /* 0x0001e80000000400 */
[----:B-1----:R-:W2:Y:S04]  /*20fd0*/  LDL.LU R169, [R1+0x164] ;  /* 0x0001640001a97983 */ /* 0x002ea80000300800 */
        /* <DEDUP_REMOVED lines=17> */
[----:B---3--:R0:W-:Y:S04]  /*210f0*/  STS.U16 [R16+0x3b80], R245 ;  /* 0x003b80f510007388 */ /* 0x0081e80000000400 */
[----:B----4-:R1:W-:Y:S04]  /*21100*/  STS.U16 [R16+0x3f80], R247 ;  /* 0x003f80f710007388 */ /* 0x0103e80000000400 */
[----:B--2---:R2:W-:Y:S04]  /*21110*/  STS.U16 [R16+0x4380], R17 ;  /* 0x0043801110007388 */ /* 0x0045e80000000400 */
[----:B0-----:R-:W3:Y:S04]  /*21120*/  LDL.LU R245, [R1+0x7c] ;  /* 0x00007c0001f57983 */ /* 0x001ee80000300800 */
[----:B-1----:R-:W4:Y:S04]  /*21130*/  LDL.LU R247, [R1+0x70] ;  /* 0x0000700001f77983 */ /* 0x002f280000300800 */
[----:B--2---:R-:W2:Y:S04]  /*21140*/  LDL.LU R17, [R1+0x6c] ;  /* 0x00006c0001117983 */ /* 0x004ea80000300800 */
[----:B------:R-:W2:Y:S04]  /*21150*/  LDL.LU R15, [R1+0x5c] ;  /* 0x00005c00010f7983 */ /* 0x000ea80000300800 */
[----:B------:R-:W2:Y:S04]  /*21160*/  LDL.LU R190, [R1+0x50] ;  /* 0x0000500001be7983 */ /* 0x000ea80000300800 */
[----:B------:R-:W2:Y:S04]  /*21170*/  LDL.LU R191, [R1+0x4c] ;  /* 0x00004c0001bf7983 */ /* 0x000ea80000300800 */
[----:B------:R-:W2:Y:S04]  /*21180*/  LDL.LU R8, [R1+0x8] ;  /* 0x0000080001087983 */ /* 0x000ea80000300800 */
[----:B------:R0:W-:Y:S04]  /*21190*/  STS.U16 [R16+0x4780], R231 ;  /* 0x004780e710007388 */ /* 0x0001e80000000400 */
[----:B------:R1:W-:Y:S04]  /*211a0*/  STS.U16 [R16+0x4b80], R241 ;  /* 0x004b80f110007388 */ /* 0x0003e80000000400 */
[----:B------:R1:W-:Y:S04]  /*211b0*/  STS.U16 [R16+0x4f80], R243 ;  /* 0x004f80f310007388 */ /* 0x0003e80000000400 */
[----:B0-----:R-:W2:Y:S04]  /*211c0*/  LDL.LU R231, [R1+0x13d4] ;  /* 0x0013d40001e77983 */ /* 0x001ea80000300800 */
[----:B-1----:R-:W2:Y:S04]  /*211d0*/  LDL.LU R241, [R1+0x13d0] ;  /* 0x0013d00001f17983 */ /* 0x002ea80000300800 */
        /* <DEDUP_REMOVED lines=21> */
[----:B0-----:R-:W2:Y:S04]  /*21330*/  LDL.LU R170, [R1+0x13a4] ;  /* 0x0013a40001aa7983 */ /* 0x001ea80000300800 */
[----:B-1----:R-:W3:Y:S04]  /*21340*/  LDL.LU R9, [R1+0x13a0] ;  /* 0x0013a00001097983 */ /* 0x002ee80000300800 */
[----:B---3--:R0:W-:Y:S04]  /*21350*/  STS.U16 [R16+0x7f80], R9 ;  /* 0x007f800910007388 */ /* 0x0081e80000000400 */
[----:B0-----:R-:W3:Y:S04]  /*21360*/  LDL.LU R9, [R1+0x139c] ;  /* 0x00139c0001097983 */ /* 0x001ee80000300800 */
[----:B------:R0:W-:Y:S04]  /*21370*/  STL [R1+0x12c8], R16 ;  /* 0x0012c81001007387 */ /* 0x0001e80000100800 */
[----:B0-----:R-:W2:Y:S04]  /*21380*/  LDL.LU R16, [R1+0x60] ;  /* 0x0000600001107983 */ /* 0x001ea80000300800 */
[----:B---3--:R0:W-:Y:S04]  /*21390*/  STS.U16 [R9+0x10000], R171 ;  /* 0x010000ab09007388 */ /* 0x0081e80000000400 */
        /* <DEDUP_REMOVED lines=8> */
[----:B0-----:R-:W3:Y:S04]  /*21420*/  LDL.LU R174, [R1+0x138c] ;  /* 0x00138c0001ae7983 */ /* 0x001ee80000300800 */
[----:B-1----:R-:W3:Y:S04]  /*21430*/  LDL.LU R175, [R1+0x1388] ;  /* 0x0013880001af7983 */ /* 0x002ee80000300800 */
[----:B----4-:R-:W4:Y:S04]  /*21440*/  LDL.LU R233, [R1+0x1384] ;  /* 0x0013840001e97983 */ /* 0x010f280000300800 */
[----:B------:R0:W-:Y:S04]  /*21450*/  STS.U16 [R9+0x10c00], R235 ;  /* 0x010c00eb09007388 */ /* 0x0001e80000000400 */
[----:B------:R1:W-:Y:S04]  /*21460*/  STS.U16 [R9+0x18c00], R245 ;  /* 0x018c00f509007388 */ /* 0x0003e80000000400 */
[----:B------:R1:W-:Y:S04]  /*21470*/  STS.U16 [R9+0x11000], R247 ;  /* 0x011000f709007388 */ /* 0x0003e80000000400 */
[----:B0-----:R-:W4:Y:S04]  /*21480*/  LDL.LU R235, [R1+0x1380] ;  /* 0x0013800001eb7983 */ /* 0x001f280000300800 */
[----:B-1----:R-:W4:Y:S04]  /*21490*/  LDL.LU R245, [R1+0x137c] ;  /* 0x00137c0001f57983 */ /* 0x002f280000300800 */
[----:B------:R-:W4:Y:S04]  /*214a0*/  LDL.LU R247, [R1+0x1378] ;  /* 0x0013780001f77983 */ /* 0x000f280000300800 */
[----:B--2---:R0:W-:Y:S04]  /*214b0*/  STS.U16 [R9+0x19000], R17 ;  /* 0x0190001109007388 */ /* 0x0041e80000000400 */
[----:B0-----:R-:W2:Y:S04]  /*214c0*/  LDL.LU R17, [R1+0x1374] ;  /* 0x0013740001117983 */ /* 0x001ea80000300800 */
[----:B------:R0:W-:Y:S04]  /*214d0*/  STS.U16 [R9+0x11400], R16 ;  /* 0x0114001009007388 */ /* 0x0001e80000000400 */
[----:B------:R1:W-:Y:S04]  /*214e0*/  STS.U16 [R9+0x19400], R15 ;  /* 0x0194000f09007388 */ /* 0x0003e80000000400 */
[----:B------:R1:W-:Y:S04]  /*214f0*/  STS.U16 [R9+0x11800], R190 ;  /* 0x011800be09007388 */ /* 0x0003e80000000400 */
[----:B0-----:R-:W4:Y:S04]  /*21500*/  LDL.LU R16, [R1+0x68] ;  /* 0x0000680001107983 */ /* 0x001f280000300800 */
[----:B-1----:R-:W4:Y:S04]  /*21510*/  LDL.LU R15, [R1+0x64] ;  /* 0x00006400010f7983 */ /* 0x002f280000300800 */
[----:B------:R0:W-:Y:S04]  /*21520*/  STS.U16 [R9+0x19800], R191 ;  /* 0x019800bf09007388 */ /* 0x0001e80000000400 */
[----:B------:R-:W4:Y:S04]  /*21530*/  LDL.LU R190, [R1+0x58] ;  /* 0x0000580001be7983 */ /* 0x000f280000300800 */
[----:B------:R1:W-:Y:S04]  /*21540*/  STS.U16 [R9+0x11c00], R8 ;  /* 0x011c000809007388 */ /* 0x0003e80000000400 */
[----:B0-----:R-:W4:Y:S04]  /*21550*/  LDL.LU R191, [R1+0x54] ;  /* 0x0000540001bf7983 */ /* 0x001f280000300800 */
[----:B-1----:R-:W4:Y:S04]  /*21560*/  LDL.LU R8, [R1+0x48] ;  /* 0x0000480001087983 */ /* 0x002f280000300800 */
[----:B--2---:R0:W-:Y:S04]  /*21570*/  STS.U16 [R9+0x19c00], R17 ;  /* 0x019c001109007388 */ /* 0x0041e80000000400 */
        /* <DEDUP_REMOVED lines=15> */
[----:B------:R-:W-:Y:S04]  /*21670*/  STS.U16 [R9+0x12000], R247 ;  /* 0x012000f709007388 */ /* 0x000fe80000000400 */
[----:B0-----:R-:W4:Y:S04]  /*21680*/  LDL.LU R169, [R1+0xa4] ;  /* 0x0000a40001a97983 */ /* 0x001f280000300800 */
[----:B------:R-:W-:Y:S04]  /*21690*/  STS.U16 [R9+0x1a000], R245 ;  /* 0x01a000f509007388 */ /* 0x000fe80000000400 */
[----:B------:R-:W-:Y:S04]  /*216a0*/  STS.U16 [R9+0x12400], R235 ;  /* 0x012400eb09007388 */ /* 0x000fe80000000400 */
[----:B------:R-:W-:Y:S04]  /*216b0*/  STS.U16 [R9+0x1a400], R233 ;  /* 0x01a400e909007388 */ /* 0x000fe80000000400 */
[----:B------:R-:W-:Y:S04]  /*216c0*/  STS.U16 [R9+0x1b400], R168 ;  /* 0x01b400a809007388 */ /* 0x000fe80000000400 */
[----:B-1----:R-:W4:Y:S04]  /*216d0*/  LDL.LU R167, [R1+0xa8] ;  /* 0x0000a80001a77983 */ /* 0x002f280000300800 */
[----:B------:R-:W-:Y:S04]  /*216e0*/  STS.U16 [R9+0x1b800], R166 ;  /* 0x01b800a609007388 */ /* 0x000fe80000000400 */
[----:B------:R-:W-:Y:S04]  /*216f0*/  STS.U16 [R9+0x13c00], R165 ;  /* 0x013c00a509007388 */ /* 0x000fe80000000400 */
[----:B------:R-:W-:Y:S04]  /*21700*/  STS.U16 [R9+0x1bc00], R164 ;  /* 0x01bc00a409007388 */ /* 0x000fe80000000400 */
[----:B------:R-:W-:Y:S04]  /*21710*/  STL [R1+0x12cc], R9 ;  /* 0x0012cc0901007387 */ /* 0x000fe80000100800 */
[----:B--2---:R0:W-:Y:S04]  /*21720*/  STS.U16 [R17+0x19880], R5 ;  /* 0x0198800511007388 */ /* 0x0041e80000000400 */
[----:B------:R1:W-:Y:S04]  /*21730*/  STS.U16 [R17+0x11c80], R18 ;  /* 0x011c801211007388 */ /* 0x0003e80000000400 */
[----:B0-----:R-:W2:Y:S04]  /*21740*/  LDL.LU R5, [R1+0x136c] ;  /* 0x00136c0001057983 */ /* 0x001ea80000300800 */
[----:B-1----:R-:W2:Y:S04]  /*21750*/  LDL.LU R18, [R1+0x1368] ;  /* 0x0013680001127983 */ /* 0x002ea80000300800 */
[----:B------:R-:W-:Y:S04]  /*21760*/  STS.U16 [R17+0x18c80], R175 ;  /* 0x018c80af11007388 */ /* 0x000fe80000000400 */
[----:B------:R-:W-:Y:S04]  /*21770*/  STS.U16 [R17+0x10c80], R174 ;  /* 0x010c80ae11007388 */ /* 0x000fe80000000400 */
[----:B---3--:R-:W-:Y:S04]  /*21780*/  STS.U16 [R17+0x18880], R173 ;  /* 0x018880ad11007388 */ /* 0x008fe80000000400 */
[----:B------:R-:W-:Y:S04]  /*21790*/  STS.U16 [R17+0x11080], R16 ;  /* 0x0110801011007388 */ /* 0x000fe80000000400 */
[----:B------:R-:W-:Y:S04]  /*217a0*/  STS.U16 [R17+0x19080], R15 ;  /* 0x0190800f11007388 */ /* 0x000fe80000000400 */
[----:B------:R-:W-:Y:S04]  /*217b0*/  STS.U16 [R17+0x11480], R190 ;  /* 0x011480be11007388 */ /* 0x000fe80000000400 */
[----:B------:R-:W-:Y:S04]  /*217c0*/  STS.U16 [R17+0x10880], R172 ;  /* 0x010880ac11007388 */ /* 0x000fe80000000400 */
[----:B------:R-:W-:Y:S04]  /*217d0*/  STS.U16 [R17+0x18480], R171 ;  /* 0x018480ab11007388 */ /* 0x000fe80000000400 */
[----:B----4-:R-:W-:Y:S04]  /*217e0*/  STS.U16 [R17+0x10480], R170 ;  /* 0x010480aa11007388 */ /* 0x010fe80000000400 */
        /* <DEDUP_REMOVED lines=24> */
[----:B------:R2:W-:Y:S04]  /*21970*/  STS.U16 [R18+0x10500], R2 ;  /* 0x0105000212007388 */ /* 0x0005e80000000400 */
[----:B0-----:R-:W3:Y:S04]  /*21980*/  LDL.LU R6, [R1+0x1364] ;  /* 0x0013640001067983 */ /* 0x001ee80000300800 */
[----:B-1----:R-:W4:Y:S04]  /*21990*/  LDL.LU R3, [R1+0x1360] ;  /* 0x0013600001037983 */ /* 0x002f280000300800 */
[----:B--2---:R-:W2:Y:S04]  /*219a0*/  LDL.LU R2, [R1+0x135c] ;  /* 0x00135c0001027983 */ /* 0x004ea80000300800 */
[----:B------:R0:W-:Y:S04]  /*219b0*/  STS.U16 [R18+0x18500], R23 ;  /* 0x0185001712007388 */ /* 0x0001e80000000400 */
[----:B------:R1:W-:Y:S04]  /*219c0*/  STS.U16 [R18+0x10900], R22 ;  /* 0x0109001612007388 */ /* 0x0003e80000000400 */
[----:B------:R1:W-:Y:S04]  /*219d0*/  STS.U16 [R18+0x18900], R19 ;  /* 0x0189001312007388 */ /* 0x0003e80000000400 */
[----:B0-----:R-:W4:Y:S04]  /*219e0*/  LDL.LU R23, [R1+0x1358] ;  /* 0x0013580001177983 */ /* 0x001f280000300800 */
[----:B-1----:R-:W2:Y:S04]  /*219f0*/  LDL.LU R22, [R1+0x1354] ;  /* 0x0013540001167983 */ /* 0x002ea80000300800 */
[----:B------:R-:W3:Y:S04]  /*21a00*/  LDL.LU R19, [R1+0x1350] ;  /* 0x0013500001137983 */ /* 0x000ee80000300800 */
[----:B------:R0:W-:Y:S04]  /*21a10*/  STS.U16 [R18+0x10d00], R20 ;  /* 0x010d001412007388 */ /* 0x0001e80000000400 */
[----:B------:R1:W-:Y:S04]  /*21a20*/  STS.U16 [R18+0x18d00], R21 ;  /* 0x018d001512007388 */ /* 0x0003e80000000400 */
[----:B0-----:R-:W4:Y:S04]  /*21a30*/  LDL.LU R20, [R1+0x134c] ;  /* 0x00134c0001147983 */ /* 0x001f280000300800 */
[----:B-1----:R-:W2:Y:S04]  /*21a40*/  LDL.LU R21, [R1+0x1348] ;  /* 0x0013480001157983 */ /* 0x002ea80000300800 */
        /* <DEDUP_REMOVED lines=8> */
[----:B------:R-:W-:-:S03]  /*21ad0*/  PRMT R168, RZ, 0x7610, R168 ;  /* 0x00007610ffa87816 */ /* 0x000fc600000000a8 */
[----:B------:R0:W-:Y:S01]  /*21ae0*/  STS.U16 [R18+0x11100], R14 ;  /* 0x0111000e12007388 */ /* 0x0001e20000000400 */
[----:B------:R-:W-:-:S03]  /*21af0*/  PRMT R165, RZ, 0x7610, R165 ;  /* 0x00007610ffa57816 */ /* 0x000fc600000000a5 */
[----:B------:R1:W-:Y:S04]  /*21b00*/  STS.U16 [R18+0x19100], R13 ;  /* 0x0191000d12007388 */ /* 0x0003e80000000400 */
[----:B------:R1:W-:Y:S04]  /*21b10*/  STS.U16 [R18+0x11500], R12 ;  /* 0x0115000c12007388 */ /* 0x0003e80000000400 */
[----:B------:R1:W-:Y:S04]  /*21b20*/  STS.U16 [R18+0x19500], R11 ;  /* 0x0195000b12007388 */ /* 0x0003e80000000400 */
[----:B------:R1:W-:Y:S04]  /*21b30*/  STS.U16 [R18+0x11900], R10 ;  /* 0x0119000a12007388 */ /* 0x0003e80000000400 */
[----:B------:R1:W-:Y:S04]  /*21b40*/  STS.U16 [R18+0x19900], R0 ;  /* 0x0199000012007388 */ /* 0x0003e80000000400 */
        /* <DEDUP_REMOVED lines=17> */
[----:B------:R-:W-:Y:S01]  /*21c60*/  STS.U16 [R18+0x1bd00], R187 ;  /* 0x01bd00bb12007388 */ /* 0x000fe20000000400 */
[----:B------:R-:W-:-:S02]  /*21c70*/  PRMT R160, RZ, 0x7610, R160 ;  /* 0x00007610ffa07816 */ /* 0x000fc400000000a0 */
[----:B------:R-:W-:Y:S01]  /*21c80*/  PRMT R7, RZ, 0x7610, R7 ;  /* 0x00007610ff077816 */ /* 0x000fe20000000007 */
[----:B------:R-:W2:Y:S04]  /*21c90*/  LDL R155, [R1+0xa04] ;  /* 0x000a0400019b7983 */ /* 0x000ea80000100800 */
[----:B------:R-:W2:Y:S04]  /*21ca0*/  LDL R154, [R1+0xa08] ;  /* 0x000a0800019a7983 */ /* 0x000ea80000100800 */
[----:B------:R-:W2:Y:S04]  /*21cb0*/  LDL.LU R17, [R1+0x2a0] ;  /* 0x0002a00001117983 */ /* 0x000ea80000300800 */
[----:B------:R-:W2:Y:S04]  /*21cc0*/  LDL.LU R9, [R1+0x298] ;  /* 0x0002980001097983 */ /* 0x000ea80000300800 */
[----:B------:R-:W2:Y:S04]  /*21cd0*/  LDL.LU R16, [R1+0x290] ;  /* 0x0002900001107983 */ /* 0x000ea80000300800 */
[----:B------:R-:W2:Y:S04]  /*21ce0*/  LDL.LU R15, [R1+0x2b4] ;  /* 0x0002b400010f7983 */ /* 0x000ea80000300800 */
[----:B------:R-:W2:Y:S04]  /*21cf0*/  LDL.LU R8, [R1+0x2ac] ;  /* 0x0002ac0001087983 */ /* 0x000ea80000300800 */
[----:B0-----:R-:W2:Y:S04]  /*21d00*/  LDL.LU R14, [R1+0x280] ;  /* 0x00028000010e7983 */ /* 0x001ea80000300800 */
[----:B-1----:R-:W2:Y:S04]  /*21d10*/  LDL.LU R13, [R1+0x2a4] ;  /* 0x0002a400010d7983 */ /* 0x002ea80000300800 */
[----:B------:R-:W2:Y:S04]  /*21d20*/  LDL.LU R12, [R1+0x29c] ;  /* 0x00029c00010c7983 */ /* 0x000ea80000300800 */
[----:B------:R-:W2:Y:S04]  /*21d30*/  LDL.LU R11, [R1+0x294] ;  /* 0x00029400010b7983 */ /* 0x000ea80000300800 */
[----:B------:R-:W2:Y:S04]  /*21d40*/  LDL.LU R10, [R1+0x28c] ;  /* 0x00028c00010a7983 */ /* 0x000ea80000300800 */
[----:B------:R-:W2:Y:S04]  /*21d50*/  LDL.LU R0, [R1+0x27c] ;  /* 0x00027c0001007983 */ /* 0x000ea80000300800 */
[----:B------:R0:W-:Y:S04]  /*21d60*/  STL [R1+0x12d4], R18 ;  /* 0x0012d41201007387 */ /* 0x0001e80000100800 */
[----:B0-----:R-:W2:Y:S04]  /*21d70*/  LDL.LU R18, [R1+0x2a8] ;  /* 0x0002a80001127983 */ /* 0x001ea80000300800 */
[----:B---3--:R-:W-:Y:S04]  /*21d80*/  STS.U16 [R19+0x10180], R225 ;  /* 0x010180e113007388 */ /* 0x008fe80000000400 */
        /* <DEDUP_REMOVED lines=47> */
[----:B--2---:R0:W2:Y:S02]  /*22080*/  @!P0 LDG.E.U16 R168, desc[UR60][R152.64] ;  /* 0x0000003c98a88981 */ /* 0x0040a4000c1e1500 */
[----:B0-----:R-:W-:-:S02]  /*22090*/  @!P1 IMAD.MOV.U32 R152, RZ, RZ, R158 ;  /* 0x000000ffff989224 */ /* 0x001fc400078e009e */
[----:B------:R-:W-:-:S05]  /*220a0*/  @!P1 IMAD.MOV.U32 R153, RZ, RZ, R159 ;  /* 0x000000ffff999224 */ /* 0x000fca00078e009f */
[----:B------:R0:W3:Y:S02]  /*220b0*/  @!P1 LDG.E.U16 R165, desc[UR60][R152.64] ;  /* 0x0000003c98a59981 */ /* 0x0000e4000c1e1500 */
[----:B0-----:R-:W-:Y:S02]  /*220c0*/  @!P0 IMAD.MOV.U32 R152, RZ, RZ, R161 ;  /* 0x000000ffff988224 */ /* 0x001fe400078e00a1 */
[----:B------:R-:W-:-:S05]  /*220d0*/  @!P0 IMAD.MOV.U32 R153, RZ, RZ, R164 ;  /* 0x000000ffff998224 */ /* 0x000fca00078e00a4 */
[----:B------:R0:W4:Y:S02]  /*220e0*/  @!P0 LDG.E.U16 R160, desc[UR60][R152.64] ;  /* 0x0000003c98a08981 */ /* 0x000124000c1e1500 */
[----:B0-----:R-:W-:Y:S02]  /*220f0*/  @!P1 IMAD.MOV.U32 R152, RZ, RZ, R166 ;  /* 0x000000ffff989224 */ /* 0x001fe400078e00a6 */
[----:B------:R-:W-:-:S05]  /*22100*/  @!P1 IMAD.MOV.U32 R153, RZ, RZ, R167 ;  /* 0x000000ffff999224 */ /* 0x000fca00078e00a7 */
[----:B------:R0:W2:Y:S04]  /*22110*/  @!P1 LDG.E.U16 R7, desc[UR60][R152.64] ;  /* 0x0000003c98079981 */ /* 0x0000a8000c1e1500 */
[----:B------:R1:W-:Y:S04]  /*22120*/  STL [R1+0x12d8], R19 ;  /* 0x0012d81301007387 */ /* 0x0003e80000100800 */
[----:B-1----:R-:W2:Y:S04]  /*22130*/  LDL.LU R19, [R1+0x2b0] ;  /* 0x0002b00001137983 */ /* 0x002ea80000300800 */
[----:B------:R-:W2:Y:S04]  /*22140*/  LDL R157, [R1+0x9fc] ;  /* 0x0009fc00019d7983 */ /* 0x000ea80000100800 */
[----:B------:R-:W2:Y:S04]  /*22150*/  LDL R156, [R1+0xa00] ;  /* 0x000a0000019c7983 */ /* 0x000ea80000100800 */
[----:B------:R-:W2:Y:S04]  /*22160*/  LDL R163, [R1+0x9a4] ;  /* 0x0009a40001a37983 */ /* 0x000ea80000100800 */
[----:B------:R-:W2:Y:S04]  /*22170*/  LDL R162, [R1+0x9a8] ;  /* 0x0009a80001a27983 */ /* 0x000ea80000100800 */
[----:B------:R-:W2:Y:S04]  /*22180*/  LDL R159, [R1+0x99c] ;  /* 0x00099c00019f7983 */ /* 0x000ea80000100800 */
[----:B------:R-:W2:Y:S01]  /*22190*/  LDL R158, [R1+0x9a0] ;  /* 0x0009a000019e7983 */ /* 0x000ea20000100800 */
[----:B0-----:R-:W-:-:S02]  /*221a0*/  @!P0 IMAD.MOV.U32 R152, RZ, RZ, R154 ;  /* 0x000000ffff988224 */ /* 0x001fc400078e009a */
[----:B------:R-:W-:Y:S01]  /*221b0*/  @!P0 IMAD.MOV.U32 R153, RZ, RZ, R155 ;  /* 0x000000ffff998224 */ /* 0x000fe200078e009b */
[----:B------:R-:W-:Y:S02]  /*221c0*/  PRMT R5, RZ, 0x7610, R5 ;  /* 0x00007610ff057816 */ /* 0x000fe40000000005 */
[----:B------:R-:W-:-:S04]  /*221d0*/  PRMT R6, RZ, 0x7610, R6 ;  /* 0x00007610ff067816 */ /* 0x000fc80000000006 */
[----:B------:R0:W2:Y:S04]  /*221e0*/  @!P0 LDG.E.U16 R5, desc[UR60][R152.64] ;  /* 0x0000003c98058981 */ /* 0x0000a8000c1e1500 */
[----:B---3--:R1:W-:Y:S04]  /*221f0*/  STL [R1+0x28], R165 ;  /* 0x000028a501007387 */ /* 0x0083e80000100800 */
[----:B------:R-:W3:Y:S04]  /*22200*/  LDL R164, [R1+0x998] ;  /* 0x0009980001a47983 */ /* 0x000ee80000100800 */
[----:B------:R-:W3:Y:S04]  /*22210*/  LDL R161, [R1+0x98c] ;  /* 0x00098c0001a17983 */ /* 0x000ee80000100800 */
[----:B-1----:R-:W3:Y:S04]  /*22220*/  LDL R165, [R1+0x994] ;  /* 0x0009940001a57983 */ /* 0x002ee80000100800 */
[----:B----4-:R1:W-:Y:S04]  /*22230*/  STL [R1+0x24], R160 ;  /* 0x000024a001007387 */ /* 0x0103e80000100800 */
[----:B-1----:R-:W4:Y:S04]  /*22240*/  LDL R160, [R1+0x990] ;  /* 0x0009900001a07983 */ /* 0x002f280000100800 */
[----:B--2---:R1:W-:Y:S04]  /*22250*/  STL [R1+0x1344], R7 ;  /* 0x0013440701007387 */ /* 0x0043e80000100800 */
[----:B------:R-:W2:Y:S04]  /*22260*/  LDL R155, [R1+0x984] ;  /* 0x00098400019b7983 */ /* 0x000ea80000100800 */
[----:B------:R-:W2:Y:S01]  /*22270*/  LDL R154, [R1+0x988] ;  /* 0x00098800019a7983 */ /* 0x000ea20000100800 */
[----:B0-----:R-:W-:-:S03]  /*22280*/  @!P1 IMAD.MOV.U32 R153, RZ, RZ, R157 ;  /* 0x000000ffff999224 */ /* 0x001fc600078e009d */
[----:B------:R-:W2:Y:S01]  /*22290*/  LDL R157, [R1+0x97c] ;  /* 0x00097c00019d7983 */ /* 0x000ea20000100800 */
[----:B------:R-:W-:-:S03]  /*222a0*/  @!P1 IMAD.MOV.U32 R152, RZ, RZ, R156 ;  /* 0x000000ffff989224 */ /* 0x000fc600078e009c */
[----:B------:R-:W2:Y:S04]  /*222b0*/  LDL R156, [R1+0x980] ;  /* 0x00098000019c7983 */ /* 0x000ea80000100800 */
[----:B------:R0:W2:Y:S02]  /*222c0*/  @!P1 LDG.E.U16 R6, desc[UR60][R152.64] ;  /* 0x0000003c98069981 */ /* 0x0000a4000c1e1500 */
[----:B0-----:R-:W-:Y:S02]  /*222d0*/  @!P0 IMAD.MOV.U32 R153, RZ, RZ, R163 ;  /* 0x000000ffff998224 */ /* 0x001fe400078e00a3 */
[----:B------:R-:W2:Y:S01]  /*222e0*/  LDL R163, [R1+0x924] ;  /* 0x0009240001a37983 */ /* 0x000ea20000100800 */
[----:B------:R-:W-:-:S03]  /*222f0*/  @!P0 IMAD.MOV.U32 R152, RZ, RZ, R162 ;  /* 0x000000ffff988224 */ /* 0x000fc600078e00a2 */
[----:B------:R0:W-:Y:S04]  /*22300*/  STL [R1+0x2c], R168 ;  /* 0x00002ca801007387 */ /* 0x0001e80000100800 */
[----:B------:R-:W2:Y:S01]  /*22310*/  LDL R162, [R1+0x928] ;  /* 0x0009280001a27983 */ /* 0x000ea20000100800 */
[----:B-1----:R-:W-:-:S03]  /*22320*/  PRMT R7, RZ, 0x7610, R7 ;  /* 0x00007610ff077816 */ /* 0x002fc60000000007 */
[----:B------:R-:W2:Y:S04]  /*22330*/  LDL R167, [R1+0x91c] ;  /* 0x00091c0001a77983 */ /* 0x000ea80000100800 */
[----:B------:R-:W2:Y:S01]  /*22340*/  LDL R166, [R1+0x920] ;  /* 0x0009200001a67983 */ /* 0x000ea20000100800 */
[----:B------:R-:W-:-:S03]  /*22350*/  PRMT R22, RZ, 0x7610, R22 ;  /* 0x00007610ff167816 */ /* 0x000fc60000000016 */
[----:B------:R1:W2:Y:S01]  /*22360*/  @!P0 LDG.E.U16 R7, desc[UR60][R152.64] ;  /* 0x0000003c98078981 */ /* 0x0002a2000c1e1500 */
[----:B------:R-:W-:Y:S02]  /*22370*/  PRMT R4, RZ, 0x7610, R4 ;  /* 0x00007610ff047816 */ /* 0x000fe40000000004 */
[----:B------:R-:W-:Y:S01]  /*22380*/  PRMT R23, RZ, 0x7610, R23 ;  /* 0x00007610ff177816 */ /* 0x000fe20000000017 */
[----:B------:R-:W2:Y:S01]  /*22390*/  LDL R169, [R1+0x614] ;  /* 0x0006140001a97983 */ /* 0x000ea20000100800 */
[----:B------:R-:W-:Y:S02]  /*223a0*/  PRMT R2, RZ, 0x7610, R2 ;  /* 0x00007610ff027816 */ /* 0x000fe40000000002 */
[----:B------:R-:W-:Y:S01]  /*223b0*/  PRMT R3, RZ, 0x7610, R3 ;  /* 0x00007610ff037816 */ /* 0x000fe20000000003 */
[----:B0-----:R-:W2:Y:S01]  /*223c0*/  LDL R168, [R1+0x618] ;  /* 0x0006180001a87983 */ /* 0x001ea20000100800 */
[----:B-1----:R-:W-:Y:S02]  /*223d0*/  @!P1 IMAD.MOV.U32 R152, RZ, RZ, R158 ;  /* 0x000000ffff989224 */ /* 0x002fe400078e009e */
[----:B------:R-:W-:Y:S01]  /*223e0*/  @!P1 IMAD.MOV.U32 R153, RZ, RZ, R159 ;  /* 0x000000ffff999224 */ /* 0x000fe200078e009f */
[----:B------:R-:W2:Y:S04]  /*223f0*/  LDL R158, [R1+0x918] ;  /* 0x00091800019e7983 */ /* 0x000ea80000100800 */
[----:B------:R-:W2:Y:S04]  /*22400*/  LDL R159, [R1+0x914] ;  /* 0x00091400019f7983 */ /* 0x000ea80000100800 */
[----:B------:R3:W2:Y:S01]  /*22410*/  @!P1 LDG.E.U16 R22, desc[UR60][R152.64] ;  /* 0x0000003c98169981 */ /* 0x0006a2000c1e1500 */
[----:B------:R-:W-:-:S02]  /*22420*/  PRMT R252, RZ, 0x7610, R252 ;  /* 0x00007610fffc7816 */ /* 0x000fc400000000fc */
[----:B------:R-:W-:Y:S01]  /*22430*/  PRMT R251, RZ, 0x7610, R251 ;  /* 0x00007610fffb7816 */ /* 0x000fe200000000fb */
[----:B------:R-:W2:Y:S01]  /*22440*/  LDL R171, [R1+0x604] ;  /* 0x0006040001ab7983 */ /* 0x000ea20000100800 */
[----:B------:R-:W-:Y:S02]  /*22450*/  PRMT R250, RZ, 0x7610, R250 ;  /* 0x00007610fffa7816 */ /* 0x000fe400000000fa */
[----:B------:R-:W-:Y:S01]  /*22460*/  PRMT R249, RZ, 0x7610, R249 ;  /* 0x00007610fff97816 */ /* 0x000fe200000000f9 */
[----:B------:R-:W2:Y:S01]  /*22470*/  LDL R170, [R1+0x608] ;  /* 0x0006080001aa7983 */ /* 0x000ea20000100800 */
[----:B------:R-:W-:Y:S02]  /*22480*/  PRMT R245, RZ, 0x7610, R245 ;  /* 0x00007610fff57816 */ /* 0x000fe400000000f5 */
[----:B------:R-:W-:Y:S01]  /*22490*/  PRMT R243, RZ, 0x7610, R243 ;  /* 0x00007610fff37816 */ /* 0x000fe200000000f3 */
[----:B------:R-:W2:Y:S01]  /*224a0*/  LDL R175, [R1+0x5a4] ;  /* 0x0005a40001af7983 */ /* 0x000ea20000100800 */
        /* <DEDUP_REMOVED lines=38> */
[----:B------:R-:W2:Y:S04]  /*22710*/  LDL R184, [R1+0x4b8] ;  /* 0x0004b80001b87983 */ /* 0x000ea80000100800 */
[----:B------:R-:W2:Y:S04]  /*22720*/  LDL R190, [R1+0x438] ;  /* 0x0004380001be7983 */ /* 0x000ea80000100800 */
[----:B------:R-:W2:Y:S04]  /*22730*/  LDL R191, [R1+0x338] ;  /* 0x0003380001bf7983 */ /* 0x000ea80000100800 */
[----:B------:R-:W2:Y:S04]  /*22740*/  LDL R187, [R1+0x32c] ;  /* 0x00032c0001bb7983 */ /* 0x000ea80000100800 */
[----:B------:R-:W2:Y:S01]  /*22750*/  LDL R186, [R1+0x330] ;  /* 0x0003300001ba7983 */ /* 0x000ea20000100800 */
[----:B---3--:R-:W-:-:S03]  /*22760*/  @!P0 IMAD.MOV.U32 R152, RZ, RZ, R164 ;  /* 0x000000ffff988224 */ /* 0x008fc600078e00a4 */
[----:B------:R-:W3:Y:S01]  /*22770*/  LDL R164, [R1+0x910] ;  /* 0x0009100001a47983 */ /* 0x000ee20000100800 */
[----:B------:R-:W-:-:S03]  /*22780*/  @!P0 IMAD.MOV.U32 R153, RZ, RZ, R165 ;  /* 0x000000ffff998224 */ /* 0x000fc600078e00a5 */
[----:B------:R-:W3:Y:S04]  /*22790*/  LDL R165, [R1+0x90c] ;  /* 0x00090c0001a57983 */ /* 0x000ee80000100800 */
[----:B------:R4:W3:Y:S02]  /*227a0*/  @!P0 LDG.E.U16 R4, desc[UR60][R152.64] ;  /* 0x0000003c98048981 */ /* 0x0008e4000c1e1500 */
[----:B----4-:R-:W-:Y:S02]  /*227b0*/  @!P1 IMAD.MOV.U32 R152, RZ, RZ, R160 ;  /* 0x000000ffff989224 */ /* 0x010fe400078e00a0 */
[----:B------:R-:W-:Y:S01]  /*227c0*/  @!P1 IMAD.MOV.U32 R153, RZ, RZ, R161 ;  /* 0x000000ffff999224 */ /* 0x000fe200078e00a1 */
[----:B------:R-:W4:Y:S04]  /*227d0*/  LDL R160, [R1+0x908] ;  /* 0x0009080001a07983 */ /* 0x000f280000100800 */
[----:B------:R-:W4:Y:S04]  /*227e0*/  LDL R161, [R1+0x904] ;  /* 0x0009040001a17983 */ /* 0x000f280000100800 */
[----:B------:R2:W4:Y:S02]  /*227f0*/  @!P1 LDG.E.U16 R23, desc[UR60][R152.64] ;  /* 0x0000003c98179981 */ /* 0x000524000c1e1500 */
[----:B--2---:R-:W-:-:S02]  /*22800*/  @!P0 IMAD.MOV.U32 R152, RZ, RZ, R154 ;  /* 0x000000ffff988224 */ /* 0x004fc400078e009a */
[----:B------:R-:W-:Y:S01]  /*22810*/  @!P0 IMAD.MOV.U32 R153, RZ, RZ, R155 ;  /* 0x000000ffff998224 */ /* 0x000fe200078e009b */
[----:B------:R-:W2:Y:S04]  /*22820*/  LDL R154, [R1+0x900] ;  /* 0x00090000019a7983 */ /* 0x000ea80000100800 */
[----:B------:R-:W2:Y:S04]  /*22830*/  LDL R155, [R1+0x8fc] ;  /* 0x0008fc00019b7983 */ /* 0x000ea80000100800 */
[----:B------:R0:W2:Y:S02]  /*22840*/  @!P0 LDG.E.U16 R2, desc[UR60][R152.64] ;  /* 0x0000003c98028981 */ /* 0x0000a4000c1e1500 */
[----:B0-----:R-:W-:-:S02]  /*22850*/  @!P1 IMAD.MOV.U32 R152, RZ, RZ, R156 ;  /* 0x000000ffff989224 */ /* 0x001fc400078e009c */
        /* <DEDUP_REMOVED lines=12> */
[----:B------:R0:W2:Y:S04]  /*22920*/  @!P1 LDG.E.U16 R251, desc[UR60][R152.64] ;  /* 0x0000003c98fb9981 */ /* 0x0000a8000c1e1500 */
[----:B------:R-:W2:Y:S01]  /*22930*/  LDL R167, [R1+0x894] ;  /* 0x0008940001a77983 */ /* 0x000ea20000100800 */
[----:B0-----:R-:W-:-:S02]  /*22940*/  @!P0 IMAD.MOV.U32 R152, RZ, RZ, R158 ;  /* 0x000000ffff988224 */ /* 0x001fc400078e009e */
[----:B------:R-:W-:Y:S01]  /*22950*/  @!P0 IMAD.MOV.U32 R153, RZ, RZ, R159 ;  /* 0x000000ffff998224 */ /* 0x000fe200078e009f */
[----:B------:R-:W2:Y:S04]  /*22960*/  LDL R158, [R1+0x890] ;  /* 0x00089000019e7983 */ /* 0x000ea80000100800 */
[----:B------:R3:W2:Y:S04]  /*22970*/  @!P0 LDG.E.U16 R250, desc[UR60][R152.64] ;  /* 0x0000003c98fa8981 */ /* 0x0006a8000c1e1500 */
[----:B------:R-:W2:Y:S01]  /*22980*/  LDL R159, [R1+0x88c] ;  /* 0x00088c00019f7983 */ /* 0x000ea20000100800 */
[----:B---3--:R-:W-:-:S03]  /*22990*/  @!P1 IMAD.MOV.U32 R152, RZ, RZ, R164 ;  /* 0x000000ffff989224 */ /* 0x008fc600078e00a4 */
[----:B------:R-:W3:Y:S01]  /*229a0*/  LDL R164, [R1+0x820] ;  /* 0x0008200001a47983 */ /* 0x000ee20000100800 */
[----:B------:R-:W-:-:S03]  /*229b0*/  @!P1 IMAD.MOV.U32 R153, RZ, RZ, R165 ;  /* 0x000000ffff999224 */ /* 0x000fc600078e00a5 */
[----:B------:R-:W3:Y:S04]  /*229c0*/  LDL R165, [R1+0x81c] ;  /* 0x00081c0001a57983 */ /* 0x000ee80000100800 */
[----:B------:R4:W3:Y:S02]  /*229d0*/  @!P1 LDG.E.U16 R249, desc[UR60][R152.64] ;  /* 0x0000003c98f99981 */ /* 0x0008e4000c1e1500 */
[----:B----4-:R-:W-:Y:S02]  /*229e0*/  @!P0 IMAD.MOV.U32 R152, RZ, RZ, R160 ;  /* 0x000000ffff988224 */ /* 0x010fe400078e00a0 */
[----:B------:R-:W4:Y:S01]  /*229f0*/  LDL R160, [R1+0x888] ;  /* 0x0008880001a07983 */ /* 0x000f220000100800 */
[----:B------:R-:W-:-:S03]  /*22a00*/  @!P0 IMAD.MOV.U32 R153, RZ, RZ, R161 ;  /* 0x000000ffff998224 */ /* 0x000fc600078e00a1 */
[----:B------:R-:W3:Y:S04]  /*22a10*/  LDL R161, [R1+0x884] ;  /* 0x0008840001a17983 */ /* 0x000ee80000100800 */
[----:B------:R2:W3:Y:S02]  /*22a20*/  @!P0 LDG.E.U16 R245, desc[UR60][R152.64] ;  /* 0x0000003c98f58981 */ /* 0x0004e4000c1e1500 */
[----:B--2---:R-:W-:Y:S02]  /*22a30*/  @!P1 IMAD.MOV.U32 R152, RZ, RZ, R154 ;  /* 0x000000ffff989224 */ /* 0x004fe400078e009a */
[----:B------:R-:W2:Y:S01]  /*22a40*/  LDL R154, [R1+0x880] ;  /* 0x00088000019a7983 */ /* 0x000ea20000100800 */
[----:B------:R-:W-:-:S03]  /*22a50*/  @!P1 IMAD.MOV.U32 R153, RZ, RZ, R155 ;  /* 0x000000ffff999224 */ /* 0x000fc600078e009b */
[----:B------:R-:W2:Y:S04]  /*22a60*/  LDL R155, [R1+0x87c] ;  /* 0x00087c00019b7983 */ /* 0x000ea80000100800 */
[----:B------:R0:W2:Y:S02]  /*22a70*/  @!P1 LDG.E.U16 R243, desc[UR60][R152.64] ;  /* 0x0000003c98f39981 */ /* 0x0000a4000c1e1500 */
[----:B0-----:R-:W-:Y:S02]  /*22a80*/  @!P0 IMAD.MOV.U32 R152, RZ, RZ, R156 ;  /* 0x000000ffff988224 */ /* 0x001fe400078e009c */
        /* <DEDUP_REMOVED lines=15> */
[----:B------:R-:W-:Y:S01]  /*22b80*/  @!P1 IMAD.MOV.U32 R153, RZ, RZ, R159 ;  /* 0x000000ffff999224 */ /* 0x000fe200078e009f */
[----:B------:R-:W2:Y:S04]  /*22b90*/  LDL R158, [R1+0x808] ;  /* 0x00080800019e7983 */ /* 0x000ea80000100800 */
[----:B------:R-:W2:Y:S04]  /*22ba0*/  LDL R159, [R1+0x804] ;  /* 0x00080400019f7983 */ /* 0x000ea80000100800 */
[----:B------:R4:W2:Y:S02]  /*22bb0*/  @!P1 LDG.E.U16 R235, desc[UR60][R152.64] ;  /* 0x0000003c98eb9981 */ /* 0x0008a4000c1e1500 */
[----:B----4-:R-:W-:-:S02]  /*22bc0*/  @!P0 IMAD.MOV.U32 R152, RZ, RZ, R160 ;  /* 0x000000ffff988224 */ /* 0x010fc400078e00a0 */
[----:B------:R-:W4:Y:S01]  /*22bd0*/  LDL R160, [R1+0x800] ;  /* 0x0008000001a07983 */ /* 0x000f220000100800 */
[----:B---3--:R-:W-:-:S03]  /*22be0*/  @!P0 IMAD.MOV.U32 R153, RZ, RZ, R161 ;  /* 0x000000ffff998224 */ /* 0x008fc600078e00a1 */
        /* <DEDUP_REMOVED lines=62> */
[----:B----4-:R-:W-:Y:S02]  /*22fd0*/  @!P1 IMAD.MOV.U32 R152, RZ, RZ, R160 ;  /* 0x000000ffff989224 */ /* 0x010fe400078e00a0 */
        /* <DEDUP_REMOVED lines=29> */
[----:B0-----:R-:W-:-:S02]  /*231b0*/  @!P1 IMAD.MOV.U32 R152, RZ, RZ, R158 ;  /* 0x000000ffff989224 */ /* 0x001fc400078e009e */
[----:B------:R-:W2:Y:S01]  /*231c0*/  LDL R158, [R1+0x680] ;  /* 0x00068000019e7983 */ /* 0x000ea20000100800 */
[----:B------:R-:W-:-:S03]  /*231d0*/  @!P1 IMAD.MOV.U32 R153, RZ, RZ, R159 ;  /* 0x000000ffff999224 */ /* 0x000fc600078e009f */
[----:B------:R-:W2:Y:S04]  /*231e0*/  LDL R159, [R1+0x67c] ;  /* 0x00067c00019f7983 */ /* 0x000ea80000100800 */
[----:B------:R4:W2:Y:S02]  /*231f0*/  @!P1 LDG.E.U16 R195, desc[UR60][R152.64] ;  /* 0x0000003c98c39981 */ /* 0x0008a4000c1e1500 */
[----:B----4-:R-:W-:Y:S02]  /*23200*/  @!P0 IMAD.MOV.U32 R152, RZ, RZ, R160 ;  /* 0x000000ffff988224 */ /* 0x010fe400078e00a0 */
[----:B------:R-:W4:Y:S01]  /*23210*/  LDL R160, [R1+0x630] ;  /* 0x0006300001a07983 */ /* 0x000f220000100800 */
[----:B---3--:R-:W-:-:S03]  /*23220*/  @!P0 IMAD.MOV.U32 R153, RZ, RZ, R161 ;  /* 0x000000ffff998224 */ /* 0x008fc600078e00a1 */
[----:B------:R-:W4:Y:S04]  /*23230*/  LDL R161, [R1+0x62c] ;  /* 0x00062c0001a17983 */ /* 0x000f280000100800 */
[----:B------:R0:W3:Y:S02]  /*23240*/  @!P0 LDG.E.U16 R193, desc[UR60][R152.64] ;  /* 0x0000003c98c18981 */ /* 0x0000e4000c1e1500 */
[----:B0-----:R-:W-:Y:S02]  /*23250*/  PRMT R153, RZ, 0x7610, R153 ;  /* 0x00007610ff997816 */ /* 0x001fe40000000099 */
[----:B--2---:R0:W2:Y:S02]  /*23260*/  @!P1 LDG.E.U16 R189, desc[UR60][R154.64] ;  /* 0x0000003c9abd9981 */ /* 0x0040a4000c1e1500 */
[----:B0-----:R-:W-:-:S02]  /*23270*/  @!P0 IMAD.MOV.U32 R154, RZ, RZ, R166 ;  /* 0x000000ffff9a8224 */ /* 0x001fc400078e00a6 */
[----:B------:R-:W3:Y:S01]  /*23280*/  LDL R166, [R1+0x628] ;  /* 0x0006280001a67983 */ /* 0x000ee20000100800 */
[----:B------:R-:W-:-:S03]  /*23290*/  @!P0 IMAD.MOV.U32 R155, RZ, RZ, R167 ;  /* 0x000000ffff9b8224 */ /* 0x000fc600078e00a7 */
[----:B------:R-:W2:Y:S04]  /*232a0*/  LDL R167, [R1+0x624] ;  /* 0x0006240001a77983 */ /* 0x000ea80000100800 */
[----:B------:R0:W2:Y:S02]  /*232b0*/  @!P1 LDG.E.U16 R153, desc[UR60][R156.64] ;  /* 0x0000003c9c999981 */ /* 0x0000a4000c1e1500 */
[----:B0-----:R-:W-:Y:S02]  /*232c0*/  @!P0 IMAD.MOV.U32 R156, RZ, RZ, R162 ;  /* 0x000000ffff9c8224 */ /* 0x001fe400078e00a2 */
[----:B------:R-:W2:Y:S01]  /*232d0*/  LDL R162, [R1+0x620] ;  /* 0x0006200001a27983 */ /* 0x000ea20000100800 */
[----:B------:R-:W-:-:S03]  /*232e0*/  @!P0 IMAD.MOV.U32 R157, RZ, RZ, R163 ;  /* 0x000000ffff9d8224 */ /* 0x000fc600078e00a3 */
[----:B------:R-:W2:Y:S01]  /*232f0*/  LDL R163, [R1+0x61c] ;  /* 0x00061c0001a37983 */ /* 0x000ea20000100800 */
[----:B------:R-:W-:-:S06]  /*23300*/  PRMT R152, RZ, 0x7610, R152 ;  /* 0x00007610ff987816 */ /* 0x000fcc0000000098 */
[----:B------:R0:W2:Y:S02]  /*23310*/  @!P0 LDG.E.U16 R152, desc[UR60][R154.64] ;  /* 0x0000003c9a988981 */ /* 0x0000a4000c1e1500 */
[----:B0-----:R-:W-:Y:S02]  /*23320*/  PRMT R154, RZ, 0x7610, R154 ;  /* 0x00007610ff9a7816 */ /* 0x001fe4000000009a */
[----:B------:R-:W-:-:S04]  /*23330*/  PRMT R155, RZ, 0x7610, R155 ;  /* 0x00007610ff9b7816 */ /* 0x000fc8000000009b */
[----:B------:R0:W2:Y:S04]  /*23340*/  @!P0 LDG.E.U16 R154, desc[UR60][R156.64] ;  /* 0x0000003c9c9a8981 */ /* 0x0000a8000c1e1500 */
[----:B------:R1:W2:Y:S01]  /*23350*/  @!P1 LDG.E.U16 R155, desc[UR60][R158.64] ;  /* 0x0000003c9e9b9981 */ /* 0x0002a2000c1e1500 */
[----:B0-----:R-:W-:Y:S01]  /*23360*/  PRMT R156, RZ, 0x7610, R156 ;  /* 0x00007610ff9c7816 */ /* 0x001fe2000000009c */
[----:B-1----:R-:W-:Y:S02]  /*23370*/  @!P0 IMAD.MOV.U32 R158, RZ, RZ, R164 ;  /* 0x000000ffff9e8224 */ /* 0x002fe400078e00a4 */
[----:B------:R-:W-:Y:S01]  /*23380*/  @!P0 IMAD.MOV.U32 R159, RZ, RZ, R165 ;  /* 0x000000ffff9f8224 */ /* 0x000fe200078e00a5 */
[----:B------:R-:W2:Y:S04]  /*23390*/  LDL R164, [R1+0x610] ;  /* 0x0006100001a47983 */ /* 0x000ea80000100800 */
[----:B------:R-:W2:Y:S04]  /*233a0*/  LDL R165, [R1+0x60c] ;  /* 0x00060c0001a57983 */ /* 0x000ea80000100800 */
[----:B------:R0:W2:Y:S01]  /*233b0*/  @!P0 LDG.E.U16 R156, desc[UR60][R158.64] ;  /* 0x0000003c9e9c8981 */ /* 0x0000a2000c1e1500 */
[----:B------:R-:W-:-:S02]  /*233c0*/  PRMT R157, RZ, 0x7610, R157 ;  /* 0x00007610ff9d7816 */ /* 0x000fc4000000009d */
[----:B0-----:R-:W-:-:S04]  /*233d0*/  PRMT R159, RZ, 0x7610, R159 ;  /* 0x00007610ff9f7816 */ /* 0x001fc8000000009f */
[----:B----4-:R3:W4:Y:S02]  /*233e0*/  @!P1 LDG.E.U16 R157, desc[UR60][R160.64] ;  /* 0x0000003ca09d9981 */ /* 0x010724000c1e1500 */
[----:B---3--:R-:W-:Y:S02]  /*233f0*/  @!P0 IMAD.MOV.U32 R160, RZ, RZ, R166 ;  /* 0x000000ffffa08224 */ /* 0x008fe400078e00a6 */
[----:B------:R-:W3:Y:S01]  /*23400*/  LDL R166, [R1+0x600] ;  /* 0x0006000001a67983 */ /* 0x000ee20000100800 */
[----:B--2---:R-:W-:-:S03]  /*23410*/  @!P0 IMAD.MOV.U32 R161, RZ, RZ, R167 ;  /* 0x000000ffffa18224 */ /* 0x004fc600078e00a7 */
[----:B------:R-:W3:Y:S04]  /*23420*/  LDL R167, [R1+0x5fc] ;  /* 0x0005fc0001a77983 */ /* 0x000ee80000100800 */
[----:B------:R0:W2:Y:S02]  /*23430*/  @!P1 LDG.E.U16 R159, desc[UR60][R162.64] ;  /* 0x0000003ca29f9981 */ /* 0x0000a4000c1e1500 */
[----:B0-----:R-:W-:Y:S02]  /*23440*/  @!P0 IMAD.MOV.U32 R162, RZ, RZ, R168 ;  /* 0x000000ffffa28224 */ /* 0x001fe400078e00a8 */
[----:B------:R-:W-:Y:S01]  /*23450*/  @!P0 IMAD.MOV.U32 R163, RZ, RZ, R169 ;  /* 0x000000ffffa38224 */ /* 0x000fe200078e00a9 */
[----:B------:R-:W4:Y:S04]  /*23460*/  LDL R168, [R1+0x5b0] ;  /* 0x0005b00001a87983 */ /* 0x000f280000100800 */
[----:B------:R-:W4:Y:S01]  /*23470*/  LDL R169, [R1+0x5ac] ;  /* 0x0005ac0001a97983 */ /* 0x000f220000100800 */
        /* <DEDUP_REMOVED lines=14> */
[----:B---3--:R0:W3:Y:S02]  /*23560*/  @!P1 LDG.E.U16 R163, desc[UR60][R166.64] ;  /* 0x0000003ca6a39981 */ /* 0x0080e4000c1e1500 */
[----:B0-----:R-:W-:Y:S02]  /*23570*/  @!P0 IMAD.MOV.U32 R166, RZ, RZ, R172 ;  /* 0x000000ffffa68224 */ /* 0x001fe400078e00ac */
[----:B------:R-:W-:Y:S01]  /*23580*/  @!P0 IMAD.MOV.U32 R167, RZ, RZ, R173 ;  /* 0x000000ffffa78224 */ /* 0x000fe200078e00ad */
[----:B------:R-:W3:Y:S04]  /*23590*/  LDL R172, [R1+0x590] ;  /* 0x0005900001ac7983 */ /* 0x000ee80000100800 */
[----:B------:R-:W3:Y:S04]  /*235a0*/  LDL R173, [R1+0x58c] ;  /* 0x00058c0001ad7983 */ /* 0x000ee80000100800 */
[----:B----4-:R0:W4:Y:S02]  /*235b0*/  @!P1 LDG.E.U16 R165, desc[UR60][R168.64] ;  /* 0x0000003ca8a59981 */ /* 0x010124000c1e1500 */
[----:B0-----:R-:W-:-:S02]  /*235c0*/  @!P0 IMAD.MOV.U32 R168, RZ, RZ, R174 ;  /* 0x000000ffffa88224 */ /* 0x001fc400078e00ae */
[----:B------:R-:W-:Y:S01]  /*235d0*/  @!P0 IMAD.MOV.U32 R169, RZ, RZ, R175 ;  /* 0x000000ffffa98224 */ /* 0x000fe200078e00af */
[----:B------:R-:W4:Y:S04]  /*235e0*/  LDL R174, [R1+0x580] ;  /* 0x0005800001ae7983 */ /* 0x000f280000100800 */
[----:B------:R-:W4:Y:S01]  /*235f0*/  LDL R175, [R1+0x57c] ;  /* 0x00057c0001af7983 */ /* 0x000f220000100800 */
[----:B------:R-:W-:-:S06]  /*23600*/  PRMT R164, RZ, 0x7610, R164 ;  /* 0x00007610ffa47816 */ /* 0x000fcc00000000a4 */
[----:B------:R0:W4:Y:S02]  /*23610*/  @!P0 LDG.E.U16 R164, desc[UR60][R166.64] ;  /* 0x0000003ca6a48981 */ /* 0x000124000c1e1500 */
[----:B0-----:R-:W-:Y:S02]  /*23620*/  PRMT R166, RZ, 0x7610, R166 ;  /* 0x00007610ffa67816 */ /* 0x001fe400000000a6 */
[----:B------:R-:W-:-:S04]  /*23630*/  PRMT R167, RZ, 0x7610, R167 ;  /* 0x00007610ffa77816 */ /* 0x000fc800000000a7 */
[----:B------:R0:W4:Y:S04]  /*23640*/  @!P0 LDG.E.U16 R166, desc[UR60][R168.64] ;  /* 0x0000003ca8a68981 */ /* 0x000128000c1e1500 */
[----:B--2---:R1:W2:Y:S01]  /*23650*/  @!P1 LDG.E.U16 R167, desc[UR60][R170.64] ;  /* 0x0000003caaa79981 */ /* 0x0042a2000c1e1500 */
        /* <DEDUP_REMOVED lines=37> */
[----:B----4-:R-:W4:Y:S04]  /*238b0*/  @!P1 LDG.E.U16 R177, desc[UR60][R180.64] ;  /* 0x0000003cb4b19981 */ /* 0x010f28000c1e1500 */
[----:B------:R-:W3:Y:S01]  /*238c0*/  LDL R181, [R1+0x434] ;  /* 0x0004340001b57983 */ /* 0x000ee20000100800 */
[----:B------:R-:W-:-:S06]  /*238d0*/  PRMT R176, RZ, 0x7610, R176 ;  /* 0x00007610ffb07816 */ /* 0x000fcc00000000b0 */
[----:B------:R0:W4:Y:S02]  /*238e0*/  @!P0 LDG.E.U16 R176, desc[UR60][R178.64] ;  /* 0x0000003cb2b08981 */ /* 0x000124000c1e1500 */
[----:B0-----:R-:W-:Y:S01]  /*238f0*/  PRMT R179, RZ, 0x7610, R179 ;  /* 0x00007610ffb37816 */ /* 0x001fe200000000b3 */
[----:B------:R-:W-:Y:S01]  /*23900*/  @!P0 IMAD.MOV.U32 R180, RZ, RZ, R190 ;  /* 0x000000ffffb48224 */ /* 0x000fe200078e00be */
[----:B------:R-:W-:Y:S01]  /*23910*/  PRMT R178, RZ, 0x7610, R178 ;  /* 0x00007610ffb27816 */ /* 0x000fe200000000b2 */
[----:B------:R-:W4:Y:S04]  /*23920*/  LDL R190, [R1+0x2b8] ;  /* 0x0002b80001be7983 */ /* 0x000f280000100800 */
[----:B--2---:R-:W2:Y:S04]  /*23930*/  @!P1 LDG.E.U16 R179, desc[UR60][R182.64] ;  /* 0x0000003cb6b39981 */ /* 0x004ea8000c1e1500 */
[----:B------:R-:W4:Y:S04]  /*23940*/  LDL R182, [R1+0x3b4] ;  /* 0x0003b40001b67983 */ /* 0x000f280000100800 */
[----:B------:R-:W4:Y:S04]  /*23950*/  LDL R183, [R1+0x3b8] ;  /* 0x0003b80001b77983 */ /* 0x000f280000100800 */
[----:B---3--:R0:W3:Y:S02]  /*23960*/  @!P0 LDG.E.U16 R178, desc[UR60][R180.64] ;  /* 0x0000003cb4b28981 */ /* 0x0080e4000c1e1500 */
[----:B0-----:R-:W-:-:S06]  /*23970*/  PRMT R181, RZ, 0x7610, R181 ;  /* 0x00007610ffb57816 */ /* 0x001fcc00000000b5 */
[----:B------:R0:W2:Y:S04]  /*23980*/  @!P1 LDG.E.U16 R181, desc[UR60][R184.64] ;  /* 0x0000003cb8b59981 */ /* 0x0000a8000c1e1500 */
[----:B------:R-:W3:Y:S01]  /*23990*/  LDL R185, [R1+0x334] ;  /* 0x0003340001b97983 */ /* 0x000ee20000100800 */
[----:B------:R-:W-:Y:S01]  /*239a0*/  PRMT R180, RZ, 0x7610, R180 ;  /* 0x00007610ffb47816 */ /* 0x000fe200000000b4 */
[----:B0-----:R-:W-:Y:S01]  /*239b0*/  @!P0 IMAD.MOV.U32 R184, RZ, RZ, R191 ;  /* 0x000000ffffb88224 */ /* 0x001fe200078e00bf */
[----:B----4-:R-:W-:-:S04]  /*239c0*/  @!P0 LOP3.LUT R183, R183, R182, RZ, 0x3c, !PT ;  /* 0x000000b6b7b78212 */ /* 0x010fc800078e3cff */
[----:B------:R-:W-:-:S04]  /*239d0*/  @!P0 LOP3.LUT R182, R183, R182, RZ, 0x3c, !PT ;  /* 0x000000b6b7b68212 */ /* 0x000fc800078e3cff */
[----:B------:R-:W-:-:S05]  /*239e0*/  @!P0 LOP3.LUT R183, R183, R182, RZ, 0x3c, !PT ;  /* 0x000000b6b7b78212 */ /* 0x000fca00078e3cff */
[----:B------:R0:W4:Y:S01]  /*239f0*/  @!P0 LDG.E.U16 R180, desc[UR60][R182.64] ;  /* 0x0000003cb6b48981 */ /* 0x000122000c1e1500 */
[----:B------:R-:W-:Y:S01]  /*23a00*/  @!P1 IMAD.MOV.U32 R191, RZ, RZ, R8 ;  /* 0x000000ffffbf9224 */ /* 0x000fe200078e0008 */
[----:B0-----:R-:W-:Y:S02]  /*23a10*/  PRMT R182, RZ, 0x7610, R182 ;  /* 0x00007610ffb67816 */ /* 0x001fe400000000b6 */
[----:B------:R-:W-:Y:S01]  /*23a20*/  PRMT R183, RZ, 0x7610, R183 ;  /* 0x00007610ffb77816 */ /* 0x000fe200000000b7 */
[----:B------:R0:W-:Y:S05]  /*23a30*/  STL [R1+0x12dc], R15 ;  /* 0x0012dc0f01007387 */ /* 0x0001ea0000100800 */
[----:B------:R1:W4:Y:S02]  /*23a40*/  @!P1 LDG.E.U16 R183, desc[UR60][R186.64] ;  /* 0x0000003cbab79981 */ /* 0x000324000c1e1500 */
[----:B-1----:R-:W-:-:S02]  /*23a50*/  @!P0 IMAD.MOV.U32 R186, RZ, RZ, R190 ;  /* 0x000000ffffba8224 */ /* 0x002fc400078e00be */
[----:B------:R-:W-:Y:S02]  /*23a60*/  @!P0 IMAD.MOV.U32 R187, RZ, RZ, R15 ;  /* 0x000000ffffbb8224 */ /* 0x000fe400078e000f */
[----:B------:R-:W-:Y:S01]  /*23a70*/  @!P1 IMAD.MOV.U32 R190, RZ, RZ, R19 ;  /* 0x000000ffffbe9224 */ /* 0x000fe200078e0013 */
[----:B0-----:R-:W2:Y:S04]  /*23a80*/  LDL.LU R15, [R1+0x2fc] ;  /* 0x0002fc00010f7983 */ /* 0x001ea80000300800 */
[----:B------:R0:W-:Y:S04]  /*23a90*/  STL [R1+0x12e4], R19 ;  /* 0x0012e41301007387 */ /* 0x0001e80000100800 */
[----:B0-----:R-:W4:Y:S04]  /*23aa0*/  LDL.LU R19, [R1+0x30c] ;  /* 0x00030c0001137983 */ /* 0x001f280000300800 */
[----:B------:R0:W-:Y:S04]  /*23ab0*/  STL [R1+0x12e0], R8 ;  /* 0x0012e00801007387 */ /* 0x0001e80000100800 */
[----:B0-----:R-:W2:Y:S04]  /*23ac0*/  LDL.LU R8, [R1+0x304] ;  /* 0x0003040001087983 */ /* 0x001ea80000300800 */
[----:B---3--:R0:W3:Y:S02]  /*23ad0*/  @!P0 LDG.E.U16 R182, desc[UR60][R184.64] ;  /* 0x0000003cb8b68981 */ /* 0x0080e4000c1e1500 */
[----:B0-----:R-:W-:-:S06]  /*23ae0*/  PRMT R185, RZ, 0x7610, R185 ;  /* 0x00007610ffb97816 */ /* 0x001fcc00000000b9 */
[----:B------:R-:W3:Y:S04]  /*23af0*/  @!P1 LDG.E.U16 R185, desc[UR60][R190.64] ;  /* 0x0000003cbeb99981 */ /* 0x000ee8000c1e1500 */
[----:B------:R-:W4:Y:S04]  /*23b00*/  LDL R190, [R1+0x514] ;  /* 0x0005140001be7983 */ /* 0x000f280000100800 */
[----:B------:R-:W4:Y:S01]  /*23b10*/  LDL R191, [R1+0x518] ;  /* 0x0005180001bf7983 */ /* 0x000f220000100800 */
[----:B------:R-:W-:-:S06]  /*23b20*/  PRMT R184, RZ, 0x7610, R184 ;  /* 0x00007610ffb87816 */ /* 0x000fcc00000000b8 */
[----:B------:R0:W3:Y:S02]  /*23b30*/  @!P0 LDG.E.U16 R184, desc[UR60][R186.64] ;  /* 0x0000003cbab88981 */ /* 0x0000e4000c1e1500 */
[----:B0-----:R-:W-:Y:S02]  /*23b40*/  PRMT R186, RZ, 0x7610, R186 ;  /* 0x00007610ffba7816 */ /* 0x001fe400000000ba */
[----:B----4-:R-:W-:-:S04]  /*23b50*/  @!P0 LOP3.LUT R191, R191, R190, RZ, 0x3c, !PT ;  /* 0x000000bebfbf8212 */ /* 0x010fc800078e3cff */
[----:B------:R-:W-:-:S04]  /*23b60*/  @!P0 LOP3.LUT R190, R191, R190, RZ, 0x3c, !PT ;  /* 0x000000bebfbe8212 */ /* 0x000fc800078e3cff */
[----:B------:R-:W-:-:S05]  /*23b70*/  @!P0 LOP3.LUT R191, R191, R190, RZ, 0x3c, !PT ;  /* 0x000000bebfbf8212 */ /* 0x000fca00078e3cff */
[----:B------:R0:W4:Y:S04]  /*23b80*/  @!P0 LDG.E.U16 R186, desc[UR60][R190.64] ;  /* 0x0000003cbeba8981 */ /* 0x000128000c1e1500 */
[----:B------:R-:W0:Y:S04]  /*23b90*/  LDL R190, [R1+0x4a4] ;  /* 0x0004a40001be7983 */ /* 0x000e280000100800 */
[----:B------:R-:W0:Y:S01]  /*23ba0*/  LDL R191, [R1+0x4a8] ;  /* 0x0004a80001bf7983 */ /* 0x000e220000100800 */
[----:B------:R-:W-:Y:S02]  /*23bb0*/  PRMT R187, RZ, 0x7610, R187 ;  /* 0x00007610ffbb7816 */ /* 0x000fe400000000bb */
[----:B0-----:R-:W-:-:S04]  /*23bc0*/  @!P0 LOP3.LUT R191, R191, R190, RZ, 0x3c, !PT ;  /* 0x000000bebfbf8212 */ /* 0x001fc800078e3cff */
        /* <DEDUP_REMOVED lines=48> */
[----:B------:R-:W-:Y:S01]  /*23ed0*/  PRMT R204, RZ, 0x7610, R204 ;  /* 0x00007610ffcc7816 */ /* 0x000fe200000000cc */
[----:B------:R1:W-:Y:S01]  /*23ee0*/  STL [R1+0x12ec], R18 ;  /* 0x0012ec1201007387 */ /* 0x0003e20000100800 */
[----:B------:R-:W-:-:S02]  /*23ef0*/  PRMT R206, RZ, 0x7610, R206 ;  /* 0x00007610ffce7816 */ /* 0x000fc400000000ce */
[----:B0-----:R-:W-:-:S04]  /*23f00*/  @!P1 LOP3.LUT R191, R191, R190, RZ, 0x3c, !PT ;  /* 0x000000bebfbf9212 */ /* 0x001fc800078e3cff */
[----:B------:R-:W-:-:S04]  /*23f10*/  @!P1 LOP3.LUT R190, R191, R190, RZ, 0x3c, !PT ;  /* 0x000000bebfbe9212 */ /* 0x000fc800078e3cff */
[----:B------:R-:W-:-:S05]  /*23f20*/  @!P1 LOP3.LUT R191, R191, R190, RZ, 0x3c, !PT ;  /* 0x000000bebfbf9212 */ /* 0x000fca00078e3cff */
[----:B------:R0:W4:Y:S02]  /*23f30*/  @!P1 LDG.E.U16 R202, desc[UR60][R190.64] ;  /* 0x0000003cbeca9981 */ /* 0x000124000c1e1500 */
[----:B0-----:R-:W-:Y:S02]  /*23f40*/  @!P0 IMAD.MOV.U32 R190, RZ, RZ, R18 ;  /* 0x000000ffffbe8224 */ /* 0x001fe400078e0012 */
[----:B------:R-:W-:Y:S01]  /*23f50*/  @!P0 IMAD.MOV.U32 R191, RZ, RZ, R13 ;  /* 0x000000ffffbf8224 */ /* 0x000fe200078e000d */
[----:B-1----:R-:W3:Y:S04]  /*23f60*/  LDL.LU R18, [R1+0x300] ;  /* 0x0003000001127983 */ /* 0x002ee80000300800 */
[----:B------:R0:W4:Y:S04]  /*23f70*/  @!P0 LDG.E.U16 R204, desc[UR60][R190.64] ;  /* 0x0000003cbecc8981 */ /* 0x000128000c1e1500 */
[----:B------:R1:W-:Y:S01]  /*23f80*/  STL [R1+0x12e8], R13 ;  /* 0x0012e80d01007387 */ /* 0x0003e20000100800 */
[----:B0-----:R-:W-:-:S02]  /*23f90*/  @!P1 IMAD.MOV.U32 R190, RZ, RZ, R17 ;  /* 0x000000ffffbe9224 */ /* 0x001fc400078e0011 */
[----:B------:R-:W-:Y:S01]  /*23fa0*/  @!P1 IMAD.MOV.U32 R191, RZ, RZ, R12 ;  /* 0x000000ffffbf9224 */ /* 0x000fe200078e000c */
[----:B-1----:R-:W2:Y:S04]  /*23fb0*/  LDL.LU R13, [R1+0x314] ;  /* 0x00031400010d7983 */ /* 0x002ea80000300800 */
[----:B------:R0:W-:Y:S04]  /*23fc0*/  STL [R1+0x12f4], R17 ;  /* 0x0012f41101007387 */ /* 0x0001e80000100800 */
[----:B------:R1:W4:Y:S04]  /*23fd0*/  @!P1 LDG.E.U16 R206, desc[UR60][R190.64] ;  /* 0x0000003cbece9981 */ /* 0x000328000c1e1500 */
[----:B0-----:R-:W3:Y:S04]  /*23fe0*/  LDL.LU R17, [R1+0x310] ;  /* 0x0003100001117983 */ /* 0x001ee80000300800 */
[----:B------:R0:W-:Y:S04]  /*23ff0*/  STL [R1+0x12f0], R12 ;  /* 0x0012f00c01007387 */ /* 0x0001e80000100800 */
[----:B0-----:R-:W4:Y:S04]  /*24000*/  LDL.LU R12, [R1+0x308] ;  /* 0x00030800010c7983 */ /* 0x001f280000300800 */
[----:B------:R-:W1:Y:S04]  /*24010*/  LDL R190, [R1+0x50c] ;  /* 0x00050c0001be7983 */ /* 0x000e680000100800 */
[----:B------:R-:W1:Y:S01]  /*24020*/  LDL R191, [R1+0x510] ;  /* 0x0005100001bf7983 */ /* 0x000e620000100800 */
[----:B------:R-:W-:-:S02]  /*24030*/  PRMT R208, RZ, 0x7610, R208 ;  /* 0x00007610ffd07816 */ /* 0x000fc400000000d0 */
[----:B-1----:R-:W-:-:S04]  /*24040*/  @!P1 LOP3.LUT R191, R191, R190, RZ, 0x3c, !PT ;  /* 0x000000bebfbf9212 */ /* 0x002fc800078e3cff */
        /* <DEDUP_REMOVED lines=45> */
[----:B------:R-:W0:Y:S01]  /*24320*/  LDL R191, [R1+0x318] ;  /* 0x0003180001bf7983 */ /* 0x000e220000100800 */
[----:B------:R-:W-:Y:S02]  /*24330*/  PRMT R222, RZ, 0x7610, R222 ;  /* 0x00007610ffde7816 */ /* 0x000fe400000000de */
[----:B------:R-:W-:Y:S01]  /*24340*/  PRMT R224, RZ, 0x7610, R224 ;  /* 0x00007610ffe07816 */ /* 0x000fe200000000e0 */
[----:B--2---:R1:W-:Y:S01]  /*24350*/  STL [R1+0x12f8], R13 ;  /* 0x0012f80d01007387 */ /* 0x0043e20000100800 */
[----:B------:R-:W-:Y:S02]  /*24360*/  PRMT R226, RZ, 0x7610, R226 ;  /* 0x00007610ffe27816 */ /* 0x000fe400000000e2 */
[----:B------:R-:W-:Y:S01]  /*24370*/  PRMT R228, RZ, 0x7610, R228 ;  /* 0x00007610ffe47816 */ /* 0x000fe200000000e4 */
[----:B0-----:R-:W-:-:S02]  /*24380*/  @!P0 IMAD.MOV.U32 R190, RZ, RZ, R191 ;  /* 0x000000ffffbe8224 */ /* 0x001fc400078e00bf */
[----:B------:R-:W-:Y:S02]  /*24390*/  @!P0 IMAD.MOV.U32 R191, RZ, RZ, R13 ;  /* 0x000000ffffbf8224 */ /* 0x000fe400078e000d */
[----:B-1----:R-:W2:Y:S04]  /*243a0*/  LDL.LU R13, [R1+0x37c] ;  /* 0x00037c00010d7983 */ /* 0x002ea80000300800 */
[----:B------:R0:W4:Y:S04]  /*243b0*/  @!P0 LDG.E.U16 R222, desc[UR60][R190.64] ;  /* 0x0000003cbede8981 */ /* 0x000128000c1e1500 */
[----:B---3--:R1:W-:Y:S01]  /*243c0*/  STL [R1+0x1300], R17 ;  /* 0x0013001101007387 */ /* 0x0083e20000100800 */
[----:B0-----:R-:W-:-:S02]  /*243d0*/  @!P1 IMAD.MOV.U32 R190, RZ, RZ, R17 ;  /* 0x000000ffffbe9224 */ /* 0x001fc400078e0011 */
[----:B------:R-:W-:Y:S01]  /*243e0*/  @!P1 IMAD.MOV.U32 R191, RZ, RZ, R19 ;  /* 0x000000ffffbf9224 */ /* 0x000fe200078e0013 */
[----:B-1----:R-:W3:Y:S04]  /*243f0*/  LDL.LU R17, [R1+0x380] ;  /* 0x0003800001117983 */ /* 0x002ee80000300800 */
[----:B------:R0:W-:Y:S04]  /*24400*/  STL [R1+0x12fc], R19 ;  /* 0x0012fc1301007387 */ /* 0x0001e80000100800 */
[----:B------:R1:W4:Y:S04]  /*24410*/  @!P1 LDG.E.U16 R224, desc[UR60][R190.64] ;  /* 0x0000003cbee09981 */ /* 0x000328000c1e1500 */
[----:B0-----:R-:W2:Y:S01]  /*24420*/  LDL.LU R19, [R1+0x384] ;  /* 0x0003840001137983 */ /* 0x001ea20000300800 */
[----:B-1----:R-:W-:-:S02]  /*24430*/  @!P0 IMAD.MOV.U32 R190, RZ, RZ, R9 ;  /* 0x000000ffffbe8224 */ /* 0x002fc400078e0009 */
[----:B------:R-:W-:Y:S01]  /*24440*/  @!P0 IMAD.MOV.U32 R191, RZ, RZ, R11 ;  /* 0x000000ffffbf8224 */ /* 0x000fe200078e000b */
[----:B------:R0:W-:Y:S04]  /*24450*/  STL [R1+0x1308], R9 ;  /* 0x0013080901007387 */ /* 0x0001e80000100800 */
[----:B------:R1:W4:Y:S04]  /*24460*/  @!P0 LDG.E.U16 R226, desc[UR60][R190.64] ;  /* 0x0000003cbee28981 */ /* 0x000328000c1e1500 */
[----:B0-----:R-:W3:Y:S04]  /*24470*/  LDL.LU R9, [R1+0x3fc] ;  /* 0x0003fc0001097983 */ /* 0x001ee80000300800 */
[----:B------:R0:W-:Y:S01]  /*24480*/  STL [R1+0x1304], R11 ;  /* 0x0013040b01007387 */ /* 0x0001e20000100800 */
[----:B-1----:R-:W-:-:S02]  /*24490*/  @!P1 IMAD.MOV.U32 R190, RZ, RZ, R16 ;  /* 0x000000ffffbe9224 */ /* 0x002fc400078e0010 */
[----:B------:R-:W-:-:S05]  /*244a0*/  @!P1 IMAD.MOV.U32 R191, RZ, RZ, R10 ;  /* 0x000000ffffbf9224 */ /* 0x000fca00078e000a */
[----:B------:R1:W4:Y:S04]  /*244b0*/  @!P1 LDG.E.U16 R228, desc[UR60][R190.64] ;  /* 0x0000003cbee49981 */ /* 0x000328000c1e1500 */
[----:B0-----:R-:W2:Y:S04]  /*244c0*/  LDL.LU R11, [R1+0x388] ;  /* 0x00038800010b7983 */ /* 0x001ea80000300800 */
[----:B------:R0:W-:Y:S04]  /*244d0*/  STL [R1+0x1310], R16 ;  /* 0x0013101001007387 */ /* 0x0001e80000100800 */
        /* <DEDUP_REMOVED lines=9> */
[----:B------:R0:W2:Y:S04]  /*24570*/  @!P0 LDG.E.U16 R230, desc[UR60][R190.64] ;  /* 0x0000003cbee68981 */ /* 0x0000a8000c1e1500 */
[----:B------:R-:W0:Y:S04]  /*24580*/  LDL R190, [R1+0x4fc] ;  /* 0x0004fc0001be7983 */ /* 0x000e280000100800 */
[----:B------:R-:W0:Y:S01]  /*24590*/  LDL R191, [R1+0x500] ;  /* 0x0005000001bf7983 */ /* 0x000e220000100800 */
[----:B------:R-:W-:Y:S02]  /*245a0*/  PRMT R232, RZ, 0x7610, R232 ;  /* 0x00007610ffe87816 */ /* 0x000fe400000000e8 */
[----:B0-----:R-:W-:-:S04]  /*245b0*/  @!P1 LOP3.LUT R191, R191, R190, RZ, 0x3c, !PT ;  /* 0x000000bebfbf9212 */ /* 0x001fc800078e3cff */
        /* <DEDUP_REMOVED lines=17> */
[----:B------:R-:W0:Y:S01]  /*246d0*/  LDL R191, [R1+0x408] ;  /* 0x0004080001bf7983 */ /* 0x000e220000100800 */
[----:B------:R-:W-:Y:S02]  /*246e0*/  PRMT R238, RZ, 0x7610, R238 ;  /* 0x00007610ffee7816 */ /* 0x000fe400000000ee */
[----:B------:R-:W-:Y:S02]  /*246f0*/  PRMT R240, RZ, 0x7610, R240 ;  /* 0x00007610fff07816 */ /* 0x000fe400000000f0 */
[----:B------:R-:W-:Y:S02]  /*24700*/  PRMT R242, RZ, 0x7610, R242 ;  /* 0x00007610fff27816 */ /* 0x000fe400000000f2 */
[----:B------:R-:W-:-:S02]  /*24710*/  PRMT R244, RZ, 0x7610, R244 ;  /* 0x00007610fff47816 */ /* 0x000fc400000000f4 */
[----:B------:R-:W-:Y:S02]  /*24720*/  PRMT R246, RZ, 0x7610, R246 ;  /* 0x00007610fff67816 */ /* 0x000fe400000000f6 */
[----:B------:R-:W-:Y:S02]  /*24730*/  PRMT R247, RZ, 0x7610, R247 ;  /* 0x00007610fff77816 */ /* 0x000fe400000000f7 */
[----:B------:R-:W-:Y:S01]  /*24740*/  PRMT R248, RZ, 0x7610, R248 ;  /* 0x00007610fff87816 */ /* 0x000fe200000000f8 */
[----:B0-----:R-:W-:Y:S02]  /*24750*/  @!P0 IMAD.MOV.U32 R190, RZ, RZ, R191 ;  /* 0x000000ffffbe8224 */ /* 0x001fe400078e00bf */
[----:B----4-:R-:W-:-:S05]  /*24760*/  @!P0 IMAD.MOV.U32 R191, RZ, RZ, R10 ;  /* 0x000000ffffbf8224 */ /* 0x010fca00078e000a */
[----:B------:R3:W4:Y:S02]  /*24770*/  @!P0 LDG.E.U16 R238, desc[UR60][R190.64] ;  /* 0x0000003cbeee8981 */ /* 0x000724000c1e1500 */
[----:B---3--:R-:W-:Y:S02]  /*24780*/  @!P1 IMAD.MOV.U32 R190, RZ, RZ, R16 ;  /* 0x000000ffffbe9224 */ /* 0x008fe400078e0010 */
[----:B------:R-:W-:-:S05]  /*24790*/  @!P1 IMAD.MOV.U32 R191, RZ, RZ, R9 ;  /* 0x000000ffffbf9224 */ /* 0x000fca00078e0009 */
[----:B------:R2:W3:Y:S02]  /*247a0*/  @!P1 LDG.E.U16 R240, desc[UR60][R190.64] ;  /* 0x0000003cbef09981 */ /* 0x0004e4000c1e1500 */
[----:B--2---:R-:W-:Y:S02]  /*247b0*/  @!P0 IMAD.MOV.U32 R190, RZ, RZ, R11 ;  /* 0x000000ffffbe8224 */ /* 0x004fe400078e000b */
[----:B------:R-:W-:-:S05]  /*247c0*/  @!P0 IMAD.MOV.U32 R191, RZ, RZ, R19 ;  /* 0x000000ffffbf8224 */ /* 0x000fca00078e0013 */
[----:B------:R0:W2:Y:S02]  /*247d0*/  @!P0 LDG.E.U16 R242, desc[UR60][R190.64] ;  /* 0x0000003cbef28981 */ /* 0x0000a4000c1e1500 */
[----:B0-----:R-:W-:Y:S02]  /*247e0*/  @!P1 IMAD.MOV.U32 R190, RZ, RZ, R17 ;  /* 0x000000ffffbe9224 */ /* 0x001fe400078e0011 */
        /* <DEDUP_REMOVED lines=10> */
[----:B------:R-:W2:Y:S04]  /*24890*/  @!P1 LDG.E.U16 R248, desc[UR60][R190.64] ;  /* 0x0000003cbef89981 */ /* 0x000ea8000c1e1500 */
[----:B------:R-:W4:Y:S04]  /*248a0*/  LDL.LU R190, [R1+0x2c] ;  /* 0x00002c0001be7983 */ /* 0x000f280000300800 */
[----:B------:R-:W3:Y:S04]  /*248b0*/  LDL.LU R191, [R1+0x28] ;  /* 0x0000280001bf7983 */ /* 0x000ee80000300800 */
        /* <DEDUP_REMOVED lines=20> */
[----:B------:R-:W2:Y:S04]  /*24a00*/  LDL.LU R7, [R1+0x1344] ;  /* 0x0013440001077983 */ /* 0x000ea80000300800 */
[----:B------:R-:W2:Y:S04]  /*24a10*/  LDL.LU R22, [R1+0x1340] ;  /* 0x0013400001167983 */ /* 0x000ea80000300800 */
        /* <DEDUP_REMOVED lines=30> */
[----:B------:R1:W-:Y:S04]  /*24c00*/  STS.U16 [R22+0x10700], R4 ;  /* 0x0107000416007388 */ /* 0x0003e80000000400 */
[----:B------:R2:W-:Y:S04]  /*24c10*/  STS.U16 [R22+0x18700], R23 ;  /* 0x0187001716007388 */ /* 0x0005e80000000400 */
[----:B0-----:R-:W4:Y:S04]  /*24c20*/  LDL.LU R7, [R1+0x133c] ;  /* 0x00133c0001077983 */ /* 0x001f280000300800 */
[----:B-1----:R-:W4:Y:S04]  /*24c30*/  LDL.LU R4, [R1+0x1338] ;  /* 0x0013380001047983 */ /* 0x002f280000300800 */
[----:B--2---:R-:W2:Y:S04]  /*24c40*/  LDL.LU R23, [R1+0x1334] ;  /* 0x0013340001177983 */ /* 0x004ea80000300800 */
[----:B------:R0:W-:Y:S04]  /*24c50*/  STS.U16 [R22+0x19f00], R153 ;  /* 0x019f009916007388 */ /* 0x0001e80000000400 */
[----:B---3--:R-:W-:Y:S04]  /*24c60*/  STS.U16 [R22+0x10300], R191 ;  /* 0x010300bf16007388 */ /* 0x008fe80000000400 */
[----:B------:R-:W-:Y:S04]  /*24c70*/  STS.U16 [R22+0x10b00], R250 ;  /* 0x010b00fa16007388 */ /* 0x000fe80000000400 */
[----:B------:R-:W-:Y:S04]  /*24c80*/  STS.U16 [R22+0x18b00], R249 ;  /* 0x018b00f916007388 */ /* 0x000fe80000000400 */
[----:B------:R-:W-:Y:S04]  /*24c90*/  STS.U16 [R22+0x10f00], R237 ;  /* 0x010f00ed16007388 */ /* 0x000fe80000000400 */
[----:B------:R-:W-:Y:S04]  /*24ca0*/  STS.U16 [R22+0x18f00], R235 ;  /* 0x018f00eb16007388 */ /* 0x000fe80000000400 */
[----:B------:R-:W-:Y:S04]  /*24cb0*/  STS.U16 [R22+0x11300], R225 ;  /* 0x011300e116007388 */ /* 0x000fe80000000400 */
[----:B------:R-:W-:Y:S01]  /*24cc0*/  STS.U16 [R22+0x19300], R223 ;  /* 0x019300df16007388 */ /* 0x000fe20000000400 */
[----:B0-----:R-:W0:Y:S03]  /*24cd0*/  S2R R153, SR_CgaCtaId ;  /* 0x0000000000997919 */ /* 0x001e260000008800 */
[----:B------:R-:W-:Y:S04]  /*24ce0*/  STS.U16 [R22+0x11700], R213 ;  /* 0x011700d516007388 */ /* 0x000fe80000000400 */
[----:B------:R-:W-:Y:S04]  /*24cf0*/  STS.U16 [R22+0x19700], R211 ;  /* 0x019700d316007388 */ /* 0x000fe80000000400 */
[----:B------:R-:W-:Y:S04]  /*24d00*/  STS.U16 [R22+0x11b00], R201 ;  /* 0x011b00c916007388 */ /* 0x000fe80000000400 */
[----:B------:R-:W-:Y:S04]  /*24d10*/  STS.U16 [R22+0x19b00], R199 ;  /* 0x019b00c716007388 */ /* 0x000fe80000000400 */
        /* <DEDUP_REMOVED lines=17> */
[----:B-1----:R-:W-:-:S04]  /*24e30*/  MOV R152, 0x400 ;  /* 0x0000040000987802 */ /* 0x002fc80000000f00 */
[----:B0-----:R-:W-:-:S04]  /*24e40*/  LEA R152, R153, R152, 0x18 ;  /* 0x0000009899987211 */ /* 0x001fc800078ec0ff */
[----:B------:R-:W-:-:S04]  /*24e50*/  SHF.R.U32.HI R152, RZ, 0x4, R152 ;  /* 0x00000004ff987819 */ /* 0x000fc80000011698 */
[----:B------:R-:W-:-:S04]  /*24e60*/  SGXT.U32 R152, R152, 0xe ;  /* 0x0000000e9898781a */ /* 0x000fc80000000000 */
[----:B------:R-:W-:Y:S01]  /*24e70*/  R2UR UR56, R152 ;  /* 0x00000000983872ca */ /* 0x000fe200000e0000 */
[----:B------:R-:W-:Y:S01]  /*24e80*/  UMOV UR57, 0x40000040 ;  /* 0x4000004000397882 */ /* 0x000fe20000000000 */
[----:B--2---:R0:W-:Y:S04]  /*24e90*/  STS.U16 [R23+0x10380], R5 ;  /* 0x0103800517007388 */ /* 0x0041e80000000400 */
        /* <DEDUP_REMOVED lines=29> */
[----:B----4-:R4:W-:Y:S04]  /*25070*/  STS.U16 [R23+0x13f80], R7 ;  /* 0x013f800717007388 */ /* 0x0109e80000000400 */
[----:B------:R-:W-:Y:S01]  /*25080*/  STS.U16 [R23+0x1bf80], R248 ;  /* 0x01bf80f817007388 */ /* 0x000fe20000000400 */
[----:B------:R0:W-:Y:S06]  /*25090*/  MEMBAR.ALL.CTA ;  /* 0x0000000000007992 */ /* 0x0001ec0000008000 */
[----:B0-----:R-:W0:Y:S04]  /*250a0*/  FENCE.VIEW.ASYNC.S ;  /* 0x00000000000073c6 */ /* 0x001e280000000000 */
[----:B------:R-:W4:Y:S04]  /*250b0*/  LDL.LU R5, [R1+0x1330] ;  /* 0x0013300001057983 */ /* 0x000f280000300800 */
[----:B-1----:R-:W4:Y:S04]  /*250c0*/  LDL.LU R6, [R1+0x132c] ;  /* 0x00132c0001067983 */ /* 0x002f280000300800 */
[----:B--2---:R-:W2:Y:S04]  /*250d0*/  LDL.LU R2, [R1+0x1328] ;  /* 0x0013280001027983 */ /* 0x004ea80000300800 */
[----:B---3--:R-:W3:Y:S04]  /*250e0*/  LDL.LU R3, [R1+0x1324] ;  /* 0x0013240001037983 */ /* 0x008ee80000300800 */
[----:B------:R-:W2:Y:S04]  /*250f0*/  LDL.LU R173, [R1+0x1290] ;  /* 0x0012900001ad7983 */ /* 0x000ea80000300800 */
[----:B------:R-:W3:Y:S04]  /*25100*/  LDL.LU R172, [R1+0x128c] ;  /* 0x00128c0001ac7983 */ /* 0x000ee80000300800 */
[----:B------:R-:W3:Y:S04]  /*25110*/  LDL.LU R165, [R1+0x1288] ;  /* 0x0012880001a57983 */ /* 0x000ee80000300800 */
[----:B------:R-:W3:Y:S04]  /*25120*/  LDL.LU R164, [R1+0x1284] ;  /* 0x0012840001a47983 */ /* 0x000ee80000300800 */
[----:B------:R-:W3:Y:S04]  /*25130*/  LDL.LU R157, [R1+0x1280] ;  /* 0x00128000019d7983 */ /* 0x000ee80000300800 */
[----:B------:R-:W3:Y:S04]  /*25140*/  LDL.LU R156, [R1+0x127c] ;  /* 0x00127c00019c7983 */ /* 0x000ee80000300800 */
[----:B------:R-:W3:Y:S04]  /*25150*/  LDL.LU R190, [R1+0x1278] ;  /* 0x0012780001be7983 */ /* 0x000ee80000300800 */
[----:B------:R-:W3:Y:S04]  /*25160*/  LDL.LU R191, [R1+0x1274] ;  /* 0x0012740001bf7983 */ /* 0x000ee80000300800 */
[----:B----4-:R-:W4:Y:S04]  /*25170*/  LDL.LU R7, [R1+0x1320] ;  /* 0x0013200001077983 */ /* 0x010f280000300800 */
[----:B------:R-:W4:Y:S01]  /*25180*/  LDL R166, [R1+0x1298] ;  /* 0x0012980001a67983 */ /* 0x000f220000100800 */
[----:B0-----:R-:W-:Y:S06]  /*25190*/  BAR.SYNC.DEFER_BLOCKING 0x0 ;  /* 0x0000000000007b1d */ /* 0x001fec0000010000 */
[----:B------:R-:W-:-:S06]  /*251a0*/  WARPGROUP.ARRIVE ;  /* 0x00000000000079c5 */ /* 0x000fcc0000000000 */
[----:B------:R-:W-:Y:S01]  /*251b0*/  HGMMA.64x128x16.F32 R88, gdesc[UR56].tnspA, R88 ;  /* 0x21e00000385879f0 */ /* 0x000fe20008700858 */
[----:B------:R-:W-:Y:S02]  /*251c0*/  UIADD3.64 UR48, UR4, 0x80, URZ ;  /* 0x0000008004307897 */ /* 0x000fe4000fffe03f */
[----:B------:R-:W-:-:S09]  /*251d0*/  UIADD3.64 UR50, UR6, 0x2, URZ ;  /* 0x0000000206327897 */ /* 0x000fd2000fffe03f */
[----:B------:R-:W-:Y:S01]  /*251e0*/  HGMMA.64x128x16.F32 R88, gdesc[UR4].tnspA, R88 ;  /* 0x21e00000045879f0 */ /* 0x000fe20008700858 */
[----:B------:R-:W-:Y:S02]  /*251f0*/  UIADD3.64 UR52, UR4, 0x100, URZ ;  /* 0x0000010004347897 */ /* 0x000fe4000fffe03f */
[----:B------:R-:W-:-:S09]  /*25200*/  UIADD3.64 UR54, UR6, 0x4, URZ ;  /* 0x0000000406367897 */ /* 0x000fd2000fffe03f */
[----:B------:R-:W-:Y:S01]  /*25210*/  HGMMA.64x128x16.F32 R88, gdesc[UR48].tnspA, R88 ;  /* 0x21e00000305879f0 */ /* 0x000fe20008700858 */
[----:B--2---:R-:W-:Y:S02]  /*25220*/  R2UR UR51, R173 ;  /* 0x00000000ad3372ca */ /* 0x004fe400000e0000 */
[----:B---3--:R-:W-:Y:S01]  /*25230*/  R2UR UR50, R172 ;  /* 0x00000000ac3272ca */ /* 0x008fe200000e0000 */
[----:B----4-:R-:W-:-:S05]  /*25240*/  VIADD R7, R7, 0x1 ;  /* 0x0000000107077836 */ /* 0x010fca0000000000 */
[----:B------:R-:W-:-:S03]  /*25250*/  ISETP.NE.U32.AND P0, PT, R7, R166, PT ;  /* 0x000000a60700720c */ /* 0x000fc60003f05070 */
[----:B------:R-:W-:Y:S01]  /*25260*/  HGMMA.64x128x16.F32 R88, gdesc[UR52].tnspA, R88 ;  /* 0x21e00000345879f0 */ /* 0x000fe20008700858 */
[----:B------:R-:W-:Y:S02]  /*25270*/  R2UR UR52, R191 ;  /* 0x00000000bf3472ca */ /* 0x000fe400000e0000 */
[----:B------:R-:W2:Y:S04]  /*25280*/  LDL.LU R191, [R1+0x1268] ;  /* 0x0012680001bf7983 */ /* 0x000ea80000300800 */
[----:B------:R-:W3:Y:S04]  /*25290*/  LDL.LU R181, [R1+0x1260] ;  /* 0x0012600001b57983 */ /* 0x000ee80000300800 */
[----:B------:R-:W4:Y:S04]  /*252a0*/  LDL.LU R184, [R1+0x1258] ;  /* 0x0012580001b87983 */ /* 0x000f280000300800 */
        /* <DEDUP_REMOVED lines=8> */
[----:B------:R-:W4:Y:S01]  /*25330*/  LDL.LU R172, [R1+0x1254] ;  /* 0x0012540001ac7983 */ /* 0x000f220000300800 */
[----:B------:R-:W-:-:S03]  /*25340*/  R2UR UR53, R190 ;  /* 0x00000000be3572ca */ /* 0x000fc600000e0000 */
[----:B------:R-:W4:Y:S04]  /*25350*/  LDL.LU R182, [R1+0x1228] ;  /* 0x0012280001b67983 */ /* 0x000f280000300800 */
[----:B------:R-:W4:Y:S04]  /*25360*/  LDL.LU R190, [R1+0x124c] ;  /* 0x00124c0001be7983 */ /* 0x000f280000300800 */
[----:B------:R0:W-:Y:S02]  /*25370*/  STL [R1+0x228], R7 ;  /* 0x0002280701007387 */ /* 0x0001e40000100800 */
[----:B0-----:R-:W0:Y:S02]  /*25380*/  LDC R7, c[0x0][0x238] ;  /* 0x00008e00ff077b82 */ /* 0x001e240000000800 */
[----:B0-----:R-:W-:-:S04]  /*25390*/  IMAD.SHL.U32 R7, R7, 0x100, RZ ;  /* 0x0000010007077824 */ /* 0x001fc800078e00ff */
[----:B------:R-:W-:-:S05]  /*253a0*/  IMAD.SHL.U32 R7, R7, 0x2, RZ ;  /* 0x0000000207077824 */ /* 0x000fca00078e00ff */
[----:B------:R-:W-:-:S05]  /*253b0*/  IADD3 R6, P1, R6, R7, RZ ;  /* 0x0000000706067210 */ /* 0x000fca0007f3e0ff */
[----:B------:R0:W-:Y:S04]  /*253c0*/  STL [R1+0x1270], R6 ;  /* 0x0012700601007387 */ /* 0x0001e80000100800 */
[----:B0-----:R-:W4:Y:S01]  /*253d0*/  LDL.LU R6, [R1+0x131c] ;  /* 0x00131c0001067983 */ /* 0x001f220000300800 */
[----:B------:R-:W-:Y:S01]  /*253e0*/  IADD3 R2, P6, R2, R7, RZ ;  /* 0x0000000702027210 */ /* 0x000fe20007fde0ff */
[----:B------:R-:W-:-:S12]  /*253f0*/  HGMMA.64x128x16.F32 R88, gdesc[UR8].tnspA, R88 ;  /* 0x21e00000085879f0 */ /* 0x000fd80008700858 */
[----:B------:R-:W-:Y:S01]  /*25400*/  HGMMA.64x128x16.F32 R88, gdesc[UR12].tnspA, R88 ;  /* 0x21e000000c5879f0 */ /* 0x000fe20008700858 */
[-C--:B--2---:R-:W-:Y:S02]  /*25410*/  IADD3 R191, P2, R191, R7.reuse, RZ ;  /* 0x00000007bfbf7210 */ /* 0x084fe40007f5e0ff */
[----:B---3--:R-:W-:-:S03]  /*25420*/  IADD3 R181, P3, R181, R7, RZ ;  /* 0x00000007b5b57210 */ /* 0x008fc60007f7e0ff */
[----:B------:R0:W-:Y:S01]  /*25430*/  STL [R1+0x1268], R191 ;  /* 0x001268bf01007387 */ /* 0x0001e20000100800 */
[----:B----4-:R-:W-:-:S03]  /*25440*/  IADD3 R179, P5, R179, R7, RZ ;  /* 0x00000007b3b37210 */ /* 0x010fc60007fbe0ff */
[----:B0-----:R-:W2:Y:S04]  /*25450*/  LDL.LU R191, [R1+0x1220] ;  /* 0x0012200001bf7983 */ /* 0x001ea80000300800 */
[----:B------:R0:W-:Y:S01]  /*25460*/  STL [R1+0x1260], R181 ;  /* 0x001260b501007387 */ /* 0x0001e20000100800 */
[-C--:B------:R-:W-:Y:S01]  /*25470*/  IADD3 R184, P4, R184, R7.reuse, RZ ;  /* 0x00000007b8b87210 */ /* 0x080fe20007f9e0ff */
[----:B------:R-:W-:Y:S02]  /*25480*/  HGMMA.64x128x16.F32 R88, gdesc[UR16].tnspA, R88 ;  /* 0x21e00000105879f0 */ /* 0x000fe40008700858 */
[----:B0-----:R-:W3:Y:S04]  /*25490*/  LDL.LU R181, [R1+0x1244] ;  /* 0x0012440001b57983 */ /* 0x001ee80000300800 */
[----:B------:R0:W-:Y:S04]  /*254a0*/  STL [R1+0x1250], R179 ;  /* 0x001250b301007387 */ /* 0x0001e80000100800 */
[----:B0-----:R-:W4:Y:S04]  /*254b0*/  LDL.LU R179, [R1+0x1218] ;  /* 0x0012180001b37983 */ /* 0x001f280000300800 */
[----:B------:R-:W-:Y:S04]  /*254c0*/  STL [R1+0x1258], R184 ;  /* 0x001258b801007387 */ /* 0x000fe80000100800 */
[----:B------:R-:W4:Y:S04]  /*254d0*/  LDL.LU R227, [R1+0x123c] ;  /* 0x00123c0001e37983 */ /* 0x000f280000300800 */
[----:B------:R-:W4:Y:S01]  /*254e0*/  LDL.LU R229, [R1+0x1210] ;  /* 0x0012100001e57983 */ /* 0x000f220000300800 */
[--C-:B------:R-:W-:Y:S01]  /*254f0*/  IMAD.X R3, R3, 0x1, R6.reuse, P6 ;  /* 0x0000000103037824 */ /* 0x100fe200030e0606 */
[----:B------:R-:W-:Y:S01]  /*25500*/  IADD3 R183, P6, R183, R7, RZ ;  /* 0x00000007b7b77210 */ /* 0x000fe20007fde0ff */
[----:B------:R-:W-:-:S04]  /*25510*/  IMAD.X R178, R178, 0x1, R6, P1 ;  /* 0x00000001b2b27824 */ /* 0x000fc800008e0606 */
[----:B------:R-:W-:Y:S04]  /*25520*/  STL [R1+0x1248], R183 ;  /* 0x001248b701007387 */ /* 0x000fe80000100800 */
[----:B------:R0:W-:Y:S01]  /*25530*/  STL [R1+0x126c], R178 ;  /* 0x00126cb201007387 */ /* 0x0001e20000100800 */
[----:B------:R-:W-:-:S03]  /*25540*/  IADD3 R177, P1, R177, R7, RZ ;  /* 0x00000007b1b17210 */ /* 0x000fc60007f3e0ff */
[----:B0-----:R-:W4:Y:S04]  /*25550*/  LDL.LU R178, [R1+0x1234] ;  /* 0x0012340001b27983 */ /* 0x001f280000300800 */
[----:B------:R0:W-:Y:S04]  /*25560*/  STL [R1+0x1240], R177 ;  /* 0x001240b101007387 */ /* 0x0001e80000100800 */
[----:B0-----:R-:W4:Y:S01]  /*25570*/  LDL.LU R177, [R1+0x1208] ;  /* 0x0012080001b17983 */ /* 0x001f220000300800 */
[----:B------:R-:W-:Y:S01]  /*25580*/  IMAD.X R180, R180, 0x1, R6, P2 ;  /* 0x00000001b4b47824 */ /* 0x000fe200010e0606 */
[----:B------:R-:W-:-:S04]  /*25590*/  IADD3 R176, P2, R176, R7, RZ ;  /* 0x00000007b0b07210 */ /* 0x000fc80007f5e0ff */
[----:B------:R0:W-:Y:S01]  /*255a0*/  STL [R1+0x1264], R180 ;  /* 0x001264b401007387 */ /* 0x0001e20000100800 */
[--C-:B------:R-:W-:Y:S02]  /*255b0*/  IMAD.X R173, R173, 0x1, R6.reuse, P3 ;  /* 0x00000001adad7824 */ /* 0x100fe400018e0606 */
[----:B------:R-:W-:Y:S01]  /*255c0*/  IMAD.X R172, R172, 0x1, R6, P4 ;  /* 0x00000001acac7824 */ /* 0x000fe200020e0606 */
[----:B0-----:R-:W4:Y:S04]  /*255d0*/  LDL.LU R180, [R1+0x122c] ;  /* 0x00122c0001b47983 */ /* 0x001f280000300800 */
[----:B------:R-:W4:Y:S04]  /*255e0*/  LDL.LU R184, [R1+0x1200] ;  /* 0x0012000001b87983 */ /* 0x000f280000300800 */
[----:B------:R-:W4:Y:S04]  /*255f0*/  LDL.LU R183, [R1+0x1224] ;  /* 0x0012240001b77983 */ /* 0x000f280000300800 */
[----:B------:R0:W-:Y:S01]  /*25600*/  STL [R1+0x1238], R176 ;  /* 0x001238b001007387 */ /* 0x0001e20000100800 */
[----:B------:R-:W-:-:S02]  /*25610*/  IADD3 R185, P3, R185, R7, RZ ;  /* 0x00000007b9b97210 */ /* 0x000fc40007f7e0ff */
[-C--:B------:R-:W-:Y:S01]  /*25620*/  IADD3 R182, P4, R182, R7.reuse, RZ ;  /* 0x00000007b6b67210 */ /* 0x080fe20007f9e0ff */
[----:B------:R-:W-:Y:S01]  /*25630*/  IMAD.X R190, R190, 0x1, R6, P5 ;  /* 0x00000001bebe7824 */ /* 0x000fe200028e0606 */
[----:B------:R-:W-:Y:S01]  /*25640*/  HGMMA.64x128x16.F32 R88, gdesc[UR20].tnspA, R88 ;  /* 0x21e00000145879f0 */ /* 0x000fe20008700858 */
[----:B0-----:R-:W4:Y:S04]  /*25650*/  LDL.LU R176, [R1+0x11f8] ;  /* 0x0011f80001b07983 */ /* 0x001f280000300800 */
[----:B------:R0:W-:Y:S04]  /*25660*/  STL [R1+0x125c], R173 ;  /* 0x00125cad01007387 */ /* 0x0001e80000100800 */
[----:B0-----:R-:W4:Y:S04]  /*25670*/  LDL.LU R173, [R1+0x121c] ;  /* 0x00121c0001ad7983 */ /* 0x001f280000300800 */
[----:B------:R0:W-:Y:S04]  /*25680*/  STL [R1+0x1254], R172 ;  /* 0x001254ac01007387 */ /* 0x0001e80000100800 */
[----:B0-----:R-:W4:Y:S04]  /*25690*/  LDL.LU R172, [R1+0x11f0] ;  /* 0x0011f00001ac7983 */ /* 0x001f280000300800 */
[----:B------:R-:W-:Y:S04]  /*256a0*/  STL [R1+0x1230], R185 ;  /* 0x001230b901007387 */ /* 0x000fe80000100800 */
[----:B------:R-:W4:Y:S04]  /*256b0*/  LDL.LU R239, [R1+0x1214] ;  /* 0x0012140001ef7983 */ /* 0x000f280000300800 */
[----:B------:R-:W4:Y:S04]  /*256c0*/  LDL.LU R241, [R1+0x11e8] ;  /* 0x0011e80001f17983 */ /* 0x000f280000300800 */
[----:B------:R-:W-:Y:S04]  /*256d0*/  STL [R1+0x1228], R182 ;  /* 0x001228b601007387 */ /* 0x000fe80000100800 */
[----:B------:R-:W4:Y:S04]  /*256e0*/  LDL.LU R251, [R1+0x120c] ;  /* 0x00120c0001fb7983 */ /* 0x000f280000300800 */
[----:B------:R0:W-:Y:S04]  /*256f0*/  STL [R1+0x124c], R190 ;  /* 0x00124cbe01007387 */ /* 0x0001e80000100800 */
[----:B0-----:R-:W4:Y:S01]  /*25700*/  LDL.LU R190, [R1+0x11e0] ;  /* 0x0011e00001be7983 */ /* 0x001f220000300800 */
[----:B------:R-:W-:Y:S01]  /*25710*/  HGMMA.64x128x16.F32 R88, gdesc[UR24].tnspA, R88 ;  /* 0x21e00000185879f0 */ /* 0x000fe20008700858 */
[----:B--2---:R-:W-:-:S05]  /*25720*/  IADD3 R191, P5, R191, R7, RZ ;  /* 0x00000007bfbf7210 */ /* 0x004fca0007fbe0ff */
[----:B------:R0:W-:Y:S01]  /*25730*/  STL [R1+0x1220], R191 ;  /* 0x001220bf01007387 */ /* 0x0001e20000100800 */
[----:B---3--:R-:W-:-:S03]  /*25740*/  IMAD.X R181, R181, 0x1, R6, P6 ;  /* 0x00000001b5b57824 */ /* 0x008fc600030e0606 */
[----:B0-----:R-:W2:Y:S04]  /*25750*/  LDL.LU R191, [R1+0x1204] ;  /* 0x0012040001bf7983 */ /* 0x001ea80000300800 */
[----:B------:R-:W3:Y:S04]  /*25760*/  LDL.LU R252, [R1+0x11d8] ;  /* 0x0011d80001fc7983 */ /* 0x000ee80000300800 */
[----:B------:R-:W3:Y:S04]  /*25770*/  LDL.LU R185, [R1+0x11fc] ;  /* 0x0011fc0001b97983 */ /* 0x000ee80000300800 */
[----:B------:R0:W-:Y:S01]  /*25780*/  STL [R1+0x1244], R181 ;  /* 0x001244b501007387 */ /* 0x0001e20000100800 */
[----:B----4-:R-:W-:-:S03]  /*25790*/  IADD3 R179, P6, R179, R7, RZ ;  /* 0x00000007b3b37210 */ /* 0x010fc60007fde0ff */
[----:B0-----:R-:W4:Y:S04]  /*257a0*/  LDL.LU R181, [R1+0x11d0] ;  /* 0x0011d00001b57983 */ /* 0x001f280000300800 */
[----:B------:R-:W4:Y:S04]  /*257b0*/  LDL.LU R182, [R1+0x11f4] ;  /* 0x0011f40001b67983 */ /* 0x000f280000300800 */
[----:B------:R0:W-:Y:S01]  /*257c0*/  STL [R1+0x1218], R179 ;  /* 0x001218b301007387 */ /* 0x0001e20000100800 */
[--C-:B------:R-:W-:Y:S01]  /*257d0*/  IMAD.X R227, R227, 0x1, R6.reuse, P1 ;  /* 0x00000001e3e37824 */ /* 0x100fe200008e0606 */
[----:B------:R-:W-:Y:S01]  /*257e0*/  IADD3 R229, P1, R229, R7, RZ ;  /* 0x00000007e5e57210 */ /* 0x000fe20007f3e0ff */
[----:B------:R-:W-:Y:S01]  /*257f0*/  HGMMA.64x128x16.F32 R88, gdesc[UR28].tnspA, R88 ;  /* 0x21e000001c5879f0 */ /* 0x000fe20008700858 */
[----:B0-----:R-:W4:Y:S01]  /*25800*/  LDL.LU R179, [R1+0x11c8] ;  /* 0x0011c80001b37983 */ /* 0x001f220000300800 */
[----:B------:R-:W-:-:S05]  /*25810*/  IMAD.X R178, R178, 0x1, R6, P2 ;  /* 0x00000001b2b27824 */ /* 0x000fca00010e0606 */
[----:B------:R0:W-:Y:S04]  /*25820*/  STL [R1+0x1234], R178 ;  /* 0x001234b201007387 */ /* 0x0001e80000100800 */
[----:B------:R-:W-:Y:S01]  /*25830*/  STL [R1+0x123c], R227 ;  /* 0x00123ce301007387 */ /* 0x000fe20000100800 */
[----:B------:R-:W-:-:S03]  /*25840*/  IADD3 R177, P2, R177, R7, RZ ;  /* 0x00000007b1b17210 */ /* 0x000fc60007f5e0ff */
[----:B0-----:R-:W4:Y:S04]  /*25850*/  LDL.LU R178, [R1+0x11ec] ;  /* 0x0011ec0001b27983 */ /* 0x001f280000300800 */
[----:B------:R-:W-:Y:S04]  /*25860*/  STL [R1+0x1210], R229 ;  /* 0x001210e501007387 */ /* 0x000fe80000100800 */
[----:B------:R0:W-:Y:S04]  /*25870*/  STL [R1+0x1208], R177 ;  /* 0x001208b101007387 */ /* 0x0001e80000100800 */
[----:B0-----:R-:W4:Y:S01]  /*25880*/  LDL.LU R177, [R1+0x11c0] ;  /* 0x0011c00001b17983 */ /* 0x001f220000300800 */
[----:B------:R-:W-:-:S02]  /*25890*/  IMAD.X R180, R180, 0x1, R6, P3 ;  /* 0x00000001b4b47824 */ /* 0x000fc400018e0606 */
[----:B------:R-:W-:Y:S01]  /*258a0*/  IMAD.X R183, R183, 0x1, R6, P4 ;  /* 0x00000001b7b77824 */ /* 0x000fe200020e0606 */
[-C--:B------:R-:W-:Y:S02]  /*258b0*/  IADD3 R184, P3, R184, R7.reuse, RZ ;  /* 0x00000007b8b87210 */ /* 0x080fe40007f7e0ff */
[----:B------:R0:W-:Y:S01]  /*258c0*/  STL [R1+0x122c], R180 ;  /* 0x00122cb401007387 */ /* 0x0001e20000100800 */
[----:B------:R-:W-:-:S03]  /*258d0*/  IADD3 R176, P4, R176, R7, RZ ;  /* 0x00000007b0b07210 */ /* 0x000fc60007f9e0ff */
[----:B0-----:R-:W4:Y:S04]  /*258e0*/  LDL.LU R180, [R1+0x11e4] ;  /* 0x0011e40001b47983 */ /* 0x001f280000300800 */
[----:B------:R0:W-:Y:S04]  /*258f0*/  STL [R1+0x11f8], R176 ;  /* 0x0011f8b001007387 */ /* 0x0001e80000100800 */
[----:B------:R1:W-:Y:S01]  /*25900*/  STL [R1+0x1200], R184 ;  /* 0x001200b801007387 */ /* 0x0003e20000100800 */
[----:B------:R-:W-:-:S03]  /*25910*/  IMAD.X R173, R173, 0x1, R6, P5 ;  /* 0x00000001adad7824 */ /* 0x000fc600028e0606 */
[----:B0-----:R-:W4:Y:S04]  /*25920*/  LDL.LU R176, [R1+0x11b8] ;  /* 0x0011b80001b07983 */ /* 0x001f280000300800 */
[----:B------:R-:W-:Y:S04]  /*25930*/  STL [R1+0x1224], R183 ;  /* 0x001224b701007387 */ /* 0x000fe80000100800 */
[----:B-1----:R-:W4:Y:S04]  /*25940*/  LDL.LU R184, [R1+0x11dc] ;  /* 0x0011dc0001b87983 */ /* 0x002f280000300800 */
[----:B------:R0:W-:Y:S01]  /*25950*/  STL [R1+0x121c], R173 ;  /* 0x00121cad01007387 */ /* 0x0001e20000100800 */
[----:B------:R-:W-:Y:S01]  /*25960*/  IADD3 R172, P5, R172, R7, RZ ;  /* 0x00000007acac7210 */ /* 0x000fe20007fbe0ff */
[--C-:B------:R-:W-:Y:S01]  /*25970*/  IMAD.X R239, R239, 0x1, R6.reuse, P6 ;  /* 0x00000001efef7824 */ /* 0x100fe200030e0606 */
[----:B------:R-:W-:Y:S01]  /*25980*/  HGMMA.64x128x16.F32 R88, gdesc[UR32].tnspA, R88 ;  /* 0x21e00000205879f0 */ /* 0x000fe20008700858 */
[----:B0-----:R-:W4:Y:S01]  /*25990*/  LDL.LU R173, [R1+0x11b0] ;  /* 0x0011b00001ad7983 */ /* 0x001f220000300800 */
[----:B------:R-:W-:-:S03]  /*259a0*/  IMAD.X R251, R251, 0x1, R6, P1 ;  /* 0x00000001fbfb7824 */ /* 0x000fc600008e0606 */
[----:B------:R-:W4:Y:S04]  /*259b0*/  LDL.LU R183, [R1+0x11d4] ;  /* 0x0011d40001b77983 */ /* 0x000f280000300800 */
[----:B------:R0:W-:Y:S01]  /*259c0*/  STL [R1+0x11f0], R172 ;  /* 0x0011f0ac01007387 */ /* 0x0001e20000100800 */
[-C--:B------:R-:W-:Y:S02]  /*259d0*/  IADD3 R241, P6, R241, R7.reuse, RZ ;  /* 0x00000007f1f17210 */ /* 0x080fe40007fde0ff */
[----:B------:R-:W-:Y:S01]  /*259e0*/  IADD3 R190, P1, R190, R7, RZ ;  /* 0x00000007bebe7210 */ /* 0x000fe20007f3e0ff */
[----:B0-----:R-:W4:Y:S04]  /*259f0*/  LDL.LU R172, [R1+0x11a8] ;  /* 0x0011a80001ac7983 */ /* 0x001f280000300800 */
[----:B------:R-:W-:Y:S04]  /*25a00*/  STL [R1+0x1214], R239 ;  /* 0x001214ef01007387 */ /* 0x000fe80000100800 */
[----:B------:R0:W-:Y:S04]  /*25a10*/  STL [R1+0x11e0], R190 ;  /* 0x0011e0be01007387 */ /* 0x0001e80000100800 */
[----:B------:R-:W-:Y:S04]  /*25a20*/  STL [R1+0x11e8], R241 ;  /* 0x0011e8f101007387 */ /* 0x000fe80000100800 */
[----:B0-----:R-:W4:Y:S04]  /*25a30*/  LDL.LU R190, [R1+0x11cc] ;  /* 0x0011cc0001be7983 */ /* 0x001f280000300800 */
[----:B------:R-:W-:Y:S01]  /*25a40*/  STL [R1+0x120c], R251 ;  /* 0x00120cfb01007387 */ /* 0x000fe20000100800 */
[----:B------:R-:W-:Y:S01]  /*25a50*/  HGMMA.64x128x16.F32 R88, gdesc[UR36].tnspA, R88 ;  /* 0x21e00000245879f0 */ /* 0x000fe20008700858 */
[----:B--2---:R-:W-:-:S02]  /*25a60*/  IMAD.X R191, R191, 0x1, R6, P2 ;  /* 0x00000001bfbf7824 */ /* 0x004fc400010e0606 */
[----:B---3--:R-:W-:Y:S01]  /*25a70*/  IMAD.X R185, R185, 0x1, R6, P3 ;  /* 0x00000001b9b97824 */ /* 0x008fe200018e0606 */
[-C--:B------:R-:W-:Y:S02]  /*25a80*/  IADD3 R252, P2, R252, R7.reuse, RZ ;  /* 0x00000007fcfc7210 */ /* 0x080fe40007f5e0ff */
[----:B------:R0:W-:Y:S01]  /*25a90*/  STL [R1+0x1204], R191 ;  /* 0x001204bf01007387 */ /* 0x0001e20000100800 */
[----:B----4-:R-:W-:-:S03]  /*25aa0*/  IADD3 R181, P3, R181, R7, RZ ;  /* 0x00000007b5b57210 */ /* 0x010fc60007f7e0ff */
[----:B0-----:R-:W2:Y:S04]  /*25ab0*/  LDL.LU R191, [R1+0x11a0] ;  /* 0x0011a00001bf7983 */ /* 0x001ea80000300800 */
[----:B------:R0:W-:Y:S04]  /*25ac0*/  STL [R1+0x11d0], R181 ;  /* 0x0011d0b501007387 */ /* 0x0001e80000100800 */
[----:B------:R-:W-:Y:S01]  /*25ad0*/  STL [R1+0x11d8], R252 ;  /* 0x0011d8fc01007387 */ /* 0x000fe20000100800 */
[----:B------:R-:W-:Y:S01]  /*25ae0*/  IMAD.X R182, R182, 0x1, R6, P4 ;  /* 0x00000001b6b67824 */ /* 0x000fe200020e0606 */
[----:B------:R-:W-:-:S02]  /*25af0*/  IADD3 R179, P4, R179, R7, RZ ;  /* 0x00000007b3b37210 */ /* 0x000fc40007f9e0ff */
[----:B0-----:R-:W3:Y:S04]  /*25b00*/  LDL.LU R181, [R1+0x11c4] ;  /* 0x0011c40001b57983 */ /* 0x001ee80000300800 */
[----:B------:R-:W-:Y:S04]  /*25b10*/  STL [R1+0x11fc], R185 ;  /* 0x0011fcb901007387 */ /* 0x000fe80000100800 */
[----:B------:R-:W4:Y:S04]  /*25b20*/  LDL.LU R227, [R1+0x1198] ;  /* 0x0011980001e37983 */ /* 0x000f280000300800 */
[----:B------:R-:W4:Y:S04]  /*25b30*/  LDL.LU R229, [R1+0x11bc] ;  /* 0x0011bc0001e57983 */ /* 0x000f280000300800 */
[----:B------:R-:W-:Y:S04]  /*25b40*/  STL [R1+0x11f4], R182 ;  /* 0x0011f4b601007387 */ /* 0x000fe80000100800 */
[----:B------:R0:W-:Y:S04]  /*25b50*/  STL [R1+0x11c8], R179 ;  /* 0x0011c8b301007387 */ /* 0x0001e80000100800 */
[----:B0-----:R-:W4:Y:S01]  /*25b60*/  LDL.LU R179, [R1+0x1190] ;  /* 0x0011900001b37983 */ /* 0x001f220000300800 */
[----:B------:R-:W-:Y:S01]  /*25b70*/  HGMMA.64x128x16.F32 R88, gdesc[UR40].tnspA, R88 ;  /* 0x21e00000285879f0 */ /* 0x000fe20008700858 */
[----:B------:R-:W-:-:S05]  /*25b80*/  IMAD.X R178, R178, 0x1, R6, P5 ;  /* 0x00000001b2b27824 */ /* 0x000fca00028e0606 */
[----:B------:R0:W-:Y:S01]  /*25b90*/  STL [R1+0x11ec], R178 ;  /* 0x0011ecb201007387 */ /* 0x0001e20000100800 */
[----:B------:R-:W-:-:S03]  /*25ba0*/  IADD3 R177, P5, R177, R7, RZ ;  /* 0x00000007b1b17210 */ /* 0x000fc60007fbe0ff */
[----:B0-----:R-:W4:Y:S04]  /*25bb0*/  LDL.LU R178, [R1+0x11b4] ;  /* 0x0011b40001b27983 */ /* 0x001f280000300800 */
[----:B------:R0:W-:Y:S04]  /*25bc0*/  STL [R1+0x11c0], R177 ;  /* 0x0011c0b101007387 */ /* 0x0001e80000100800 */
[----:B0-----:R-:W4:Y:S04]  /*25bd0*/  LDL.LU R177, [R1+0x1188] ;  /* 0x0011880001b17983 */ /* 0x001f280000300800 */
[----:B------:R-:W4:Y:S01]  /*25be0*/  LDL.LU R185, [R1+0x11ac] ;  /* 0x0011ac0001b97983 */ /* 0x000f220000300800 */
[----:B------:R-:W-:-:S03]  /*25bf0*/  IMAD.X R180, R180, 0x1, R6, P6 ;  /* 0x00000001b4b47824 */ /* 0x000fc600030e0606 */
[----:B------:R-:W4:Y:S04]  /*25c00*/  LDL.LU R182, [R1+0x1180] ;  /* 0x0011800001b67983 */ /* 0x000f280000300800 */
[----:B------:R0:W-:Y:S01]  /*25c10*/  STL [R1+0x11e4], R180 ;  /* 0x0011e4b401007387 */ /* 0x0001e20000100800 */
[-C--:B------:R-:W-:Y:S01]  /*25c20*/  IADD3 R176, P6, R176, R7.reuse, RZ ;  /* 0x00000007b0b07210 */ /* 0x080fe20007fde0ff */
[----:B------:R-:W-:Y:S02]  /*25c30*/  IMAD.X R184, R184, 0x1, R6, P1 ;  /* 0x00000001b8b87824 */ /* 0x000fe400008e0606 */
[----:B0-----:R-:W4:Y:S04]  /*25c40*/  LDL.LU R180, [R1+0x11a4] ;  /* 0x0011a40001b47983 */ /* 0x001f280000300800 */
[----:B------:R0:W-:Y:S01]  /*25c50*/  STL [R1+0x11b8], R176 ;  /* 0x0011b8b001007387 */ /* 0x0001e20000100800 */
[----:B------:R-:W-:-:S03]  /*25c60*/  IADD3 R173, P1, R173, R7, RZ ;  /* 0x00000007adad7210 */ /* 0x000fc60007f3e0ff */
[----:B0-----:R-:W4:Y:S04]  /*25c70*/  LDL.LU R176, [R1+0x1178] ;  /* 0x0011780001b07983 */ /* 0x001f280000300800 */
[----:B------:R0:W-:Y:S01]  /*25c80*/  STL [R1+0x11b0], R173 ;  /* 0x0011b0ad01007387 */ /* 0x0001e20000100800 */
[----:B------:R-:W-:-:S03]  /*25c90*/  IMAD.X R183, R183, 0x1, R6, P2 ;  /* 0x00000001b7b77824 */ /* 0x000fc600010e0606 */
[----:B0-----:R-:W4:Y:S04]  /*25ca0*/  LDL.LU R173, [R1+0x119c] ;  /* 0x00119c0001ad7983 */ /* 0x001f280000300800 */
[----:B------:R-:W-:Y:S01]  /*25cb0*/  STL [R1+0x11dc], R184 ;  /* 0x0011dcb801007387 */ /* 0x000fe20000100800 */
[----:B------:R-:W-:-:S03]  /*25cc0*/  IADD3 R172, P2, R172, R7, RZ ;  /* 0x00000007acac7210 */ /* 0x000fc60007f5e0ff */
[----:B------:R-:W4:Y:S04]  /*25cd0*/  LDL.LU R239, [R1+0x1170] ;  /* 0x0011700001ef7983 */ /* 0x000f280000300800 */
[----:B------:R-:W4:Y:S04]  /*25ce0*/  LDL.LU R241, [R1+0x1194] ;  /* 0x0011940001f17983 */ /* 0x000f280000300800 */
[----:B------:R-:W-:Y:S04]  /*25cf0*/  STL [R1+0x11d4], R183 ;  /* 0x0011d4b701007387 */ /* 0x000fe80000100800 */
[----:B------:R-:W4:Y:S04]  /*25d00*/  LDL.LU R251, [R1+0x1168] ;  /* 0x0011680001fb7983 */ /* 0x000f280000300800 */
[----:B------:R0:W-:Y:S01]  /*25d10*/  STL [R1+0x11a8], R172 ;  /* 0x0011a8ac01007387 */ /* 0x0001e20000100800 */
[----:B------:R-:W-:Y:S01]  /*25d20*/  HGMMA.64x128x16.F32 R88, gdesc[UR44].tnspA, R88 ;  /* 0x21e000002c5879f0 */ /* 0x000fe20008700858 */
[----:B------:R-:W-:-:S02]  /*25d30*/  IMAD.X R190, R190, 0x1, R6, P3 ;  /* 0x00000001bebe7824 */ /* 0x000fc400018e0606 */
[----:B0-----:R-:W4:Y:S04]  /*25d40*/  LDL.LU R172, [R1+0x118c] ;  /* 0x00118c0001ac7983 */ /* 0x001f280000300800 */
[----:B------:R0:W-:Y:S04]  /*25d50*/  STL [R1+0x11cc], R190 ;  /* 0x0011ccbe01007387 */ /* 0x0001e80000100800 */
[----:B0-----:R-:W4:Y:S04]  /*25d60*/  LDL.LU R190, [R1+0x1160] ;  /* 0x0011600001be7983 */ /* 0x001f280000300800 */
[----:B------:R-:W4:Y:S04]  /*25d70*/  LDL.LU R252, [R1+0x1184] ;  /* 0x0011840001fc7983 */ /* 0x000f280000300800 */
[----:B------:R-:W4:Y:S01]  /*25d80*/  LDL.LU R184, [R1+0x1158] ;  /* 0x0011580001b87983 */ /* 0x000f220000300800 */
[----:B--2---:R-:W-:-:S05]  /*25d90*/  IADD3 R191, P3, R191, R7, RZ ;  /* 0x00000007bfbf7210 */ /* 0x004fca0007f7e0ff */
[----:B------:R0:W-:Y:S01]  /*25da0*/  STL [R1+0x11a0], R191 ;  /* 0x0011a0bf01007387 */ /* 0x0001e20000100800 */
[----:B---3--:R-:W-:-:S03]  /*25db0*/  IMAD.X R181, R181, 0x1, R6, P4 ;  /* 0x00000001b5b57824 */ /* 0x008fc600020e0606 */
[----:B0-----:R-:W2:Y:S04]  /*25dc0*/  LDL.LU R191, [R1+0x117c] ;  /* 0x00117c0001bf7983 */ /* 0x001ea80000300800 */
[----:B------:R-:W3:Y:S04]  /*25dd0*/  LDL.LU R183, [R1+0x1150] ;  /* 0x0011500001b77983 */ /* 0x000ee80000300800 */
[----:B------:R0:W-:Y:S01]  /*25de0*/  STL [R1+0x11c4], R181 ;  /* 0x0011c4b501007387 */ /* 0x0001e20000100800 */
[----:B----4-:R-:W-:Y:S01]  /*25df0*/  IMAD.X R229, R229, 0x1, R6, P5 ;  /* 0x00000001e5e57824 */ /* 0x010fe200028e0606 */
[----:B------:R-:W-:-:S02]  /*25e00*/  IADD3 R227, P4, R227, R7, RZ ;  /* 0x00000007e3e37210 */ /* 0x000fc40007f9e0ff */
[----:B------:R-:W-:Y:S01]  /*25e10*/  IADD3 R179, P5, R179, R7, RZ ;  /* 0x00000007b3b37210 */ /* 0x000fe20007fbe0ff */
[----:B0-----:R-:W4:Y:S04]  /*25e20*/  LDL.LU R181, [R1+0x1174] ;  /* 0x0011740001b57983 */ /* 0x001f280000300800 */
[----:B------:R0:W-:Y:S04]  /*25e30*/  STL [R1+0x1190], R179 ;  /* 0x001190b301007387 */ /* 0x0001e80000100800 */
[----:B------:R-:W-:Y:S04]  /*25e40*/  STL [R1+0x1198], R227 ;  /* 0x001198e301007387 */ /* 0x000fe80000100800 */
[----:B0-----:R-:W4:Y:S04]  /*25e50*/  LDL.LU R179, [R1+0x1148] ;  /* 0x0011480001b37983 */ /* 0x001f280000300800 */
[----:B------:R-:W-:Y:S01]  /*25e60*/  STL [R1+0x11bc], R229 ;  /* 0x0011bce501007387 */ /* 0x000fe20000100800 */
[----:B------:R-:W-:-:S05]  /*25e70*/  IMAD.X R178, R178, 0x1, R6, P6 ;  /* 0x00000001b2b27824 */ /* 0x000fca00030e0606 */
[----:B------:R0:W-:Y:S01]  /*25e80*/  STL [R1+0x11b4], R178 ;  /* 0x0011b4b201007387 */ /* 0x0001e20000100800 */
[----:B------:R-:W-:-:S03]  /*25e90*/  IADD3 R177, P6, R177, R7, RZ ;  /* 0x00000007b1b17210 */ /* 0x000fc60007fde0ff */
[----:B0-----:R-:W4:Y:S04]  /*25ea0*/  LDL.LU R178, [R1+0x116c] ;  /* 0x00116c0001b27983 */ /* 0x001f280000300800 */
[----:B------:R0:W-:Y:S04]  /*25eb0*/  STL [R1+0x1188], R177 ;  /* 0x001188b101007387 */ /* 0x0001e80000100800 */
[----:B0-----:R-:W4:Y:S01]  /*25ec0*/  LDL.LU R177, [R1+0x1140] ;  /* 0x0011400001b17983 */ /* 0x001f220000300800 */
[--C-:B------:R-:W-:Y:S02]  /*25ed0*/  IMAD.X R185, R185, 0x1, R6.reuse, P1 ;  /* 0x00000001b9b97824 */ /* 0x100fe400008e0606 */
[----:B------:R-:W-:Y:S01]  /*25ee0*/  IMAD.X R180, R180, 0x1, R6, P2 ;  /* 0x00000001b4b47824 */ /* 0x000fe200010e0606 */
[----:B------:R-:W-:-:S04]  /*25ef0*/  IADD3 R182, P1, R182, R7, RZ ;  /* 0x00000007b6b67210 */ /* 0x000fc80007f3e0ff */
[----:B------:R0:W-:Y:S04]  /*25f00*/  STL [R1+0x11a4], R180 ;  /* 0x0011a4b401007387 */ /* 0x0001e80000100800 */
[----:B------:R1:W-:Y:S01]  /*25f10*/  STL [R1+0x11ac], R185 ;  /* 0x0011acb901007387 */ /* 0x0003e20000100800 */
[----:B------:R-:W-:-:S03]  /*25f20*/  IADD3 R176, P2, R176, R7, RZ ;  /* 0x00000007b0b07210 */ /* 0x000fc60007f5e0ff */
[----:B0-----:R-:W4:Y:S04]  /*25f30*/  LDL.LU R180, [R1+0x1164] ;  /* 0x0011640001b47983 */ /* 0x001f280000300800 */
[----:B------:R-:W-:Y:S04]  /*25f40*/  STL [R1+0x1180], R182 ;  /* 0x001180b601007387 */ /* 0x000fe80000100800 */
[----:B-1----:R-:W4:Y:S04]  /*25f50*/  LDL.LU R185, [R1+0x1138] ;  /* 0x0011380001b97983 */ /* 0x002f280000300800 */
[----:B------:R0:W-:Y:S01]  /*25f60*/  STL [R1+0x1178], R176 ;  /* 0x001178b001007387 */ /* 0x0001e20000100800 */
[----:B------:R-:W-:-:S03]  /*25f70*/  IMAD.X R173, R173, 0x1, R6, P3 ;  /* 0x00000001adad7824 */ /* 0x000fc600018e0606 */
[----:B0-----:R-:W4:Y:S01]  /*25f80*/  LDL.LU R176, [R1+0x115c] ;  /* 0x00115c0001b07983 */ /* 0x001f220000300800 */
[----:B------:R-:W-:-:S03]  /*25f90*/  IADD3 R239, P3, R239, R7, RZ ;  /* 0x00000007efef7210 */ /* 0x000fc60007f7e0ff */
[----:B------:R-:W4:Y:S04]  /*25fa0*/  LDL.LU R182, [R1+0x1130] ;  /* 0x0011300001b67983 */ /* 0x000f280000300800 */
[----:B------:R0:W-:Y:S01]  /*25fb0*/  STL [R1+0x119c], R173 ;  /* 0x00119cad01007387 */ /* 0x0001e20000100800 */
[--C-:B------:R-:W-:Y:S01]  /*25fc0*/  IMAD.X R241, R241, 0x1, R6.reuse, P4 ;  /* 0x00000001f1f17824 */ /* 0x100fe200020e0606 */
[-C--:B------:R-:W-:Y:S01]  /*25fd0*/  IADD3 R251, P4, R251, R7.reuse, RZ ;  /* 0x00000007fbfb7210 */ /* 0x080fe20007f9e0ff */
[----:B------:R-:W-:Y:S01]  /*25fe0*/  IMAD.X R172, R172, 0x1, R6, P5 ;  /* 0x00000001acac7824 */ /* 0x000fe200028e0606 */
[----:B0-----:R-:W4:Y:S04]  /*25ff0*/  LDL.LU R173, [R1+0x1154] ;  /* 0x0011540001ad7983 */ /* 0x001f280000300800 */
[----:B------:R-:W-:Y:S04]  /*26000*/  STL [R1+0x1170], R239 ;  /* 0x001170ef01007387 */ /* 0x000fe80000100800 */
[----:B------:R0:W-:Y:S04]  /*26010*/  STL [R1+0x118c], R172 ;  /* 0x00118cac01007387 */ /* 0x0001e80000100800 */
[----:B------:R-:W-:Y:S01]  /*26020*/  STL [R1+0x1194], R241 ;  /* 0x001194f101007387 */ /* 0x000fe20000100800 */
[----:B------:R-:W-:-:S03]  /*26030*/  IADD3 R190, P5, R190, R7, RZ ;  /* 0x00000007bebe7210 */ /* 0x000fc60007fbe0ff */
[----:B0-----:R-:W4:Y:S04]  /*26040*/  LDL.LU R172, [R1+0x1128] ;  /* 0x0011280001ac7983 */ /* 0x001f280000300800 */
[----:B------:R-:W-:Y:S04]  /*26050*/  STL [R1+0x1168], R251 ;  /* 0x001168fb01007387 */ /* 0x000fe80000100800 */
[----:B------:R0:W-:Y:S01]  /*26060*/  STL [R1+0x1160], R190 ;  /* 0x001160be01007387 */ /* 0x0001e20000100800 */
[----:B------:R-:W-:Y:S01]  /*26070*/  IMAD.X R252, R252, 0x1, R6, P6 ;  /* 0x00000001fcfc7824 */ /* 0x000fe200030e0606 */
[----:B------:R-:W-:-:S02]  /*26080*/  IADD3 R184, P6, R184, R7, RZ ;  /* 0x00000007b8b87210 */ /* 0x000fc40007fde0ff */
[----:B0-----:R-:W4:Y:S01]  /*26090*/  LDL.LU R190, [R1+0x114c] ;  /* 0x00114c0001be7983 */ /* 0x001f220000300800 */
[----:B--2---:R-:W-:Y:S01]  /*260a0*/  IMAD.X R191, R191, 0x1, R6, P1 ;  /* 0x00000001bfbf7824 */ /* 0x004fe200008e0606 */
[----:B---3--:R-:W-:-:S04]  /*260b0*/  IADD3 R183, P1, R183, R7, RZ ;  /* 0x00000007b7b77210 */ /* 0x008fc80007f3e0ff */
[----:B------:R0:W-:Y:S04]  /*260c0*/  STL [R1+0x117c], R191 ;  /* 0x00117cbf01007387 */ /* 0x0001e80000100800 */
[----:B------:R-:W-:Y:S01]  /*260d0*/  STL [R1+0x1184], R252 ;  /* 0x001184fc01007387 */ /* 0x000fe20000100800 */
[----:B----4-:R-:W-:-:S03]  /*260e0*/  IMAD.X R181, R181, 0x1, R6, P2 ;  /* 0x00000001b5b57824 */ /* 0x010fc600010e0606 */
[----:B0-----:R-:W2:Y:S04]  /*260f0*/  LDL.LU R191, [R1+0x1120] ;  /* 0x0011200001bf7983 */ /* 0x001ea80000300800 */
[----:B------:R-:W-:Y:S04]  /*26100*/  STL [R1+0x1158], R184 ;  /* 0x001158b801007387 */ /* 0x000fe80000100800 */
[----:B------:R-:W3:Y:S04]  /*26110*/  LDL.LU R227, [R1+0x1144] ;  /* 0x0011440001e37983 */ /* 0x000ee80000300800 */
[----:B------:R-:W4:Y:S04]  /*26120*/  LDL.LU R229, [R1+0x1118] ;  /* 0x0011180001e57983 */ /* 0x000f280000300800 */
[----:B------:R-:W-:Y:S04]  /*26130*/  STL [R1+0x1150], R183 ;  /* 0x001150b701007387 */ /* 0x000fe80000100800 */
[----:B------:R0:W-:Y:S01]  /*26140*/  STL [R1+0x1174], R181 ;  /* 0x001174b501007387 */ /* 0x0001e20000100800 */
[----:B------:R-:W-:-:S03]  /*26150*/  IADD3 R179, P2, R179, R7, RZ ;  /* 0x00000007b3b37210 */ /* 0x000fc60007f5e0ff */
[----:B0-----:R-:W4:Y:S04]  /*26160*/  LDL.LU R181, [R1+0x113c] ;  /* 0x00113c0001b57983 */ /* 0x001f280000300800 */
[----:B------:R0:W-:Y:S04]  /*26170*/  STL [R1+0x1148], R179 ;  /* 0x001148b301007387 */ /* 0x0001e80000100800 */
[----:B0-----:R-:W4:Y:S01]  /*26180*/  LDL.LU R179, [R1+0x1110] ;  /* 0x0011100001b37983 */ /* 0x001f220000300800 */
[----:B------:R-:W-:-:S05]  /*26190*/  IMAD.X R178, R178, 0x1, R6, P3 ;  /* 0x00000001b2b27824 */ /* 0x000fca00018e0606 */
[----:B------:R0:W-:Y:S01]  /*261a0*/  STL [R1+0x116c], R178 ;  /* 0x00116cb201007387 */ /* 0x0001e20000100800 */
[----:B------:R-:W-:-:S03]  /*261b0*/  IADD3 R177, P3, R177, R7, RZ ;  /* 0x00000007b1b17210 */ /* 0x000fc60007f7e0ff */
[----:B0-----:R-:W4:Y:S04]  /*261c0*/  LDL.LU R178, [R1+0x1134] ;  /* 0x0011340001b27983 */ /* 0x001f280000300800 */
[----:B------:R-:W4:Y:S04]  /*261d0*/  LDL.LU R184, [R1+0x1108] ;  /* 0x0011080001b87983 */ /* 0x000f280000300800 */
[----:B------:R-:W4:Y:S04]  /*261e0*/  LDL.LU R183, [R1+0x112c] ;  /* 0x00112c0001b77983 */ /* 0x000f280000300800 */
[----:B------:R0:W-:Y:S04]  /*261f0*/  STL [R1+0x1140], R177 ;  /* 0x001140b101007387 */ /* 0x0001e80000100800 */
[----:B0-----:R-:W4:Y:S01]  /*26200*/  LDL.LU R177, [R1+0x1100] ;  /* 0x0011000001b17983 */ /* 0x001f220000300800 */
[----:B------:R-:W-:Y:S01]  /*26210*/  IMAD.X R180, R180, 0x1, R6, P4 ;  /* 0x00000001b4b47824 */ /* 0x000fe200020e0606 */
[----:B------:R-:W-:-:S04]  /*26220*/  IADD3 R185, P4, R185, R7, RZ ;  /* 0x00000007b9b97210 */ /* 0x000fc80007f9e0ff */
[----:B------:R0:W-:Y:S01]  /*26230*/  STL [R1+0x1164], R180 ;  /* 0x001164b401007387 */ /* 0x0001e20000100800 */
[----:B------:R-:W-:-:S03]  /*26240*/  IMAD.X R176, R176, 0x1, R6, P5 ;  /* 0x00000001b0b07824 */ /* 0x000fc600028e0606 */
[----:B0-----:R-:W4:Y:S04]  /*26250*/  LDL.LU R180, [R1+0x1124] ;  /* 0x0011240001b47983 */ /* 0x001f280000300800 */
[----:B------:R0:W-:Y:S01]  /*26260*/  STL [R1+0x115c], R176 ;  /* 0x00115cb001007387 */ /* 0x0001e20000100800 */
[-C--:B------:R-:W-:Y:S01]  /*26270*/  IADD3 R182, P5, R182, R7.reuse, RZ ;  /* 0x00000007b6b67210 */ /* 0x080fe20007fbe0ff */
[----:B------:R-:W-:Y:S02]  /*26280*/  IMAD.X R173, R173, 0x1, R6, P6 ;  /* 0x00000001adad7824 */ /* 0x000fe400030e0606 */
[----:B0-----:R-:W4:Y:S04]  /*26290*/  LDL.LU R176, [R1+0x10f8] ;  /* 0x0010f80001b07983 */ /* 0x001f280000300800 */
[----:B------:R-:W-:Y:S04]  /*262a0*/  STL [R1+0x1138], R185 ;  /* 0x001138b901007387 */ /* 0x000fe80000100800 */
[----:B------:R-:W4:Y:S04]  /*262b0*/  LDL.LU R239, [R1+0x111c] ;  /* 0x00111c0001ef7983 */ /* 0x000f280000300800 */
[----:B------:R-:W4:Y:S04]  /*262c0*/  LDL.LU R241, [R1+0x10f0] ;  /* 0x0010f00001f17983 */ /* 0x000f280000300800 */
[----:B------:R-:W-:Y:S04]  /*262d0*/  STL [R1+0x1130], R182 ;  /* 0x001130b601007387 */ /* 0x000fe80000100800 */
[----:B------:R-:W4:Y:S04]  /*262e0*/  LDL.LU R251, [R1+0x1114] ;  /* 0x0011140001fb7983 */ /* 0x000f280000300800 */
[----:B------:R0:W-:Y:S01]  /*262f0*/  STL [R1+0x1154], R173 ;  /* 0x001154ad01007387 */ /* 0x0001e20000100800 */
[----:B------:R-:W-:-:S03]  /*26300*/  IADD3 R172, P6, R172, R7, RZ ;  /* 0x00000007acac7210 */ /* 0x000fc60007fde0ff */
[----:B0-----:R-:W4:Y:S04]  /*26310*/  LDL.LU R173, [R1+0x10e8] ;  /* 0x0010e80001ad7983 */ /* 0x001f280000300800 */
[----:B------:R0:W-:Y:S01]  /*26320*/  STL [R1+0x1128], R172 ;  /* 0x001128ac01007387 */ /* 0x0001e20000100800 */
[----:B------:R-:W-:-:S03]  /*26330*/  IMAD.X R190, R190, 0x1, R6, P1 ;  /* 0x00000001bebe7824 */ /* 0x000fc600008e0606 */
[----:B0-----:R-:W4:Y:S04]  /*26340*/  LDL.LU R172, [R1+0x110c] ;  /* 0x00110c0001ac7983 */ /* 0x001f280000300800 */
[----:B------:R-:W4:Y:S04]  /*26350*/  LDL.LU R252, [R1+0x10e0] ;  /* 0x0010e00001fc7983 */ /* 0x000f280000300800 */
[----:B------:R-:W4:Y:S04]  /*26360*/  LDL.LU R185, [R1+0x1104] ;  /* 0x0011040001b97983 */ /* 0x000f280000300800 */
[----:B------:R0:W-:Y:S04]  /*26370*/  STL [R1+0x114c], R190 ;  /* 0x00114cbe01007387 */ /* 0x0001e80000100800 */
[----:B0-----:R-:W4:Y:S04]  /*26380*/  LDL.LU R190, [R1+0x10d8] ;  /* 0x0010d80001be7983 */ /* 0x001f280000300800 */
[----:B------:R-:W4:Y:S01]  /*26390*/  LDL.LU R182, [R1+0x10fc] ;  /* 0x0010fc0001b67983 */ /* 0x000f220000300800 */
[----:B--2---:R-:W-:Y:S01]  /*263a0*/  IADD3 R191, P1, R191, R7, RZ ;  /* 0x00000007bfbf7210 */ /* 0x004fe20007f3e0ff */
[----:B---3--:R-:W-:-:S04]  /*263b0*/  IMAD.X R227, R227, 0x1, R6, P2 ;  /* 0x00000001e3e37824 */ /* 0x008fc800010e0606 */
[----:B------:R0:W-:Y:S01]  /*263c0*/  STL [R1+0x1120], R191 ;  /* 0x001120bf01007387 */ /* 0x0001e20000100800 */
[-C--:B----4-:R-:W-:Y:S01]  /*263d0*/  IADD3 R229, P2, R229, R7.reuse, RZ ;  /* 0x00000007e5e57210 */ /* 0x090fe20007f5e0ff */
[----:B------:R-:W-:Y:S02]  /*263e0*/  IMAD.X R181, R181, 0x1, R6, P3 ;  /* 0x00000001b5b57824 */ /* 0x000fe400018e0606 */
[----:B0-----:R-:W2:Y:S04]  /*263f0*/  LDL.LU R191, [R1+0x10d0] ;  /* 0x0010d00001bf7983 */ /* 0x001ea80000300800 */
[----:B------:R0:W-:Y:S04]  /*26400*/  STL [R1+0x113c], R181 ;  /* 0x00113cb501007387 */ /* 0x0001e80000100800 */
[----:B------:R-:W-:Y:S01]  /*26410*/  STL [R1+0x1144], R227 ;  /* 0x001144e301007387 */ /* 0x000fe20000100800 */
[----:B------:R-:W-:-:S03]  /*26420*/  IADD3 R179, P3, R179, R7, RZ ;  /* 0x00000007b3b37210 */ /* 0x000fc60007f7e0ff */
[----:B0-----:R-:W3:Y:S04]  /*26430*/  LDL.LU R181, [R1+0x10f4] ;  /* 0x0010f40001b57983 */ /* 0x001ee80000300800 */
[----:B------:R-:W-:Y:S04]  /*26440*/  STL [R1+0x1118], R229 ;  /* 0x001118e501007387 */ /* 0x000fe80000100800 */
[----:B------:R0:W-:Y:S04]  /*26450*/  STL [R1+0x1110], R179 ;  /* 0x001110b301007387 */ /* 0x0001e80000100800 */
[----:B0-----:R-:W4:Y:S01]  /*26460*/  LDL.LU R179, [R1+0x10c8] ;  /* 0x0010c80001b37983 */ /* 0x001f220000300800 */
[----:B------:R-:W-:-:S02]  /*26470*/  IMAD.X R178, R178, 0x1, R6, P4 ;  /* 0x00000001b2b27824 */ /* 0x000fc400020e0606 */
[----:B------:R-:W-:-:S03]  /*26480*/  IMAD.X R183, R183, 0x1, R6, P5 ;  /* 0x00000001b7b77824 */ /* 0x000fc600028e0606 */
[----:B------:R0:W-:Y:S01]  /*26490*/  STL [R1+0x1134], R178 ;  /* 0x001134b201007387 */ /* 0x0001e20000100800 */
[-C--:B------:R-:W-:Y:S02]  /*264a0*/  IADD3 R184, P4, R184, R7.reuse, RZ ;  /* 0x00000007b8b87210 */ /* 0x080fe40007f9e0ff */
[----:B------:R-:W-:Y:S01]  /*264b0*/  IADD3 R177, P5, R177, R7, RZ ;  /* 0x00000007b1b17210 */ /* 0x000fe20007fbe0ff */
[----:B0-----:R-:W4:Y:S04]  /*264c0*/  LDL.LU R178, [R1+0x10ec] ;  /* 0x0010ec0001b27983 */ /* 0x001f280000300800 */
[----:B------:R0:W-:Y:S04]  /*264d0*/  STL [R1+0x1100], R177 ;  /* 0x001100b101007387 */ /* 0x0001e80000100800 */
[----:B------:R1:W-:Y:S04]  /*264e0*/  STL [R1+0x1108], R184 ;  /* 0x001108b801007387 */ /* 0x0003e80000100800 */
[----:B0-----:R-:W4:Y:S01]  /*264f0*/  LDL.LU R177, [R1+0x10c0] ;  /* 0x0010c00001b17983 */ /* 0x001f220000300800 */
[----:B------:R-:W-:-:S03]  /*26500*/  IMAD.X R180, R180, 0x1, R6, P6 ;  /* 0x00000001b4b47824 */ /* 0x000fc600030e0606 */
[----:B------:R-:W-:Y:S04]  /*26510*/  STL [R1+0x112c], R183 ;  /* 0x00112cb701007387 */ /* 0x000fe80000100800 */
[----:B-1----:R-:W4:Y:S04]  /*26520*/  LDL.LU R184, [R1+0x10e4] ;  /* 0x0010e40001b87983 */ /* 0x002f280000300800 */
[----:B------:R0:W-:Y:S01]  /*26530*/  STL [R1+0x1124], R180 ;  /* 0x001124b401007387 */ /* 0x0001e20000100800 */
[----:B------:R-:W-:-:S03]  /*26540*/  IADD3 R176, P6, R176, R7, RZ ;  /* 0x00000007b0b07210 */ /* 0x000fc60007fde0ff */
[----:B0-----:R-:W4:Y:S01]  /*26550*/  LDL.LU R180, [R1+0x10b8] ;  /* 0x0010b80001b47983 */ /* 0x001f220000300800 */
[--C-:B------:R-:W-:Y:S02]  /*26560*/  IMAD.X R239, R239, 0x1, R6.reuse, P1 ;  /* 0x00000001efef7824 */ /* 0x100fe400008e0606 */
[--C-:B------:R-:W-:Y:S01]  /*26570*/  IMAD.X R251, R251, 0x1, R6.reuse, P2 ;  /* 0x00000001fbfb7824 */ /* 0x100fe200010e0606 */
[----:B------:R-:W4:Y:S04]  /*26580*/  LDL.LU R183, [R1+0x10dc] ;  /* 0x0010dc0001b77983 */ /* 0x000f280000300800 */
[----:B------:R0:W-:Y:S01]  /*26590*/  STL [R1+0x10f8], R176 ;  /* 0x0010f8b001007387 */ /* 0x0001e20000100800 */
[-C--:B------:R-:W-:Y:S02]  /*265a0*/  IADD3 R241, P1, R241, R7.reuse, RZ ;  /* 0x00000007f1f17210 */ /* 0x080fe40007f3e0ff */
[----:B------:R-:W-:Y:S01]  /*265b0*/  IADD3 R173, P2, R173, R7, RZ ;  /* 0x00000007adad7210 */ /* 0x000fe20007f5e0ff */
[----:B0-----:R-:W4:Y:S04]  /*265c0*/  LDL.LU R176, [R1+0x10b0] ;  /* 0x0010b00001b07983 */ /* 0x001f280000300800 */
[----:B------:R-:W-:Y:S04]  /*265d0*/  STL [R1+0x111c], R239 ;  /* 0x00111cef01007387 */ /* 0x000fe80000100800 */
[----:B------:R0:W-:Y:S04]  /*265e0*/  STL [R1+0x10e8], R173 ;  /* 0x0010e8ad01007387 */ /* 0x0001e80000100800 */
[----:B------:R-:W-:Y:S01]  /*265f0*/  STL [R1+0x10f0], R241 ;  /* 0x0010f0f101007387 */ /* 0x000fe20000100800 */
[----:B------:R-:W-:-:S02]  /*26600*/  IMAD.X R172, R172, 0x1, R6, P3 ;  /* 0x00000001acac7824 */ /* 0x000fc400018e0606 */
[----:B------:R-:W-:Y:S01]  /*26610*/  IMAD.X R185, R185, 0x1, R6, P4 ;  /* 0x00000001b9b97824 */ /* 0x000fe200020e0606 */
[----:B0-----:R-:W4:Y:S04]  /*26620*/  LDL.LU R173, [R1+0x10d4] ;  /* 0x0010d40001ad7983 */ /* 0x001f280000300800 */
[----:B------:R-:W-:Y:S04]  /*26630*/  STL [R1+0x1114], R251 ;  /* 0x001114fb01007387 */ /* 0x000fe80000100800 */
[----:B------:R0:W-:Y:S01]  /*26640*/  STL [R1+0x110c], R172 ;  /* 0x00110cac01007387 */ /* 0x0001e20000100800 */
[----:B------:R-:W-:-:S02]  /*26650*/  IADD3 R252, P3, R252, R7, RZ ;  /* 0x00000007fcfc7210 */ /* 0x000fc40007f7e0ff */
[----:B------:R-:W-:Y:S01]  /*26660*/  IADD3 R190, P4, R190, R7, RZ ;  /* 0x00000007bebe7210 */ /* 0x000fe20007f9e0ff */
[----:B0-----:R-:W4:Y:S04]  /*26670*/  LDL.LU R172, [R1+0x10a8] ;  /* 0x0010a80001ac7983 */ /* 0x001f280000300800 */
[----:B------:R0:W-:Y:S04]  /*26680*/  STL [R1+0x10d8], R190 ;  /* 0x0010d8be01007387 */ /* 0x0001e80000100800 */
[----:B------:R-:W-:Y:S01]  /*26690*/  STL [R1+0x10e0], R252 ;  /* 0x0010e0fc01007387 */ /* 0x000fe20000100800 */
[----:B------:R-:W-:-:S03]  /*266a0*/  IMAD.X R182, R182, 0x1, R6, P5 ;  /* 0x00000001b6b67824 */ /* 0x000fc600028e0606 */
[----:B0-----:R-:W4:Y:S04]  /*266b0*/  LDL.LU R190, [R1+0x10cc] ;  /* 0x0010cc0001be7983 */ /* 0x001f280000300800 */
[----:B------:R-:W-:Y:S04]  /*266c0*/  STL [R1+0x1104], R185 ;  /* 0x001104b901007387 */ /* 0x000fe80000100800 */
[----:B------:R-:W4:Y:S04]  /*266d0*/  LDL.LU R227, [R1+0x10a0] ;  /* 0x0010a00001e37983 */ /* 0x000f280000300800 */
[----:B------:R-:W4:Y:S04]  /*266e0*/  LDL.LU R229, [R1+0x10c4] ;  /* 0x0010c40001e57983 */ /* 0x000f280000300800 */
[----:B------:R-:W-:Y:S01]  /*266f0*/  STL [R1+0x10fc], R182 ;  /* 0x0010fcb601007387 */ /* 0x000fe20000100800 */
[----:B--2---:R-:W-:-:S05]  /*26700*/  IADD3 R191, P5, R191, R7, RZ ;  /* 0x00000007bfbf7210 */ /* 0x004fca0007fbe0ff */
[----:B------:R0:W-:Y:S01]  /*26710*/  STL [R1+0x10d0], R191 ;  /* 0x0010d0bf01007387 */ /* 0x0001e20000100800 */
[----:B---3--:R-:W-:-:S03]  /*26720*/  IMAD.X R181, R181, 0x1, R6, P6 ;  /* 0x00000001b5b57824 */ /* 0x008fc600030e0606 */
[----:B0-----:R-:W2:Y:S04]  /*26730*/  LDL.LU R191, [R1+0x1098] ;  /* 0x0010980001bf7983 */ /* 0x001ea80000300800 */
[----:B------:R0:W-:Y:S01]  /*26740*/  STL [R1+0x10f4], R181 ;  /* 0x0010f4b501007387 */ /* 0x0001e20000100800 */
[----:B----4-:R-:W-:-:S03]  /*26750*/  IADD3 R179, P6, R179, R7, RZ ;  /* 0x00000007b3b37210 */ /* 0x010fc60007fde0ff */
[----:B0-----:R-:W3:Y:S04]  /*26760*/  LDL.LU R181, [R1+0x10bc] ;  /* 0x0010bc0001b57983 */ /* 0x001ee80000300800 */
[----:B------:R0:W-:Y:S04]  /*26770*/  STL [R1+0x10c8], R179 ;  /* 0x0010c8b301007387 */ /* 0x0001e80000100800 */
[----:B0-----:R-:W4:Y:S04]  /*26780*/  LDL.LU R179, [R1+0x1090] ;  /* 0x0010900001b37983 */ /* 0x001f280000300800 */
[----:B------:R-:W4:Y:S04]  /*26790*/  LDL.LU R185, [R1+0x10b4] ;  /* 0x0010b40001b97983 */ /* 0x000f280000300800 */
[----:B------:R-:W4:Y:S01]  /*267a0*/  LDL.LU R182, [R1+0x1088] ;  /* 0x0010880001b67983 */ /* 0x000f220000300800 */
[----:B------:R-:W-:-:S05]  /*267b0*/  IMAD.X R178, R178, 0x1, R6, P1 ;  /* 0x00000001b2b27824 */ /* 0x000fca00008e0606 */
[----:B------:R0:W-:Y:S01]  /*267c0*/  STL [R1+0x10ec], R178 ;  /* 0x0010ecb201007387 */ /* 0x0001e20000100800 */
[----:B------:R-:W-:-:S03]  /*267d0*/  IADD3 R177, P1, R177, R7, RZ ;  /* 0x00000007b1b17210 */ /* 0x000fc60007f3e0ff */
[----:B0-----:R-:W4:Y:S04]  /*267e0*/  LDL.LU R178, [R1+0x10ac] ;  /* 0x0010ac0001b27983 */ /* 0x001f280000300800 */
[----:B------:R0:W-:Y:S04]  /*267f0*/  STL [R1+0x10c0], R177 ;  /* 0x0010c0b101007387 */ /* 0x0001e80000100800 */
[----:B0-----:R-:W4:Y:S01]  /*26800*/  LDL.LU R177, [R1+0x1080] ;  /* 0x0010800001b17983 */ /* 0x001f220000300800 */
[--C-:B------:R-:W-:Y:S01]  /*26810*/  IMAD.X R184, R184, 0x1, R6.reuse, P2 ;  /* 0x00000001b8b87824 */ /* 0x100fe200010e0606 */
[----:B------:R-:W-:Y:S01]  /*26820*/  IADD3 R180, P2, R180, R7, RZ ;  /* 0x00000007b4b47210 */ /* 0x000fe20007f5e0ff */
[----:B------:R-:W-:-:S04]  /*26830*/  IMAD.X R183, R183, 0x1, R6, P3 ;  /* 0x00000001b7b77824 */ /* 0x000fc800018e0606 */
[----:B------:R0:W-:Y:S01]  /*26840*/  STL [R1+0x10b8], R180 ;  /* 0x0010b8b401007387 */ /* 0x0001e20000100800 */
[----:B------:R-:W-:-:S03]  /*26850*/  IADD3 R176, P3, R176, R7, RZ ;  /* 0x00000007b0b07210 */ /* 0x000fc60007f7e0ff */
[----:B0-----:R-:W4:Y:S04]  /*26860*/  LDL.LU R180, [R1+0x10a4] ;  /* 0x0010a40001b47983 */ /* 0x001f280000300800 */
[----:B------:R-:W-:Y:S04]  /*26870*/  STL [R1+0x10e4], R184 ;  /* 0x0010e4b801007387 */ /* 0x000fe80000100800 */
[----:B------:R-:W4:Y:S04]  /*26880*/  LDL.LU R239, [R1+0x1078] ;  /* 0x0010780001ef7983 */ /* 0x000f280000300800 */
[----:B------:R-:W4:Y:S04]  /*26890*/  LDL.LU R241, [R1+0x109c] ;  /* 0x00109c0001f17983 */ /* 0x000f280000300800 */
[----:B------:R-:W-:Y:S04]  /*268a0*/  STL [R1+0x10dc], R183 ;  /* 0x0010dcb701007387 */ /* 0x000fe80000100800 */
[----:B------:R-:W4:Y:S04]  /*268b0*/  LDL.LU R251, [R1+0x1070] ;  /* 0x0010700001fb7983 */ /* 0x000f280000300800 */
[----:B------:R0:W-:Y:S01]  /*268c0*/  STL [R1+0x10b0], R176 ;  /* 0x0010b0b001007387 */ /* 0x0001e20000100800 */
[----:B------:R-:W-:-:S03]  /*268d0*/  IMAD.X R173, R173, 0x1, R6, P4 ;  /* 0x00000001adad7824 */ /* 0x000fc600020e0606 */
[----:B0-----:R-:W4:Y:S04]  /*268e0*/  LDL.LU R176, [R1+0x1094] ;  /* 0x0010940001b07983 */ /* 0x001f280000300800 */
[----:B------:R0:W-:Y:S01]  /*268f0*/  STL [R1+0x10d4], R173 ;  /* 0x0010d4ad01007387 */ /* 0x0001e20000100800 */
[----:B------:R-:W-:-:S03]  /*26900*/  IADD3 R172, P4, R172, R7, RZ ;  /* 0x00000007acac7210 */ /* 0x000fc60007f9e0ff */
[----:B0-----:R-:W4:Y:S04]  /*26910*/  LDL.LU R173, [R1+0x1068] ;  /* 0x0010680001ad7983 */ /* 0x001f280000300800 */
[----:B------:R-:W4:Y:S04]  /*26920*/  LDL.LU R252, [R1+0x108c] ;  /* 0x00108c0001fc7983 */ /* 0x000f280000300800 */
[----:B------:R-:W4:Y:S04]  /*26930*/  LDL.LU R184, [R1+0x1060] ;  /* 0x0010600001b87983 */ /* 0x000f280000300800 */
[----:B------:R0:W-:Y:S01]  /*26940*/  STL [R1+0x10a8], R172 ;  /* 0x0010a8ac01007387 */ /* 0x0001e20000100800 */
[----:B------:R-:W-:-:S03]  /*26950*/  IMAD.X R190, R190, 0x1, R6, P5 ;  /* 0x00000001bebe7824 */ /* 0x000fc600028e0606 */
[----:B0-----:R-:W4:Y:S01]  /*26960*/  LDL.LU R172, [R1+0x1084] ;  /* 0x0010840001ac7983 */ /* 0x001f220000300800 */
[----:B------:R-:W-:-:S03]  /*26970*/  IMAD.X R229, R229, 0x1, R6, P6 ;  /* 0x00000001e5e57824 */ /* 0x000fc600030e0606 */
[----:B------:R-:W4:Y:S04]  /*26980*/  LDL.LU R183, [R1+0x1058] ;  /* 0x0010580001b77983 */ /* 0x000f280000300800 */
[----:B------:R0:W-:Y:S01]  /*26990*/  STL [R1+0x10cc], R190 ;  /* 0x0010ccbe01007387 */ /* 0x0001e20000100800 */
[----:B------:R-:W-:-:S03]  /*269a0*/  IADD3 R227, P5, R227, R7, RZ ;  /* 0x00000007e3e37210 */ /* 0x000fc60007fbe0ff */
[----:B0-----:R-:W4:Y:S01]  /*269b0*/  LDL.LU R190, [R1+0x107c] ;  /* 0x00107c0001be7983 */ /* 0x001f220000300800 */
[----:B--2---:R-:W-:-:S05]  /*269c0*/  IADD3 R191, P6, R191, R7, RZ ;  /* 0x00000007bfbf7210 */ /* 0x004fca0007fde0ff */
[----:B------:R0:W-:Y:S04]  /*269d0*/  STL [R1+0x1098], R191 ;  /* 0x001098bf01007387 */ /* 0x0001e80000100800 */
[----:B------:R-:W-:Y:S01]  /*269e0*/  STL [R1+0x10a0], R227 ;  /* 0x0010a0e301007387 */ /* 0x000fe20000100800 */
[----:B---3--:R-:W-:-:S03]  /*269f0*/  IMAD.X R181, R181, 0x1, R6, P1 ;  /* 0x00000001b5b57824 */ /* 0x008fc600008e0606 */
[----:B0-----:R-:W2:Y:S04]  /*26a00*/  LDL.LU R191, [R1+0x1050] ;  /* 0x0010500001bf7983 */ /* 0x001ea80000300800 */
[----:B------:R-:W-:Y:S04]  /*26a10*/  STL [R1+0x10c4], R229 ;  /* 0x0010c4e501007387 */ /* 0x000fe80000100800 */
[----:B------:R0:W-:Y:S01]  /*26a20*/  STL [R1+0x10bc], R181 ;  /* 0x0010bcb501007387 */ /* 0x0001e20000100800 */
[----:B----4-:R-:W-:-:S03]  /*26a30*/  IADD3 R179, P1, R179, R7, RZ ;  /* 0x00000007b3b37210 */ /* 0x010fc60007f3e0ff */
[----:B0-----:R-:W3:Y:S04]  /*26a40*/  LDL.LU R181, [R1+0x1074] ;  /* 0x0010740001b57983 */ /* 0x001ee80000300800 */
[----:B------:R0:W-:Y:S01]  /*26a50*/  STL [R1+0x1090], R179 ;  /* 0x001090b301007387 */ /* 0x0001e20000100800 */
[--C-:B------:R-:W-:Y:S01]  /*26a60*/  IMAD.X R185, R185, 0x1, R6.reuse, P2 ;  /* 0x00000001b9b97824 */ /* 0x100fe200010e0606 */
[----:B------:R-:W-:Y:S02]  /*26a70*/  IADD3 R182, P2, R182, R7, RZ ;  /* 0x00000007b6b67210 */ /* 0x000fe40007f5e0ff */
[----:B0-----:R-:W4:Y:S01]  /*26a80*/  LDL.LU R179, [R1+0x1048] ;  /* 0x0010480001b37983 */ /* 0x001f220000300800 */
[----:B------:R-:W-:-:S05]  /*26a90*/  IMAD.X R178, R178, 0x1, R6, P3 ;  /* 0x00000001b2b27824 */ /* 0x000fca00018e0606 */
[----:B------:R0:W-:Y:S04]  /*26aa0*/  STL [R1+0x10ac], R178 ;  /* 0x0010acb201007387 */ /* 0x0001e80000100800 */
[----:B------:R1:W-:Y:S01]  /*26ab0*/  STL [R1+0x10b4], R185 ;  /* 0x0010b4b901007387 */ /* 0x0003e20000100800 */
[----:B------:R-:W-:-:S03]  /*26ac0*/  IADD3 R177, P3, R177, R7, RZ ;  /* 0x00000007b1b17210 */ /* 0x000fc60007f7e0ff */
[----:B0-----:R-:W4:Y:S04]  /*26ad0*/  LDL.LU R178, [R1+0x106c] ;  /* 0x00106c0001b27983 */ /* 0x001f280000300800 */
[----:B------:R-:W-:Y:S04]  /*26ae0*/  STL [R1+0x1088], R182 ;  /* 0x001088b601007387 */ /* 0x000fe80000100800 */
[----:B-1----:R-:W4:Y:S04]  /*26af0*/  LDL.LU R185, [R1+0x1040] ;  /* 0x0010400001b97983 */ /* 0x002f280000300800 */
[----:B------:R0:W-:Y:S04]  /*26b00*/  STL [R1+0x1080], R177 ;  /* 0x001080b101007387 */ /* 0x0001e80000100800 */
[----:B0-----:R-:W4:Y:S01]  /*26b10*/  LDL.LU R177, [R1+0x1064] ;  /* 0x0010640001b17983 */ /* 0x001f220000300800 */
[----:B------:R-:W-:-:S03]  /*26b20*/  IMAD.X R180, R180, 0x1, R6, P4 ;  /* 0x00000001b4b47824 */ /* 0x000fc600020e0606 */
[----:B------:R-:W4:Y:S01]  /*26b30*/  LDL.LU R182, [R1+0x1038] ;  /* 0x0010380001b67983 */ /* 0x000f220000300800 */
[-C--:B------:R-:W-:Y:S01]  /*26b40*/  IADD3 R239, P4, R239, R7.reuse, RZ ;  /* 0x00000007efef7210 */ /* 0x080fe20007f9e0ff */
[----:B------:R-:W-:Y:S02]  /*26b50*/  IMAD.X R241, R241, 0x1, R6, P5 ;  /* 0x00000001f1f17824 */ /* 0x000fe400028e0606 */
[----:B------:R0:W-:Y:S01]  /*26b60*/  STL [R1+0x10a4], R180 ;  /* 0x0010a4b401007387 */ /* 0x0001e20000100800 */
[----:B------:R-:W-:-:S03]  /*26b70*/  IADD3 R251, P5, R251, R7, RZ ;  /* 0x00000007fbfb7210 */ /* 0x000fc60007fbe0ff */
[----:B0-----:R-:W4:Y:S01]  /*26b80*/  LDL.LU R180, [R1+0x105c] ;  /* 0x00105c0001b47983 */ /* 0x001f220000300800 */
[----:B------:R-:W-:-:S03]  /*26b90*/  IMAD.X R176, R176, 0x1, R6, P6 ;  /* 0x00000001b0b07824 */ /* 0x000fc600030e0606 */
[----:B------:R-:W-:Y:S04]  /*26ba0*/  STL [R1+0x1078], R239 ;  /* 0x001078ef01007387 */ /* 0x000fe80000100800 */
[----:B------:R0:W-:Y:S04]  /*26bb0*/  STL [R1+0x1094], R176 ;  /* 0x001094b001007387 */ /* 0x0001e80000100800 */
[----:B------:R-:W-:Y:S01]  /*26bc0*/  STL [R1+0x109c], R241 ;  /* 0x00109cf101007387 */ /* 0x000fe20000100800 */
[----:B------:R-:W-:Y:S01]  /*26bd0*/  IADD3 R173, P6, R173, R7, RZ ;  /* 0x00000007adad7210 */ /* 0x000fe20007fde0ff */
[----:B------:R-:W-:-:S02]  /*26be0*/  IMAD.X R252, R252, 0x1, R6, P1 ;  /* 0x00000001fcfc7824 */ /* 0x000fc400008e0606 */
[----:B0-----:R-:W4:Y:S04]  /*26bf0*/  LDL.LU R176, [R1+0x1030] ;  /* 0x0010300001b07983 */ /* 0x001f280000300800 */
[----:B------:R-:W-:Y:S04]  /*26c00*/  STL [R1+0x1070], R251 ;  /* 0x001070fb01007387 */ /* 0x000fe80000100800 */
[----:B------:R0:W-:Y:S01]  /*26c10*/  STL [R1+0x1068], R173 ;  /* 0x001068ad01007387 */ /* 0x0001e20000100800 */
[----:B------:R-:W-:Y:S01]  /*26c20*/  IADD3 R184, P1, R184, R7, RZ ;  /* 0x00000007b8b87210 */ /* 0x000fe20007f3e0ff */
[----:B------:R-:W-:-:S02]  /*26c30*/  IMAD.X R172, R172, 0x1, R6, P2 ;  /* 0x00000001acac7824 */ /* 0x000fc400010e0606 */
[----:B0-----:R-:W4:Y:S04]  /*26c40*/  LDL.LU R173, [R1+0x1054] ;  /* 0x0010540001ad7983 */ /* 0x001f280000300800 */
[----:B------:R0:W-:Y:S04]  /*26c50*/  STL [R1+0x1084], R172 ;  /* 0x001084ac01007387 */ /* 0x0001e80000100800 */
[----:B------:R-:W-:Y:S01]  /*26c60*/  STL [R1+0x108c], R252 ;  /* 0x00108cfc01007387 */ /* 0x000fe20000100800 */
[----:B------:R-:W-:Y:S01]  /*26c70*/  IADD3 R183, P2, R183, R7, RZ ;  /* 0x00000007b7b77210 */ /* 0x000fe20007f5e0ff */
[----:B------:R-:W-:-:S02]  /*26c80*/  IMAD.X R190, R190, 0x1, R6, P3 ;  /* 0x00000001bebe7824 */ /* 0x000fc400018e0606 */
[----:B0-----:R-:W4:Y:S04]  /*26c90*/  LDL.LU R172, [R1+0x1028] ;  /* 0x0010280001ac7983 */ /* 0x001f280000300800 */
[----:B------:R-:W-:Y:S04]  /*26ca0*/  STL [R1+0x1060], R184 ;  /* 0x001060b801007387 */ /* 0x000fe80000100800 */
[----:B------:R-:W4:Y:S04]  /*26cb0*/  LDL.LU R227, [R1+0x104c] ;  /* 0x00104c0001e37983 */ /* 0x000f280000300800 */
[----:B------:R-:W4:Y:S04]  /*26cc0*/  LDL.LU R229, [R1+0x1020] ;  /* 0x0010200001e57983 */ /* 0x000f280000300800 */
[----:B------:R-:W-:Y:S04]  /*26cd0*/  STL [R1+0x1058], R183 ;  /* 0x001058b701007387 */ /* 0x000fe80000100800 */
[----:B------:R0:W-:Y:S04]  /*26ce0*/  STL [R1+0x107c], R190 ;  /* 0x00107cbe01007387 */ /* 0x0001e80000100800 */
[----:B0-----:R-:W4:Y:S01]  /*26cf0*/  LDL.LU R190, [R1+0x1044] ;  /* 0x0010440001be7983 */ /* 0x001f220000300800 */
[----:B--2---:R-:W-:-:S05]  /*26d00*/  IADD3 R191, P3, R191, R7, RZ ;  /* 0x00000007bfbf7210 */ /* 0x004fca0007f7e0ff */
[----:B------:R0:W-:Y:S01]  /*26d10*/  STL [R1+0x1050], R191 ;  /* 0x001050bf01007387 */ /* 0x0001e20000100800 */
[----:B---3--:R-:W-:-:S03]  /*26d20*/  IMAD.X R181, R181, 0x1, R6, P4 ;  /* 0x00000001b5b57824 */ /* 0x008fc600020e0606 */
[----:B0-----:R-:W2:Y:S04]  /*26d30*/  LDL.LU R191, [R1+0x1018] ;  /* 0x0010180001bf7983 */ /* 0x001ea80000300800 */
[----:B------:R0:W-:Y:S01]  /*26d40*/  STL [R1+0x1074], R181 ;  /* 0x001074b501007387 */ /* 0x0001e20000100800 */
[----:B----4-:R-:W-:-:S03]  /*26d50*/  IADD3 R179, P4, R179, R7, RZ ;  /* 0x00000007b3b37210 */ /* 0x010fc60007f9e0ff */
[----:B0-----:R-:W3:Y:S04]  /*26d60*/  LDL.LU R181, [R1+0x103c] ;  /* 0x00103c0001b57983 */ /* 0x001ee80000300800 */
[----:B------:R-:W4:Y:S04]  /*26d70*/  LDL.LU R184, [R1+0x1010] ;  /* 0x0010100001b87983 */ /* 0x000f280000300800 */
[----:B------:R-:W4:Y:S04]  /*26d80*/  LDL.LU R183, [R1+0x1034] ;  /* 0x0010340001b77983 */ /* 0x000f280000300800 */
[----:B------:R0:W-:Y:S04]  /*26d90*/  STL [R1+0x1048], R179 ;  /* 0x001048b301007387 */ /* 0x0001e80000100800 */
[----:B0-----:R-:W4:Y:S01]  /*26da0*/  LDL.LU R179, [R1+0x1008] ;  /* 0x0010080001b37983 */ /* 0x001f220000300800 */
[----:B------:R-:W-:-:S05]  /*26db0*/  IMAD.X R178, R178, 0x1, R6, P5 ;  /* 0x00000001b2b27824 */ /* 0x000fca00028e0606 */
[----:B------:R0:W-:Y:S01]  /*26dc0*/  STL [R1+0x106c], R178 ;  /* 0x00106cb201007387 */ /* 0x0001e20000100800 */
[----:B------:R-:W-:-:S03]  /*26dd0*/  IMAD.X R177, R177, 0x1, R6, P6 ;  /* 0x00000001b1b17824 */ /* 0x000fc600030e0606 */
[----:B0-----:R-:W4:Y:S04]  /*26de0*/  LDL.LU R178, [R1+0x102c] ;  /* 0x00102c0001b27983 */ /* 0x001f280000300800 */
[----:B------:R0:W-:Y:S04]  /*26df0*/  STL [R1+0x1064], R177 ;  /* 0x001064b101007387 */ /* 0x0001e80000100800 */
[----:B0-----:R-:W4:Y:S01]  /*26e00*/  LDL.LU R177, [R1+0x1000] ;  /* 0x0010000001b17983 */ /* 0x001f220000300800 */
[-C--:B------:R-:W-:Y:S02]  /*26e10*/  IADD3 R185, P5, R185, R7.reuse, RZ ;  /* 0x00000007b9b97210 */ /* 0x080fe40007fbe0ff */
[----:B------:R-:W-:Y:S01]  /*26e20*/  IADD3 R182, P6, R182, R7, RZ ;  /* 0x00000007b6b67210 */ /* 0x000fe20007fde0ff */
[----:B------:R-:W-:-:S02]  /*26e30*/  IMAD.X R180, R180, 0x1, R6, P1 ;  /* 0x00000001b4b47824 */ /* 0x000fc400008e0606 */
        /* <DEDUP_REMOVED lines=13> */
[----:B------:R0:W-:Y:S01]  /*26f10*/  STL [R1+0x1054], R173 ;  /* 0x001054ad01007387 */ /* 0x0001e20000100800 */
[----:B------:R-:W-:-:S03]  /*26f20*/  IADD3 R172, P2, R172, R7, RZ ;  /* 0x00000007acac7210 */ /* 0x000fc60007f5e0ff */
[----:B0-----:R-:W4:Y:S04]  /*26f30*/  LDL.LU R173, [R1+0xfe0] ;  /* 0x000fe00001ad7983 */ /* 0x001f280000300800 */
[----:B------:R-:W4:Y:S04]  /*26f40*/  LDL.LU R182, [R1+0x1004] ;  /* 0x0010040001b67983 */ /* 0x000f280000300800 */
[----:B------:R0:W-:Y:S01]  /*26f50*/  STL [R1+0x1028], R172 ;  /* 0x001028ac01007387 */ /* 0x0001e20000100800 */
[--C-:B------:R-:W-:Y:S01]  /*26f60*/  IMAD.X R227, R227, 0x1, R6.reuse, P3 ;  /* 0x00000001e3e37824 */ /* 0x100fe200018e0606 */
[-C--:B------:R-:W-:Y:S01]  /*26f70*/  IADD3 R229, P3, R229, R7.reuse, RZ ;  /* 0x00000007e5e57210 */ /* 0x080fe20007f7e0ff */
[----:B------:R-:W-:Y:S01]  /*26f80*/  IMAD.X R190, R190, 0x1, R6, P4 ;  /* 0x00000001bebe7824 */ /* 0x000fe200020e0606 */
[----:B0-----:R-:W4:Y:S04]  /*26f90*/  LDL.LU R172, [R1+0xfd8] ;  /* 0x000fd80001ac7983 */ /* 0x001f280000300800 */
[----:B------:R0:W-:Y:S04]  /*26fa0*/  STL [R1+0x1044], R190 ;  /* 0x001044be01007387 */ /* 0x0001e80000100800 */
[----:B------:R-:W-:Y:S04]  /*26fb0*/  STL [R1+0x104c], R227 ;  /* 0x00104ce301007387 */ /* 0x000fe80000100800 */
[----:B0-----:R-:W4:Y:S04]  /*26fc0*/  LDL.LU R190, [R1+0xffc] ;  /* 0x000ffc0001be7983 */ /* 0x001f280000300800 */
[----:B------:R-:W-:Y:S01]  /*26fd0*/  STL [R1+0x1020], R229 ;  /* 0x001020e501007387 */ /* 0x000fe20000100800 */
[----:B--2---:R-:W-:-:S05]  /*26fe0*/  IADD3 R191, P4, R191, R7, RZ ;  /* 0x00000007bfbf7210 */ /* 0x004fca0007f9e0ff */
[----:B------:R0:W-:Y:S01]  /*26ff0*/  STL [R1+0x1018], R191 ;  /* 0x001018bf01007387 */ /* 0x0001e20000100800 */
[----:B---3--:R-:W-:-:S03]  /*27000*/  IMAD.X R181, R181, 0x1, R6, P5 ;  /* 0x00000001b5b57824 */ /* 0x008fc600028e0606 */
[----:B0-----:R-:W2:Y:S01]  /*27010*/  LDL.LU R191, [R1+0xfd0] ;  /* 0x000fd00001bf7983 */ /* 0x001ea20000300800 */
[----:B----4-:R-:W-:Y:S01]  /*27020*/  IMAD.X R183, R183, 0x1, R6, P6 ;  /* 0x00000001b7b77824 */ /* 0x010fe200030e0606 */
[-C--:B------:R-:W-:Y:S02]  /*27030*/  IADD3 R184, P5, R184, R7.reuse, RZ ;  /* 0x00000007b8b87210 */ /* 0x080fe40007fbe0ff */
[----:B------:R0:W-:Y:S01]  /*27040*/  STL [R1+0x103c], R181 ;  /* 0x00103cb501007387 */ /* 0x0001e20000100800 */
[----:B------:R-:W-:-:S03]  /*27050*/  IADD3 R179, P6, R179, R7, RZ ;  /* 0x00000007b3b37210 */ /* 0x000fc60007fde0ff */
[----:B0-----:R-:W3:Y:S04]  /*27060*/  LDL.LU R181, [R1+0xff4] ;  /* 0x000ff40001b57983 */ /* 0x001ee80000300800 */
[----:B------:R0:W-:Y:S04]  /*27070*/  STL [R1+0x1008], R179 ;  /* 0x001008b301007387 */ /* 0x0001e80000100800 */
[----:B------:R1:W-:Y:S04]  /*27080*/  STL [R1+0x1010], R184 ;  /* 0x001010b801007387 */ /* 0x0003e80000100800 */
[----:B0-----:R-:W4:Y:S04]  /*27090*/  LDL.LU R179, [R1+0xfc8] ;  /* 0x000fc80001b37983 */ /* 0x001f280000300800 */
[----:B------:R-:W-:Y:S04]  /*270a0*/  STL [R1+0x1034], R183 ;  /* 0x001034b701007387 */ /* 0x000fe80000100800 */
[----:B-1----:R-:W4:Y:S01]  /*270b0*/  LDL.LU R184, [R1+0xfec] ;  /* 0x000fec0001b87983 */ /* 0x002f220000300800 */
[----:B------:R-:W-:-:S05]  /*270c0*/  IMAD.X R178, R178, 0x1, R6, P1 ;  /* 0x00000001b2b27824 */ /* 0x000fca00008e0606 */
[----:B------:R0:W-:Y:S01]  /*270d0*/  STL [R1+0x102c], R178 ;  /* 0x00102cb201007387 */ /* 0x0001e20000100800 */
[----:B------:R-:W-:-:S03]  /*270e0*/  IADD3 R177, P1, R177, R7, RZ ;  /* 0x00000007b1b17210 */ /* 0x000fc60007f3e0ff */
[----:B0-----:R-:W4:Y:S04]  /*270f0*/  LDL.LU R178, [R1+0xfc0] ;  /* 0x000fc00001b27983 */ /* 0x001f280000300800 */
[----:B------:R-:W4:Y:S04]  /*27100*/  LDL.LU R183, [R1+0xfe4] ;  /* 0x000fe40001b77983 */ /* 0x000f280000300800 */
[----:B------:R0:W-:Y:S04]  /*27110*/  STL [R1+0x1000], R177 ;  /* 0x001000b101007387 */ /* 0x0001e80000100800 */
[----:B0-----:R-:W4:Y:S01]  /*27120*/  LDL.LU R177, [R1+0xfb8] ;  /* 0x000fb80001b17983 */ /* 0x001f220000300800 */
[----:B------:R-:W-:-:S02]  /*27130*/  IMAD.X R239, R239, 0x1, R6, P2 ;  /* 0x00000001efef7824 */ /* 0x000fc400010e0606 */
[--C-:B------:R-:W-:Y:S01]  /*27140*/  IMAD.X R251, R251, 0x1, R6.reuse, P3 ;  /* 0x00000001fbfb7824 */ /* 0x100fe200018e0606 */
[-C--:B------:R-:W-:Y:S02]  /*27150*/  IADD3 R241, P2, R241, R7.reuse, RZ ;  /* 0x00000007f1f17210 */ /* 0x080fe40007f5e0ff */
[----:B------:R-:W-:Y:S01]  /*27160*/  IADD3 R180, P3, R180, R7, RZ ;  /* 0x00000007b4b47210 */ /* 0x000fe20007f7e0ff */
        /* <DEDUP_REMOVED lines=9> */
[-C--:B------:R-:W-:Y:S01]  /*27200*/  IADD3 R173, P5, R173, R7.reuse, RZ ;  /* 0x00000007adad7210 */ /* 0x080fe20007fbe0ff */
[----:B0-----:R-:W4:Y:S04]  /*27210*/  LDL.LU R176, [R1+0xfb0] ;  /* 0x000fb00001b07983 */ /* 0x001f280000300800 */
[----:B------:R0:W-:Y:S04]  /*27220*/  STL [R1+0xfe0], R173 ;  /* 0x000fe0ad01007387 */ /* 0x0001e80000100800 */
[----:B------:R-:W-:Y:S01]  /*27230*/  STL [R1+0xfe8], R252 ;  /* 0x000fe8fc01007387 */ /* 0x000fe20000100800 */
[----:B------:R-:W-:Y:S01]  /*27240*/  IMAD.X R182, R182, 0x1, R6, P6 ;  /* 0x00000001b6b67824 */ /* 0x000fe200030e0606 */
[----:B------:R-:W-:-:S02]  /*27250*/  IADD3 R172, P6, R172, R7, RZ ;  /* 0x00000007acac7210 */ /* 0x000fc40007fde0ff */
[----:B0-----:R-:W4:Y:S04]  /*27260*/  LDL.LU R173, [R1+0xfd4] ;  /* 0x000fd40001ad7983 */ /* 0x001f280000300800 */
[----:B------:R-:W-:Y:S04]  /*27270*/  STL [R1+0x100c], R185 ;  /* 0x00100cb901007387 */ /* 0x000fe80000100800 */
[----:B------:R-:W4:Y:S04]  /*27280*/  LDL.LU R227, [R1+0xfa8] ;  /* 0x000fa80001e37983 */ /* 0x000f280000300800 */
[----:B------:R-:W4:Y:S04]  /*27290*/  LDL.LU R229, [R1+0xfcc] ;  /* 0x000fcc0001e57983 */ /* 0x000f280000300800 */
[----:B------:R-:W-:Y:S04]  /*272a0*/  STL [R1+0x1004], R182 ;  /* 0x001004b601007387 */ /* 0x000fe80000100800 */
[----:B------:R0:W-:Y:S01]  /*272b0*/  STL [R1+0xfd8], R172 ;  /* 0x000fd8ac01007387 */ /* 0x0001e20000100800 */
[----:B------:R-:W-:-:S03]  /*272c0*/  IMAD.X R190, R190, 0x1, R6, P1 ;  /* 0x00000001bebe7824 */ /* 0x000fc600008e0606 */
[----:B0-----:R-:W4:Y:S04]  /*272d0*/  LDL.LU R172, [R1+0xfa0] ;  /* 0x000fa00001ac7983 */ /* 0x001f280000300800 */
[----:B------:R0:W-:Y:S04]  /*272e0*/  STL [R1+0xffc], R190 ;  /* 0x000ffcbe01007387 */ /* 0x0001e80000100800 */
[----:B0-----:R-:W4:Y:S01]  /*272f0*/  LDL.LU R190, [R1+0xfc4] ;  /* 0x000fc40001be7983 */ /* 0x001f220000300800 */
        /* <DEDUP_REMOVED lines=9> */
[----:B------:R0:W-:Y:S01]  /*27390*/  STL [R1+0xfc8], R179 ;  /* 0x000fc8b301007387 */ /* 0x0001e20000100800 */
[----:B------:R-:W-:-:S03]  /*273a0*/  IMAD.X R184, R184, 0x1, R6, P3 ;  /* 0x00000001b8b87824 */ /* 0x000fc600018e0606 */
[----:B0-----:R-:W4:Y:S01]  /*273b0*/  LDL.LU R179, [R1+0xf88] ;  /* 0x000f880001b37983 */ /* 0x001f220000300800 */
        /* <DEDUP_REMOVED lines=24> */
[-C--:B------:R-:W-:Y:S02]  /*27540*/  IADD3 R227, P6, R227, R7.reuse, RZ ;  /* 0x00000007e3e37210 */ /* 0x080fe40007fde0ff */
[----:B------:R-:W-:Y:S01]  /*27550*/  IADD3 R172, P1, R172, R7, RZ ;  /* 0x00000007acac7210 */ /* 0x000fe20007f3e0ff */
[----:B0-----:R-:W4:Y:S04]  /*27560*/  LDL.LU R173, [R1+0xf84] ;  /* 0x000f840001ad7983 */ /* 0x001f280000300800 */
[----:B------:R0:W-:Y:S04]  /*27570*/  STL [R1+0xfa0], R172 ;  /* 0x000fa0ac01007387 */ /* 0x0001e80000100800 */
[----:B------:R-:W-:Y:S01]  /*27580*/  STL [R1+0xfa8], R227 ;  /* 0x000fa8e301007387 */ /* 0x000fe20000100800 */
[----:B------:R-:W-:-:S03]  /*27590*/  IMAD.X R190, R190, 0x1, R6, P2 ;  /* 0x00000001bebe7824 */ /* 0x000fc600010e0606 */
[----:B0-----:R-:W4:Y:S04]  /*275a0*/  LDL.LU R172, [R1+0xf58] ;  /* 0x000f580001ac7983 */ /* 0x001f280000300800 */
[----:B------:R-:W-:Y:S04]  /*275b0*/  STL [R1+0xfcc], R229 ;  /* 0x000fcce501007387 */ /* 0x000fe80000100800 */
[----:B------:R0:W-:Y:S04]  /*275c0*/  STL [R1+0xfc4], R190 ;  /* 0x000fc4be01007387 */ /* 0x0001e80000100800 */
[----:B0-----:R-:W4:Y:S01]  /*275d0*/  LDL.LU R190, [R1+0xf7c] ;  /* 0x000f7c0001be7983 */ /* 0x001f220000300800 */
[----:B--2---:R-:W-:Y:S01]  /*275e0*/  IADD3 R191, P2, R191, R7, RZ ;  /* 0x00000007bfbf7210 */ /* 0x004fe20007f5e0ff */
[----:B---3--:R-:W-:-:S04]  /*275f0*/  IMAD.X R185, R185, 0x1, R6, P3 ;  /* 0x00000001b9b97824 */ /* 0x008fc800018e0606 */
[----:B------:R0:W-:Y:S01]  /*27600*/  STL [R1+0xf98], R191 ;  /* 0x000f98bf01007387 */ /* 0x0001e20000100800 */
[-C--:B------:R-:W-:Y:S01]  /*27610*/  IADD3 R182, P3, R182, R7.reuse, RZ ;  /* 0x00000007b6b67210 */ /* 0x080fe20007f7e0ff */
[----:B----4-:R-:W-:Y:S02]  /*27620*/  IMAD.X R181, R181, 0x1, R6, P4 ;  /* 0x00000001b5b57824 */ /* 0x010fe400020e0606 */
[----:B0-----:R-:W2:Y:S04]  /*27630*/  LDL.LU R191, [R1+0xf50] ;  /* 0x000f500001bf7983 */ /* 0x001ea80000300800 */
[----:B------:R0:W-:Y:S04]  /*27640*/  STL [R1+0xfb4], R181 ;  /* 0x000fb4b501007387 */ /* 0x0001e80000100800 */
[----:B------:R1:W-:Y:S01]  /*27650*/  STL [R1+0xfbc], R185 ;  /* 0x000fbcb901007387 */ /* 0x0003e20000100800 */
[----:B------:R-:W-:-:S03]  /*27660*/  IADD3 R179, P4, R179, R7, RZ ;  /* 0x00000007b3b37210 */ /* 0x000fc60007f9e0ff */
[----:B0-----:R-:W3:Y:S04]  /*27670*/  LDL.LU R181, [R1+0xf74] ;  /* 0x000f740001b57983 */ /* 0x001ee80000300800 */
[----:B------:R-:W-:Y:S04]  /*27680*/  STL [R1+0xf90], R182 ;  /* 0x000f90b601007387 */ /* 0x000fe80000100800 */
[----:B-1----:R-:W4:Y:S04]  /*27690*/  LDL.LU R185, [R1+0xf48] ;  /* 0x000f480001b97983 */ /* 0x002f280000300800 */
[----:B------:R0:W-:Y:S04]  /*276a0*/  STL [R1+0xf88], R179 ;  /* 0x000f88b301007387 */ /* 0x0001e80000100800 */
[----:B0-----:R-:W4:Y:S04]  /*276b0*/  LDL.LU R179, [R1+0xf6c] ;  /* 0x000f6c0001b37983 */ /* 0x001f280000300800 */
[----:B------:R-:W4:Y:S01]  /*276c0*/  LDL.LU R182, [R1+0xf40] ;  /* 0x000f400001b67983 */ /* 0x000f220000300800 */
[----:B------:R-:W-:Y:S01]  /*276d0*/  IMAD.X R178, R178, 0x1, R6, P5 ;  /* 0x00000001b2b27824 */ /* 0x000fe200028e0606 */
[----:B------:R-:W-:-:S04]  /*276e0*/  IADD3 R239, P5, R239, R7, RZ ;  /* 0x00000007efef7210 */ /* 0x000fc80007fbe0ff */
[----:B------:R0:W-:Y:S01]  /*276f0*/  STL [R1+0xfac], R178 ;  /* 0x000facb201007387 */ /* 0x0001e20000100800 */
[----:B------:R-:W-:-:S03]  /*27700*/  IMAD.X R241, R241, 0x1, R6, P6 ;  /* 0x00000001f1f17824 */ /* 0x000fc600030e0606 */
[----:B0-----:R-:W4:Y:S01]  /*27710*/  LDL.LU R178, [R1+0xf64] ;  /* 0x000f640001b27983 */ /* 0x001f220000300800 */
[----:B------:R-:W-:-:S03]  /*27720*/  IMAD.X R177, R177, 0x1, R6, P1 ;  /* 0x00000001b1b17824 */ /* 0x000fc600008e0606 */
[----:B------:R-:W-:Y:S04]  /*27730*/  STL [R1+0xf80], R239 ;  /* 0x000f80ef01007387 */ /* 0x000fe80000100800 */
[----:B------:R0:W-:Y:S04]  /*27740*/  STL [R1+0xf9c], R177 ;  /* 0x000f9cb101007387 */ /* 0x0001e80000100800 */
[----:B------:R-:W-:Y:S04]  /*27750*/  STL [R1+0xfa4], R241 ;  /* 0x000fa4f101007387 */ /* 0x000fe80000100800 */
[----:B0-----:R-:W4:Y:S01]  /*27760*/  LDL.LU R177, [R1+0xf38] ;  /* 0x000f380001b17983 */ /* 0x001f220000300800 */
[----:B------:R-:W-:-:S02]  /*27770*/  IADD3 R251, P6, R251, R7, RZ ;  /* 0x00000007fbfb7210 */ /* 0x000fc40007fde0ff */
[-C--:B------:R-:W-:Y:S01]  /*27780*/  IADD3 R180, P1, R180, R7.reuse, RZ ;  /* 0x00000007b4b47210 */ /* 0x080fe20007f3e0ff */
[--C-:B------:R-:W-:Y:S02]  /*27790*/  IMAD.X R252, R252, 0x1, R6.reuse, P2 ;  /* 0x00000001fcfc7824 */ /* 0x100fe400010e0606 */
[----:B------:R-:W-:Y:S04]  /*277a0*/  STL [R1+0xf78], R251 ;  /* 0x000f78fb01007387 */ /* 0x000fe80000100800 */
[----:B------:R0:W-:Y:S01]  /*277b0*/  STL [R1+0xf70], R180 ;  /* 0x000f70b401007387 */ /* 0x0001e20000100800 */
[-C--:B------:R-:W-:Y:S01]  /*277c0*/  IADD3 R184, P2, R184, R7.reuse, RZ ;  /* 0x00000007b8b87210 */ /* 0x080fe20007f5e0ff */
[--C-:B------:R-:W-:Y:S02]  /*277d0*/  IMAD.X R176, R176, 0x1, R6.reuse, P3 ;  /* 0x00000001b0b07824 */ /* 0x100fe400018e0606 */
        /* <DEDUP_REMOVED lines=10> */
[----:B------:R0:W-:Y:S01]  /*27880*/  STL [R1+0xf84], R173 ;  /* 0x000f84ad01007387 */ /* 0x0001e20000100800 */
[----:B------:R-:W-:-:S03]  /*27890*/  IADD3 R172, P4, R172, R7, RZ ;  /* 0x00000007acac7210 */ /* 0x000fc60007f9e0ff */
[----:B0-----:R-:W4:Y:S04]  /*278a0*/  LDL.LU R173, [R1+0xf4c] ;  /* 0x000f4c0001ad7983 */ /* 0x001f280000300800 */
[----:B------:R0:W-:Y:S01]  /*278b0*/  STL [R1+0xf58], R172 ;  /* 0x000f58ac01007387 */ /* 0x0001e20000100800 */
[----:B------:R-:W-:-:S03]  /*278c0*/  IMAD.X R190, R190, 0x1, R6, P5 ;  /* 0x00000001bebe7824 */ /* 0x000fc600028e0606 */
        /* <DEDUP_REMOVED lines=8> */
[----:B0-----:R-:W2:Y:S01]  /*27950*/  LDL.LU R191, [R1+0xf10] ;  /* 0x000f100001bf7983 */ /* 0x001ea20000300800 */
[----:B----4-:R-:W-:-:S03]  /*27960*/  IADD3 R185, P6, R185, R7, RZ ;  /* 0x00000007b9b97210 */ /* 0x010fc60007fde0ff */
[----:B------:R0:W-:Y:S01]  /*27970*/  STL [R1+0xf74], R181 ;  /* 0x000f74b501007387 */ /* 0x0001e20000100800 */
[----:B------:R-:W-:-:S03]  /*27980*/  IMAD.X R179, R179, 0x1, R6, P1 ;  /* 0x00000001b3b37824 */ /* 0x000fc600008e0606 */
[----:B0-----:R-:W3:Y:S04]  /*27990*/  LDL.LU R181, [R1+0xf34] ;  /* 0x000f340001b57983 */ /* 0x001ee80000300800 */
[----:B------:R0:W-:Y:S01]  /*279a0*/  STL [R1+0xf6c], R179 ;  /* 0x000f6cb301007387 */ /* 0x0001e20000100800 */
[----:B------:R-:W-:-:S03]  /*279b0*/  IADD3 R182, P1, R182, R7, RZ ;  /* 0x00000007b6b67210 */ /* 0x000fc60007f3e0ff */
[----:B0-----:R-:W4:Y:S04]  /*279c0*/  LDL.LU R179, [R1+0xf08] ;  /* 0x000f080001b37983 */ /* 0x001f280000300800 */
[----:B------:R-:W-:Y:S04]  /*279d0*/  STL [R1+0xf48], R185 ;  /* 0x000f48b901007387 */ /* 0x000fe80000100800 */
[----:B------:R-:W4:Y:S04]  /*279e0*/  LDL.LU R239, [R1+0xf2c] ;  /* 0x000f2c0001ef7983 */ /* 0x000f280000300800 */
[----:B------:R-:W4:Y:S04]  /*279f0*/  LDL.LU R241, [R1+0xf00] ;  /* 0x000f000001f17983 */ /* 0x000f280000300800 */
[----:B------:R-:W-:Y:S04]  /*27a00*/  STL [R1+0xf40], R182 ;  /* 0x000f40b601007387 */ /* 0x000fe80000100800 */
[----:B------:R-:W4:Y:S01]  /*27a10*/  LDL.LU R251, [R1+0xf24] ;  /* 0x000f240001fb7983 */ /* 0x000f220000300800 */
[----:B------:R-:W-:-:S05]  /*27a20*/  IMAD.X R178, R178, 0x1, R6, P2 ;  /* 0x00000001b2b27824 */ /* 0x000fca00010e0606 */
[----:B------:R0:W-:Y:S04]  /*27a30*/  STL [R1+0xf64], R178 ;  /* 0x000f64b201007387 */ /* 0x0001e80000100800 */
[----:B0-----:R-:W4:Y:S01]  /*27a40*/  LDL.LU R178, [R1+0xef8] ;  /* 0x000ef80001b27983 */ /* 0x001f220000300800 */
[----:B------:R-:W-:-:S05]  /*27a50*/  IADD3 R177, P2, R177, R7, RZ ;  /* 0x00000007b1b17210 */ /* 0x000fca0007f5e0ff */
[----:B------:R0:W-:Y:S04]  /*27a60*/  STL [R1+0xf38], R177 ;  /* 0x000f38b101007387 */ /* 0x0001e80000100800 */
[----:B0-----:R-:W4:Y:S04]  /*27a70*/  LDL.LU R177, [R1+0xf1c] ;  /* 0x000f1c0001b17983 */ /* 0x001f280000300800 */
[----:B------:R-:W4:Y:S01]  /*27a80*/  LDL.LU R252, [R1+0xef0] ;  /* 0x000ef00001fc7983 */ /* 0x000f220000300800 */
[----:B------:R-:W-:-:S03]  /*27a90*/  IMAD.X R180, R180, 0x1, R6, P3 ;  /* 0x00000001b4b47824 */ /* 0x000fc600018e0606 */
        /* <DEDUP_REMOVED lines=11> */
[----:B------:R-:W-:Y:S01]  /*27b50*/  STL [R1+0xf54], R227 ;  /* 0x000f54e301007387 */ /* 0x000fe20000100800 */
[----:B------:R-:W-:-:S03]  /*27b60*/  IADD3 R172, P5, R172, R7, RZ ;  /* 0x00000007acac7210 */ /* 0x000fc60007fbe0ff */
[----:B0-----:R-:W4:Y:S04]  /*27b70*/  LDL.LU R173, [R1+0xf04] ;  /* 0x000f040001ad7983 */ /* 0x001f280000300800 */
[----:B------:R-:W-:Y:S04]  /*27b80*/  STL [R1+0xf28], R229 ;  /* 0x000f28e501007387 */ /* 0x000fe80000100800 */
[----:B------:R0:W-:Y:S01]  /*27b90*/  STL [R1+0xf20], R172 ;  /* 0x000f20ac01007387 */ /* 0x0001e20000100800 */
[--C-:B------:R-:W-:Y:S02]  /*27ba0*/  IMAD.X R190, R190, 0x1, R6.reuse, P6 ;  /* 0x00000001bebe7824 */ /* 0x100fe400030e0606 */
[----:B------:R-:W-:Y:S01]  /*27bb0*/  IMAD.X R183, R183, 0x1, R6, P1 ;  /* 0x00000001b7b77824 */ /* 0x000fe200008e0606 */
[----:B0-----:R-:W4:Y:S04]  /*27bc0*/  LDL.LU R172, [R1+0xed8] ;  /* 0x000ed80001ac7983 */ /* 0x001f280000300800 */
[----:B------:R0:W-:Y:S01]  /*27bd0*/  STL [R1+0xf44], R190 ;  /* 0x000f44be01007387 */ /* 0x0001e20000100800 */
[----:B------:R-:W-:-:S03]  /*27be0*/  IADD3 R184, P6, R184, R7, RZ ;  /* 0x00000007b8b87210 */ /* 0x000fc60007fde0ff */
[----:B0-----:R-:W4:Y:S01]  /*27bf0*/  LDL.LU R190, [R1+0xefc] ;  /* 0x000efc0001be7983 */ /* 0x001f220000300800 */
[----:B--2---:R-:W-:-:S05]  /*27c00*/  IADD3 R191, P1, R191, R7, RZ ;  /* 0x00000007bfbf7210 */ /* 0x004fca0007f3e0ff */
[----:B------:R0:W-:Y:S04]  /*27c10*/  STL [R1+0xf10], R191 ;  /* 0x000f10bf01007387 */ /* 0x0001e80000100800 */
[----:B------:R1:W-:Y:S01]  /*27c20*/  STL [R1+0xf18], R184 ;  /* 0x000f18b801007387 */ /* 0x0003e20000100800 */
[----:B---3--:R-:W-:-:S03]  /*27c30*/  IMAD.X R181, R181, 0x1, R6, P2 ;  /* 0x00000001b5b57824 */ /* 0x008fc600010e0606 */
[----:B0-----:R-:W2:Y:S04]  /*27c40*/  LDL.LU R191, [R1+0xed0] ;  /* 0x000ed00001bf7983 */ /* 0x001ea80000300800 */
[----:B------:R-:W-:Y:S04]  /*27c50*/  STL [R1+0xf3c], R183 ;  /* 0x000f3cb701007387 */ /* 0x000fe80000100800 */
[----:B-1----:R-:W3:Y:S04]  /*27c60*/  LDL.LU R184, [R1+0xef4] ;  /* 0x000ef40001b87983 */ /* 0x002ee80000300800 */
[----:B------:R0:W-:Y:S01]  /*27c70*/  STL [R1+0xf34], R181 ;  /* 0x000f34b501007387 */ /* 0x0001e20000100800 */
[----:B----4-:R-:W-:-:S03]  /*27c80*/  IADD3 R179, P2, R179, R7, RZ ;  /* 0x00000007b3b37210 */ /* 0x010fc60007f5e0ff */
[----:B0-----:R-:W4:Y:S04]  /*27c90*/  LDL.LU R181, [R1+0xec8] ;  /* 0x000ec80001b57983 */ /* 0x001f280000300800 */
[----:B------:R-:W4:Y:S04]  /*27ca0*/  LDL.LU R183, [R1+0xeec] ;  /* 0x000eec0001b77983 */ /* 0x000f280000300800 */
[----:B------:R0:W-:Y:S01]  /*27cb0*/  STL [R1+0xf08], R179 ;  /* 0x000f08b301007387 */ /* 0x0001e20000100800 */
[--C-:B------:R-:W-:Y:S02]  /*27cc0*/  IMAD.X R239, R239, 0x1, R6.reuse, P3 ;  /* 0x00000001efef7824 */ /* 0x100fe400018e0606 */
[----:B------:R-:W-:Y:S01]  /*27cd0*/  IMAD.X R251, R251, 0x1, R6, P4 ;  /* 0x00000001fbfb7824 */ /* 0x000fe200020e0606 */
[-C--:B------:R-:W-:Y:S01]  /*27ce0*/  IADD3 R241, P3, R241, R7.reuse, RZ ;  /* 0x00000007f1f17210 */ /* 0x080fe20007f7e0ff */
[----:B0-----:R-:W4:Y:S04]  /*27cf0*/  LDL.LU R179, [R1+0xec0] ;  /* 0x000ec00001b37983 */ /* 0x001f280000300800 */
[----:B------:R-:W-:Y:S01]  /*27d00*/  STL [R1+0xf2c], R239 ;  /* 0x000f2cef01007387 */ /* 0x000fe20000100800 */
[----:B------:R-:W-:-:S05]  /*27d10*/  IADD3 R178, P4, R178, R7, RZ ;  /* 0x00000007b2b27210 */ /* 0x000fca0007f9e0ff */
[----:B------:R0:W-:Y:S04]  /*27d20*/  STL [R1+0xef8], R178 ;  /* 0x000ef8b201007387 */ /* 0x0001e80000100800 */
[----:B------:R-:W-:Y:S04]  /*27d30*/  STL [R1+0xf00], R241 ;  /* 0x000f00f101007387 */ /* 0x000fe80000100800 */
[----:B0-----:R-:W4:Y:S01]  /*27d40*/  LDL.LU R178, [R1+0xee4] ;  /* 0x000ee40001b27983 */ /* 0x001f220000300800 */
[----:B------:R-:W-:-:S03]  /*27d50*/  IMAD.X R177, R177, 0x1, R6, P5 ;  /* 0x00000001b1b17824 */ /* 0x000fc600028e0606 */
[----:B------:R-:W-:Y:S04]  /*27d60*/  STL [R1+0xf24], R251 ;  /* 0x000f24fb01007387 */ /* 0x000fe80000100800 */
[----:B------:R0:W-:Y:S04]  /*27d70*/  STL [R1+0xf1c], R177 ;  /* 0x000f1cb101007387 */ /* 0x0001e80000100800 */
[----:B0-----:R-:W4:Y:S01]  /*27d80*/  LDL.LU R177, [R1+0xeb8] ;  /* 0x000eb80001b17983 */ /* 0x001f220000300800 */
[----:B------:R-:W-:Y:S01]  /*27d90*/  IMAD.X R185, R185, 0x1, R6, P6 ;  /* 0x00000001b9b97824 */ /* 0x000fe200030e0606 */
[----:B------:R-:W-:-:S02]  /*27da0*/  IADD3 R180, P6, R180, R7, RZ ;  /* 0x00000007b4b47210 */ /* 0x000fc40007fde0ff */
[-C--:B------:R-:W-:Y:S01]  /*27db0*/  IADD3 R252, P5, R252, R7.reuse, RZ ;  /* 0x00000007fcfc7210 */ /* 0x080fe20007fbe0ff */
[----:B------:R-:W-:Y:S02]  /*27dc0*/  IMAD.X R182, R182, 0x1, R6, P1 ;  /* 0x00000001b6b67824 */ /* 0x000fe400008e0606 */
[----:B------:R0:W-:Y:S04]  /*27dd0*/  STL [R1+0xee8], R180 ;  /* 0x000ee8b401007387 */ /* 0x0001e80000100800 */
[----:B------:R-:W-:Y:S01]  /*27de0*/  STL [R1+0xef0], R252 ;  /* 0x000ef0fc01007387 */ /* 0x000fe20000100800 */
[----:B------:R-:W-:-:S03]  /*27df0*/  IADD3 R176, P1, R176, R7, RZ ;  /* 0x00000007b0b07210 */ /* 0x000fc60007f3e0ff */
        /* <DEDUP_REMOVED lines=17> */
[----:B0-----:R-:W4:Y:S01]  /*27f10*/  LDL.LU R190, [R1+0xebc] ;  /* 0x000ebc0001be7983 */ /* 0x001f220000300800 */
[----:B--2---:R-:W-:Y:S01]  /*27f20*/  IADD3 R191, P3, R191, R7, RZ ;  /* 0x00000007bfbf7210 */ /* 0x004fe20007f7e0ff */
[----:B---3--:R-:W-:-:S04]  /*27f30*/  IMAD.X R184, R184, 0x1, R6, P4 ;  /* 0x00000001b8b87824 */ /* 0x008fc800020e0606 */
[----:B------:R0:W-:Y:S01]  /*27f40*/  STL [R1+0xed0], R191 ;  /* 0x000ed0bf01007387 */ /* 0x0001e20000100800 */
[----:B----4-:R-:W-:-:S03]  /*27f50*/  IADD3 R181, P4, R181, R7, RZ ;  /* 0x00000007b5b57210 */ /* 0x010fc60007f9e0ff */
[----:B0-----:R-:W2:Y:S01]  /*27f60*/  LDL.LU R191, [R1+0xe90] ;  /* 0x000e900001bf7983 */ /* 0x001ea20000300800 */
[----:B------:R-:W-:-:S03]  /*27f70*/  IMAD.X R183, R183, 0x1, R6, P5 ;  /* 0x00000001b7b77824 */ /* 0x000fc600028e0606 */
[----:B------:R0:W-:Y:S01]  /*27f80*/  STL [R1+0xec8], R181 ;  /* 0x000ec8b501007387 */ /* 0x0001e20000100800 */
[----:B------:R-:W-:-:S03]  /*27f90*/  IADD3 R179, P5, R179, R7, RZ ;  /* 0x00000007b3b37210 */ /* 0x000fc60007fbe0ff */
[----:B0-----:R-:W3:Y:S04]  /*27fa0*/  LDL.LU R181, [R1+0xeb4] ;  /* 0x000eb40001b57983 */ /* 0x001ee80000300800 */
        /* <DEDUP_REMOVED lines=8> */
[----:B------:R0:W-:Y:S04]  /*28030*/  STL [R1+0xee4], R178 ;  /* 0x000ee4b201007387 */ /* 0x0001e80000100800 */
[----:B0-----:R-:W4:Y:S01]  /*28040*/  LDL.LU R178, [R1+0xe78] ;  /* 0x000e780001b27983 */ /* 0x001f220000300800 */
[----:B------:R-:W-:-:S03]  /*28050*/  IADD3 R177, P6, R177, R7, RZ ;  /* 0x00000007b1b17210 */ /* 0x000fc60007fde0ff */
[----:B------:R-:W4:Y:S04]  /*28060*/  LDL.LU R252, [R1+0xe9c] ;  /* 0x000e9c0001fc7983 */ /* 0x000f280000300800 */
[----:B------:R-:W4:Y:S04]  /*28070*/  LDL.LU R184, [R1+0xe70] ;  /* 0x000e700001b87983 */ /* 0x000f280000300800 */
[----:B------:R0:W-:Y:S04]  /*28080*/  STL [R1+0xeb8], R177 ;  /* 0x000eb8b101007387 */ /* 0x0001e80000100800 */
[----:B0-----:R-:W4:Y:S04]  /*28090*/  LDL.LU R177, [R1+0xe94] ;  /* 0x000e940001b17983 */ /* 0x001f280000300800 */
[----:B------:R-:W4:Y:S01]  /*280a0*/  LDL.LU R183, [R1+0xe68] ;  /* 0x000e680001b77983 */ /* 0x000f220000300800 */
[----:B------:R-:W-:-:S02]  /*280b0*/  IMAD.X R180, R180, 0x1, R6, P1 ;  /* 0x00000001b4b47824 */ /* 0x000fc400008e0606 */
[----:B------:R-:W-:Y:S01]  /*280c0*/  IMAD.X R229, R229, 0x1, R6, P2 ;  /* 0x00000001e5e57824 */ /* 0x000fe200010e0606 */
[-C--:B------:R-:W-:Y:S02]  /*280d0*/  IADD3 R227, P1, R227, R7.reuse, RZ ;  /* 0x00000007e3e37210 */ /* 0x080fe40007f3e0ff */
[----:B------:R0:W-:Y:S01]  /*280e0*/  STL [R1+0xedc], R180 ;  /* 0x000edcb401007387 */ /* 0x0001e20000100800 */
[----:B------:R-:W-:-:S03]  /*280f0*/  IADD3 R176, P2, R176, R7, RZ ;  /* 0x00000007b0b07210 */ /* 0x000fc60007f5e0ff */
[----:B0-----:R-:W4:Y:S04]  /*28100*/  LDL.LU R180, [R1+0xe8c] ;  /* 0x000e8c0001b47983 */ /* 0x001f280000300800 */
[----:B------:R0:W-:Y:S04]  /*28110*/  STL [R1+0xea8], R176 ;  /* 0x000ea8b001007387 */ /* 0x0001e80000100800 */
[----:B------:R-:W-:Y:S01]  /*28120*/  STL [R1+0xeb0], R227 ;  /* 0x000eb0e301007387 */ /* 0x000fe20000100800 */
[----:B------:R-:W-:-:S03]  /*28130*/  IMAD.X R173, R173, 0x1, R6, P3 ;  /* 0x00000001adad7824 */ /* 0x000fc600018e0606 */
[----:B0-----:R-:W4:Y:S04]  /*28140*/  LDL.LU R176, [R1+0xe60] ;  /* 0x000e600001b07983 */ /* 0x001f280000300800 */
[----:B------:R-:W-:Y:S04]  /*28150*/  STL [R1+0xed4], R229 ;  /* 0x000ed4e501007387 */ /* 0x000fe80000100800 */
[----:B------:R0:W-:Y:S01]  /*28160*/  STL [R1+0xecc], R173 ;  /* 0x000eccad01007387 */ /* 0x0001e20000100800 */
[----:B------:R-:W-:Y:S01]  /*28170*/  IADD3 R172, P3, R172, R7, RZ ;  /* 0x00000007acac7210 */ /* 0x000fe20007f7e0ff */
[----:B------:R-:W-:-:S02]  /*28180*/  IMAD.X R185, R185, 0x1, R6, P4 ;  /* 0x00000001b9b97824 */ /* 0x000fc400020e0606 */
[----:B0-----:R-:W4:Y:S04]  /*28190*/  LDL.LU R173, [R1+0xe84] ;  /* 0x000e840001ad7983 */ /* 0x001f280000300800 */
[----:B------:R0:W-:Y:S01]  /*281a0*/  STL [R1+0xea0], R172 ;  /* 0x000ea0ac01007387 */ /* 0x0001e20000100800 */
[-C--:B------:R-:W-:Y:S01]  /*281b0*/  IADD3 R182, P4, R182, R7.reuse, RZ ;  /* 0x00000007b6b67210 */ /* 0x080fe20007f9e0ff */
[----:B------:R-:W-:Y:S02]  /*281c0*/  IMAD.X R190, R190, 0x1, R6, P5 ;  /* 0x00000001bebe7824 */ /* 0x000fe400028e0606 */
[----:B0-----:R-:W4:Y:S04]  /*281d0*/  LDL.LU R172, [R1+0xe58] ;  /* 0x000e580001ac7983 */ /* 0x001f280000300800 */
[----:B------:R0:W-:Y:S04]  /*281e0*/  STL [R1+0xebc], R190 ;  /* 0x000ebcbe01007387 */ /* 0x0001e80000100800 */
[----:B------:R1:W-:Y:S04]  /*281f0*/  STL [R1+0xec4], R185 ;  /* 0x000ec4b901007387 */ /* 0x0003e80000100800 */
[----:B0-----:R-:W4:Y:S04]  /*28200*/  LDL.LU R190, [R1+0xe7c] ;  /* 0x000e7c0001be7983 */ /* 0x001f280000300800 */
[----:B------:R-:W-:Y:S04]  /*28210*/  STL [R1+0xe98], R182 ;  /* 0x000e98b601007387 */ /* 0x000fe80000100800 */
[----:B-1----:R-:W4:Y:S01]  /*28220*/  LDL.LU R185, [R1+0xe50] ;  /* 0x000e500001b97983 */ /* 0x002f220000300800 */
[----:B--2---:R-:W-:-:S05]  /*28230*/  IADD3 R191, P5, R191, R7, RZ ;  /* 0x00000007bfbf7210 */ /* 0x004fca0007fbe0ff */
[----:B------:R0:W-:Y:S01]  /*28240*/  STL [R1+0xe90], R191 ;  /* 0x000e90bf01007387 */ /* 0x0001e20000100800 */
[----:B---3--:R-:W-:-:S03]  /*28250*/  IMAD.X R181, R181, 0x1, R6, P6 ;  /* 0x00000001b5b57824 */ /* 0x008fc600030e0606 */
[----:B0-----:R-:W2:Y:S01]  /*28260*/  LDL.LU R191, [R1+0xe74] ;  /* 0x000e740001bf7983 */ /* 0x001ea20000300800 */
[----:B----4-:R-:W-:-:S03]  /*28270*/  IADD3 R239, P6, R239, R7, RZ ;  /* 0x00000007efef7210 */ /* 0x010fc60007fde0ff */
[----:B------:R-:W3:Y:S01]  /*28280*/  LDL.LU R182, [R1+0xe48] ;  /* 0x000e480001b67983 */ /* 0x000ee20000300800 */
[----:B------:R-:W-:-:S03]  /*28290*/  IMAD.X R241, R241, 0x1, R6, P1 ;  /* 0x00000001f1f17824 */ /* 0x000fc600008e0606 */
[----:B------:R0:W-:Y:S01]  /*282a0*/  STL [R1+0xeb4], R181 ;  /* 0x000eb4b501007387 */ /* 0x0001e20000100800 */
[----:B------:R-:W-:-:S03]  /*282b0*/  IADD3 R251, P1, R251, R7, RZ ;  /* 0x00000007fbfb7210 */ /* 0x000fc60007f3e0ff */
[----:B0-----:R-:W4:Y:S01]  /*282c0*/  LDL.LU R181, [R1+0xe6c] ;  /* 0x000e6c0001b57983 */ /* 0x001f220000300800 */
[----:B------:R-:W-:-:S03]  /*282d0*/  IMAD.X R179, R179, 0x1, R6, P2 ;  /* 0x00000001b3b37824 */ /* 0x000fc600010e0606 */
[----:B------:R-:W-:Y:S04]  /*282e0*/  STL [R1+0xe88], R239 ;  /* 0x000e88ef01007387 */ /* 0x000fe80000100800 */
[----:B------:R0:W-:Y:S04]  /*282f0*/  STL [R1+0xea4], R179 ;  /* 0x000ea4b301007387 */ /* 0x0001e80000100800 */
[----:B------:R-:W-:Y:S04]  /*28300*/  STL [R1+0xeac], R241 ;  /* 0x000eacf101007387 */ /* 0x000fe80000100800 */
[----:B0-----:R-:W4:Y:S04]  /*28310*/  LDL.LU R179, [R1+0xe40] ;  /* 0x000e400001b37983 */ /* 0x001f280000300800 */
[----:B------:R-:W-:Y:S01]  /*28320*/  STL [R1+0xe80], R251 ;  /* 0x000e80fb01007387 */ /* 0x000fe20000100800 */
[----:B------:R-:W-:Y:S01]  /*28330*/  IADD3 R178, P2, R178, R7, RZ ;  /* 0x00000007b2b27210 */ /* 0x000fe20007f5e0ff */
[----:B------:R-:W-:-:S04]  /*28340*/  IMAD.X R252, R252, 0x1, R6, P3 ;  /* 0x00000001fcfc7824 */ /* 0x000fc800018e0606 */
[----:B------:R0:W-:Y:S04]  /*28350*/  STL [R1+0xe78], R178 ;  /* 0x000e78b201007387 */ /* 0x0001e80000100800 */
[----:B0-----:R-:W4:Y:S01]  /*28360*/  LDL.LU R178, [R1+0xe64] ;  /* 0x000e640001b27983 */ /* 0x001f220000300800 */
[----:B------:R-:W-:-:S05]  /*28370*/  IMAD.X R177, R177, 0x1, R6, P4 ;  /* 0x00000001b1b17824 */ /* 0x000fca00020e0606 */
[----:B------:R0:W-:Y:S04]  /*28380*/  STL [R1+0xe94], R177 ;  /* 0x000e94b101007387 */ /* 0x0001e80000100800 */
[----:B------:R-:W-:Y:S04]  /*28390*/  STL [R1+0xe9c], R252 ;  /* 0x000e9cfc01007387 */ /* 0x000fe80000100800 */
        /* <DEDUP_REMOVED lines=21> */
[----:B0-----:R-:W4:Y:S04]  /*284f0*/  LDL.LU R172, [R1+0xe18] ;  /* 0x000e180001ac7983 */ /* 0x001f280000300800 */
[----:B------:R0:W-:Y:S01]  /*28500*/  STL [R1+0xe7c], R190 ;  /* 0x000e7cbe01007387 */ /* 0x0001e20000100800 */
[----:B------:R-:W-:-:S03]  /*28510*/  IADD3 R185, P1, R185, R7, RZ ;  /* 0x00000007b9b97210 */ /* 0x000fc60007f3e0ff */
[----:B0-----:R-:W4:Y:S01]  /*28520*/  LDL.LU R190, [R1+0xe3c] ;  /* 0x000e3c0001be7983 */ /* 0x001f220000300800 */
[----:B--2---:R-:W-:Y:S01]  /*28530*/  IMAD.X R191, R191, 0x1, R6, P2 ;  /* 0x00000001bfbf7824 */ /* 0x004fe200010e0606 */
[----:B---3--:R-:W-:-:S04]  /*28540*/  IADD3 R182, P2, R182, R7, RZ ;  /* 0x00000007b6b67210 */ /* 0x008fc80007f5e0ff */
[----:B------:R0:W-:Y:S01]  /*28550*/  STL [R1+0xe74], R191 ;  /* 0x000e74bf01007387 */ /* 0x0001e20000100800 */
[----:B----4-:R-:W-:-:S03]  /*28560*/  IMAD.X R181, R181, 0x1, R6, P3 ;  /* 0x00000001b5b57824 */ /* 0x010fc600018e0606 */
[----:B0-----:R-:W2:Y:S04]  /*28570*/  LDL.LU R191, [R1+0xe10] ;  /* 0x000e100001bf7983 */ /* 0x001ea80000300800 */
[----:B------:R-:W-:Y:S04]  /*28580*/  STL [R1+0xe50], R185 ;  /* 0x000e50b901007387 */ /* 0x000fe80000100800 */
[----:B------:R-:W3:Y:S04]  /*28590*/  LDL.LU R239, [R1+0xe34] ;  /* 0x000e340001ef7983 */ /* 0x000ee80000300800 */
[----:B------:R-:W4:Y:S04]  /*285a0*/  LDL.LU R241, [R1+0xe08] ;  /* 0x000e080001f17983 */ /* 0x000f280000300800 */
[----:B------:R-:W-:Y:S04]  /*285b0*/  STL [R1+0xe48], R182 ;  /* 0x000e48b601007387 */ /* 0x000fe80000100800 */
[----:B------:R-:W4:Y:S04]  /*285c0*/  LDL.LU R251, [R1+0xe2c] ;  /* 0x000e2c0001fb7983 */ /* 0x000f280000300800 */
[----:B------:R0:W-:Y:S01]  /*285d0*/  STL [R1+0xe6c], R181 ;  /* 0x000e6cb501007387 */ /* 0x0001e20000100800 */
[----:B------:R-:W-:-:S03]  /*285e0*/  IADD3 R179, P3, R179, R7, RZ ;  /* 0x00000007b3b37210 */ /* 0x000fc60007f7e0ff */
[----:B0-----:R-:W4:Y:S04]  /*285f0*/  LDL.LU R181, [R1+0xe00] ;  /* 0x000e000001b57983 */ /* 0x001f280000300800 */
[----:B------:R0:W-:Y:S04]  /*28600*/  STL [R1+0xe40], R179 ;  /* 0x000e40b301007387 */ /* 0x0001e80000100800 */
[----:B0-----:R-:W4:Y:S04]  /*28610*/  LDL.LU R179, [R1+0xe24] ;  /* 0x000e240001b37983 */ /* 0x001f280000300800 */
[----:B------:R-:W4:Y:S04]  /*28620*/  LDL.LU R252, [R1+0xdf8] ;  /* 0x000df80001fc7983 */ /* 0x000f280000300800 */
[----:B------:R-:W4:Y:S01]  /*28630*/  LDL.LU R185, [R1+0xe1c] ;  /* 0x000e1c0001b97983 */ /* 0x000f220000300800 */
[----:B------:R-:W-:-:S05]  /*28640*/  IMAD.X R178, R178, 0x1, R6, P4 ;  /* 0x00000001b2b27824 */ /* 0x000fca00020e0606 */
[----:B------:R0:W-:Y:S04]  /*28650*/  STL [R1+0xe64], R178 ;  /* 0x000e64b201007387 */ /* 0x0001e80000100800 */
[----:B0-----:R-:W4:Y:S01]  /*28660*/  LDL.LU R178, [R1+0xdf0] ;  /* 0x000df00001b27983 */ /* 0x001f220000300800 */
[----:B------:R-:W-:-:S03]  /*28670*/  IADD3 R177, P4, R177, R7, RZ ;  /* 0x00000007b1b17210 */ /* 0x000fc60007f9e0ff */
[----:B------:R-:W4:Y:S04]  /*28680*/  LDL.LU R182, [R1+0xe14] ;  /* 0x000e140001b67983 */ /* 0x000f280000300800 */
[----:B------:R0:W-:Y:S04]  /*28690*/  STL [R1+0xe38], R177 ;  /* 0x000e38b101007387 */ /* 0x0001e80000100800 */
[----:B0-----:R-:W4:Y:S01]  /*286a0*/  LDL.LU R177, [R1+0xde8] ;  /* 0x000de80001b17983 */ /* 0x001f220000300800 */
[--C-:B------:R-:W-:Y:S01]  /*286b0*/  IMAD.X R227, R227, 0x1, R6.reuse, P5 ;  /* 0x00000001e3e37824 */ /* 0x100fe200028e0606 */
[----:B------:R-:W-:Y:S01]  /*286c0*/  IADD3 R229, P5, R229, R7, RZ ;  /* 0x00000007e5e57210 */ /* 0x000fe20007fbe0ff */
[----:B------:R-:W-:-:S05]  /*286d0*/  IMAD.X R180, R180, 0x1, R6, P6 ;  /* 0x00000001b4b47824 */ /* 0x000fca00030e0606 */
        /* <DEDUP_REMOVED lines=10> */
[----:B------:R-:W-:-:S02]  /*28780*/  IADD3 R184, P1, R184, R7, RZ ;  /* 0x00000007b8b87210 */ /* 0x000fc40007f3e0ff */
[----:B------:R-:W-:Y:S01]  /*28790*/  IADD3 R172, P2, R172, R7, RZ ;  /* 0x00000007acac7210 */ /* 0x000fe20007f5e0ff */
[----:B0-----:R-:W4:Y:S04]  /*287a0*/  LDL.LU R173, [R1+0xe04] ;  /* 0x000e040001ad7983 */ /* 0x001f280000300800 */
[----:B------:R0:W-:Y:S04]  /*287b0*/  STL [R1+0xe18], R172 ;  /* 0x000e18ac01007387 */ /* 0x0001e80000100800 */
[----:B------:R1:W-:Y:S01]  /*287c0*/  STL [R1+0xe20], R184 ;  /* 0x000e20b801007387 */ /* 0x0003e20000100800 */
[----:B------:R-:W-:-:S03]  /*287d0*/  IMAD.X R190, R190, 0x1, R6, P3 ;  /* 0x00000001bebe7824 */ /* 0x000fc600018e0606 */
[----:B0-----:R-:W4:Y:S04]  /*287e0*/  LDL.LU R172, [R1+0xdd8] ;  /* 0x000dd80001ac7983 */ /* 0x001f280000300800 */
[----:B------:R-:W-:Y:S04]  /*287f0*/  STL [R1+0xe44], R183 ;  /* 0x000e44b701007387 */ /* 0x000fe80000100800 */
[----:B-1----:R-:W4:Y:S04]  /*28800*/  LDL.LU R184, [R1+0xdfc] ;  /* 0x000dfc0001b87983 */ /* 0x002f280000300800 */
[----:B------:R0:W-:Y:S04]  /*28810*/  STL [R1+0xe3c], R190 ;  /* 0x000e3cbe01007387 */ /* 0x0001e80000100800 */
[----:B0-----:R-:W4:Y:S04]  /*28820*/  LDL.LU R190, [R1+0xdd0] ;  /* 0x000dd00001be7983 */ /* 0x001f280000300800 */
[----:B------:R-:W4:Y:S01]  /*28830*/  LDL.LU R183, [R1+0xdf4] ;  /* 0x000df40001b77983 */ /* 0x000f220000300800 */
[-C--:B--2---:R-:W-:Y:S01]  /*28840*/  IADD3 R191, P3, R191, R7.reuse, RZ ;  /* 0x00000007bfbf7210 */ /* 0x084fe20007f7e0ff */
[--C-:B---3--:R-:W-:Y:S01]  /*28850*/  IMAD.X R239, R239, 0x1, R6.reuse, P4 ;  /* 0x00000001efef7824 */ /* 0x108fe200020e0606 */
[----:B----4-:R-:W-:Y:S01]  /*28860*/  IADD3 R241, P4, R241, R7, RZ ;  /* 0x00000007f1f17210 */ /* 0x010fe20007f9e0ff */
[----:B------:R-:W-:-:S02]  /*28870*/  IMAD.X R251, R251, 0x1, R6, P5 ;  /* 0x00000001fbfb7824 */ /* 0x000fc400028e0606 */
[----:B------:R0:W-:Y:S01]  /*28880*/  STL [R1+0xe10], R191 ;  /* 0x000e10bf01007387 */ /* 0x0001e20000100800 */
[----:B------:R-:W-:-:S03]  /*28890*/  IADD3 R181, P5, R181, R7, RZ ;  /* 0x00000007b5b57210 */ /* 0x000fc60007fbe0ff */
[----:B0-----:R-:W2:Y:S04]  /*288a0*/  LDL.LU R191, [R1+0xdc8] ;  /* 0x000dc80001bf7983 */ /* 0x001ea80000300800 */
[----:B------:R-:W-:Y:S04]  /*288b0*/  STL [R1+0xe34], R239 ;  /* 0x000e34ef01007387 */ /* 0x000fe80000100800 */
[----:B------:R0:W-:Y:S04]  /*288c0*/  STL [R1+0xe00], R181 ;  /* 0x000e00b501007387 */ /* 0x0001e80000100800 */
[----:B------:R-:W-:Y:S01]  /*288d0*/  STL [R1+0xe08], R241 ;  /* 0x000e08f101007387 */ /* 0x000fe20000100800 */
[----:B------:R-:W-:-:S03]  /*288e0*/  IMAD.X R179, R179, 0x1, R6, P6 ;  /* 0x00000001b3b37824 */ /* 0x000fc600030e0606 */
[----:B0-----:R-:W3:Y:S04]  /*288f0*/  LDL.LU R181, [R1+0xdec] ;  /* 0x000dec0001b57983 */ /* 0x001ee80000300800 */
[----:B------:R-:W-:Y:S01]  /*28900*/  STL [R1+0xe2c], R251 ;  /* 0x000e2cfb01007387 */ /* 0x000fe20000100800 */
[----:B------:R-:W-:-:S03]  /*28910*/  IMAD.X R185, R185, 0x1, R6, P1 ;  /* 0x00000001b9b97824 */ /* 0x000fc600008e0606 */
[----:B------:R0:W-:Y:S01]  /*28920*/  STL [R1+0xe24], R179 ;  /* 0x000e24b301007387 */ /* 0x0001e20000100800 */
[----:B------:R-:W-:-:S03]  /*28930*/  IADD3 R252, P6, R252, R7, RZ ;  /* 0x00000007fcfc7210 */ /* 0x000fc60007fde0ff */
[----:B0-----:R-:W4:Y:S01]  /*28940*/  LDL.LU R179, [R1+0xdc0] ;  /* 0x000dc00001b37983 */ /* 0x001f220000300800 */
[----:B------:R-:W-:Y:S01]  /*28950*/  IADD3 R178, P1, R178, R7, RZ ;  /* 0x00000007b2b27210 */ /* 0x000fe20007f3e0ff */
[----:B------:R-:W-:-:S04]  /*28960*/  IMAD.X R182, R182, 0x1, R6, P2 ;  /* 0x00000001b6b67824 */ /* 0x000fc800010e0606 */
[----:B------:R0:W-:Y:S04]  /*28970*/  STL [R1+0xdf0], R178 ;  /* 0x000df0b201007387 */ /* 0x0001e80000100800 */
[----:B------:R-:W-:Y:S04]  /*28980*/  STL [R1+0xdf8], R252 ;  /* 0x000df8fc01007387 */ /* 0x000fe80000100800 */
[----:B0-----:R-:W4:Y:S01]  /*28990*/  LDL.LU R178, [R1+0xde4] ;  /* 0x000de40001b27983 */ /* 0x001f220000300800 */
[----:B------:R-:W-:-:S03]  /*289a0*/  IADD3 R177, P2, R177, R7, RZ ;  /* 0x00000007b1b17210 */ /* 0x000fc60007f5e0ff */
[----:B------:R-:W-:Y:S04]  /*289b0*/  STL [R1+0xe1c], R185 ;  /* 0x000e1cb901007387 */ /* 0x000fe80000100800 */
[----:B------:R-:W4:Y:S04]  /*289c0*/  LDL.LU R227, [R1+0xdb8] ;  /* 0x000db80001e37983 */ /* 0x000f280000300800 */
[----:B------:R-:W4:Y:S04]  /*289d0*/  LDL.LU R229, [R1+0xddc] ;  /* 0x000ddc0001e57983 */ /* 0x000f280000300800 */
[----:B------:R-:W-:Y:S04]  /*289e0*/  STL [R1+0xe14], R182 ;  /* 0x000e14b601007387 */ /* 0x000fe80000100800 */
[----:B------:R0:W-:Y:S04]  /*289f0*/  STL [R1+0xde8], R177 ;  /* 0x000de8b101007387 */ /* 0x0001e80000100800 */
[----:B0-----:R-:W4:Y:S01]  /*28a00*/  LDL.LU R177, [R1+0xdb0] ;  /* 0x000db00001b17983 */ /* 0x001f220000300800 */
[----:B------:R-:W-:-:S05]  /*28a10*/  IMAD.X R180, R180, 0x1, R6, P3 ;  /* 0x00000001b4b47824 */ /* 0x000fca00018e0606 */
        /* <DEDUP_REMOVED lines=9> */
[----:B------:R-:W-:Y:S01]  /*28ab0*/  IADD3 R172, P4, R172, R7, RZ ;  /* 0x00000007acac7210 */ /* 0x000fe20007f9e0ff */
[----:B------:R-:W-:-:S02]  /*28ac0*/  IMAD.X R184, R184, 0x1, R6, P5 ;  /* 0x00000001b8b87824 */ /* 0x000fc400028e0606 */
[----:B0-----:R-:W4:Y:S04]  /*28ad0*/  LDL.LU R173, [R1+0xdc4] ;  /* 0x000dc40001ad7983 */ /* 0x001f280000300800 */
[----:B------:R0:W-:Y:S01]  /*28ae0*/  STL [R1+0xdd8], R172 ;  /* 0x000dd8ac01007387 */ /* 0x0001e20000100800 */
[----:B------:R-:W-:-:S03]  /*28af0*/  IADD3 R190, P5, R190, R7, RZ ;  /* 0x00000007bebe7210 */ /* 0x000fc60007fbe0ff */
[----:B0-----:R-:W4:Y:S04]  /*28b00*/  LDL.LU R172, [R1+0xd98] ;  /* 0x000d980001ac7983 */ /* 0x001f280000300800 */
[----:B------:R0:W-:Y:S01]  /*28b10*/  STL [R1+0xdd0], R190 ;  /* 0x000dd0be01007387 */ /* 0x0001e20000100800 */
[----:B------:R-:W-:-:S03]  /*28b20*/  IMAD.X R183, R183, 0x1, R6, P6 ;  /* 0x00000001b7b77824 */ /* 0x000fc600030e0606 */
[----:B0-----:R-:W4:Y:S04]  /*28b30*/  LDL.LU R190, [R1+0xdbc] ;  /* 0x000dbc0001be7983 */ /* 0x001f280000300800 */
[----:B------:R-:W-:Y:S04]  /*28b40*/  STL [R1+0xdfc], R184 ;  /* 0x000dfcb801007387 */ /* 0x000fe80000100800 */
[----:B------:R-:W4:Y:S04]  /*28b50*/  LDL.LU R239, [R1+0xd90] ;  /* 0x000d900001ef7983 */ /* 0x000f280000300800 */
[----:B------:R-:W4:Y:S04]  /*28b60*/  LDL.LU R241, [R1+0xdb4] ;  /* 0x000db40001f17983 */ /* 0x000f280000300800 */
[----:B------:R-:W-:Y:S04]  /*28b70*/  STL [R1+0xdf4], R183 ;  /* 0x000df4b701007387 */ /* 0x000fe80000100800 */
[----:B------:R-:W4:Y:S01]  /*28b80*/  LDL.LU R251, [R1+0xd88] ;  /* 0x000d880001fb7983 */ /* 0x000f220000300800 */
        /* <DEDUP_REMOVED lines=10> */
[----:B0-----:R-:W4:Y:S04]  /*28c30*/  LDL.LU R179, [R1+0xd9c] ;  /* 0x000d9c0001b37983 */ /* 0x001f280000300800 */
[----:B------:R-:W4:Y:S01]  /*28c40*/  LDL.LU R183, [R1+0xd70] ;  /* 0x000d700001b77983 */ /* 0x000f220000300800 */
[----:B------:R-:W-:-:S02]  /*28c50*/  IMAD.X R178, R178, 0x1, R6, P2 ;  /* 0x00000001b2b27824 */ /* 0x000fc400010e0606 */
[----:B------:R-:W-:-:S03]  /*28c60*/  IMAD.X R229, R229, 0x1, R6, P3 ;  /* 0x00000001e5e57824 */ /* 0x000fc600018e0606 */
[----:B------:R0:W-:Y:S01]  /*28c70*/  STL [R1+0xde4], R178 ;  /* 0x000de4b201007387 */ /* 0x0001e20000100800 */
[----:B------:R-:W-:-:S03]  /*28c80*/  IADD3 R227, P2, R227, R7, RZ ;  /* 0x00000007e3e37210 */ /* 0x000fc60007f5e0ff */
[----:B0-----:R-:W4:Y:S01]  /*28c90*/  LDL.LU R178, [R1+0xd94] ;  /* 0x000d940001b27983 */ /* 0x001f220000300800 */
[----:B------:R-:W-:-:S05]  /*28ca0*/  IADD3 R177, P3, R177, R7, RZ ;  /* 0x00000007b1b17210 */ /* 0x000fca0007f7e0ff */
[----:B------:R0:W-:Y:S04]  /*28cb0*/  STL [R1+0xdb0], R177 ;  /* 0x000db0b101007387 */ /* 0x0001e80000100800 */
[----:B------:R-:W-:Y:S04]  /*28cc0*/  STL [R1+0xdb8], R227 ;  /* 0x000db8e301007387 */ /* 0x000fe80000100800 */
[----:B0-----:R-:W4:Y:S04]  /*28cd0*/  LDL.LU R177, [R1+0xd68] ;  /* 0x000d680001b17983 */ /* 0x001f280000300800 */
[----:B------:R-:W-:Y:S01]  /*28ce0*/  STL [R1+0xddc], R229 ;  /* 0x000ddce501007387 */ /* 0x000fe20000100800 */
[----:B------:R-:W-:-:S05]  /*28cf0*/  IMAD.X R180, R180, 0x1, R6, P4 ;  /* 0x00000001b4b47824 */ /* 0x000fca00020e0606 */
[----:B------:R0:W-:Y:S01]  /*28d00*/  STL [R1+0xdd4], R180 ;  /* 0x000dd4b401007387 */ /* 0x0001e20000100800 */
[-C--:B------:R-:W-:Y:S01]  /*28d10*/  IADD3 R176, P4, R176, R7.reuse, RZ ;  /* 0x00000007b0b07210 */ /* 0x080fe20007f9e0ff */
[--C-:B------:R-:W-:Y:S02]  /*28d20*/  IMAD.X R185, R185, 0x1, R6.reuse, P5 ;  /* 0x00000001b9b97824 */ /* 0x100fe400028e0606 */
[----:B0-----:R-:W4:Y:S04]  /*28d30*/  LDL.LU R180, [R1+0xd8c] ;  /* 0x000d8c0001b47983 */ /* 0x001f280000300800 */
[----:B------:R0:W-:Y:S01]  /*28d40*/  STL [R1+0xda8], R176 ;  /* 0x000da8b001007387 */ /* 0x0001e20000100800 */
[----:B------:R-:W-:Y:S01]  /*28d50*/  IADD3 R182, P5, R182, R7, RZ ;  /* 0x00000007b6b67210 */ /* 0x000fe20007fbe0ff */
[----:B------:R-:W-:-:S02]  /*28d60*/  IMAD.X R173, R173, 0x1, R6, P6 ;  /* 0x00000001adad7824 */ /* 0x000fc400030e0606 */
[----:B0-----:R-:W4:Y:S04]  /*28d70*/  LDL.LU R176, [R1+0xd60] ;  /* 0x000d600001b07983 */ /* 0x001f280000300800 */
        /* <DEDUP_REMOVED lines=13> */
[----:B------:R-:W-:Y:S02]  /*28e50*/  IADD3 R251, P2, R251, R7, RZ ;  /* 0x00000007fbfb7210 */ /* 0x000fe40007f5e0ff */
[----:B0-----:R-:W4:Y:S04]  /*28e60*/  LDL.LU R190, [R1+0xd74] ;  /* 0x000d740001be7983 */ /* 0x001f280000300800 */
[----:B------:R-:W-:Y:S01]  /*28e70*/  STL [R1+0xd90], R239 ;  /* 0x000d90ef01007387 */ /* 0x000fe20000100800 */
[----:B--2---:R-:W-:-:S05]  /*28e80*/  IMAD.X R191, R191, 0x1, R6, P3 ;  /* 0x00000001bfbf7824 */ /* 0x004fca00018e0606 */
[----:B------:R0:W-:Y:S04]  /*28e90*/  STL [R1+0xdac], R191 ;  /* 0x000dacbf01007387 */ /* 0x0001e80000100800 */
[----:B------:R-:W-:Y:S01]  /*28ea0*/  STL [R1+0xdb4], R241 ;  /* 0x000db4f101007387 */ /* 0x000fe20000100800 */
[----:B---3--:R-:W-:-:S03]  /*28eb0*/  IADD3 R181, P3, R181, R7, RZ ;  /* 0x00000007b5b57210 */ /* 0x008fc60007f7e0ff */
[----:B0-----:R-:W2:Y:S04]  /*28ec0*/  LDL.LU R191, [R1+0xd48] ;  /* 0x000d480001bf7983 */ /* 0x001ea80000300800 */
[----:B------:R-:W-:Y:S01]  /*28ed0*/  STL [R1+0xd88], R251 ;  /* 0x000d88fb01007387 */ /* 0x000fe20000100800 */
[----:B----4-:R-:W-:-:S03]  /*28ee0*/  IMAD.X R252, R252, 0x1, R6, P4 ;  /* 0x00000001fcfc7824 */ /* 0x010fc600020e0606 */
[----:B------:R0:W-:Y:S01]  /*28ef0*/  STL [R1+0xd80], R181 ;  /* 0x000d80b501007387 */ /* 0x0001e20000100800 */
[-C--:B------:R-:W-:Y:S01]  /*28f00*/  IADD3 R184, P4, R184, R7.reuse, RZ ;  /* 0x00000007b8b87210 */ /* 0x080fe20007f9e0ff */
[----:B------:R-:W-:Y:S02]  /*28f10*/  IMAD.X R179, R179, 0x1, R6, P5 ;  /* 0x00000001b3b37824 */ /* 0x000fe400028e0606 */
[----:B0-----:R-:W3:Y:S01]  /*28f20*/  LDL.LU R181, [R1+0xd6c] ;  /* 0x000d6c0001b57983 */ /* 0x001ee20000300800 */
[----:B------:R-:W-:-:S03]  /*28f30*/  IADD3 R183, P5, R183, R7, RZ ;  /* 0x00000007b7b77210 */ /* 0x000fc60007fbe0ff */
[----:B------:R0:W-:Y:S04]  /*28f40*/  STL [R1+0xd9c], R179 ;  /* 0x000d9cb301007387 */ /* 0x0001e80000100800 */
[----:B------:R-:W-:Y:S04]  /*28f50*/  STL [R1+0xda4], R252 ;  /* 0x000da4fc01007387 */ /* 0x000fe80000100800 */
[----:B0-----:R-:W4:Y:S04]  /*28f60*/  LDL.LU R179, [R1+0xd40] ;  /* 0x000d400001b37983 */ /* 0x001f280000300800 */
[----:B------:R-:W-:Y:S04]  /*28f70*/  STL [R1+0xd78], R184 ;  /* 0x000d78b801007387 */ /* 0x000fe80000100800 */
[----:B------:R-:W4:Y:S04]  /*28f80*/  LDL.LU R227, [R1+0xd64] ;  /* 0x000d640001e37983 */ /* 0x000f280000300800 */
[----:B------:R-:W4:Y:S04]  /*28f90*/  LDL.LU R229, [R1+0xd38] ;  /* 0x000d380001e57983 */ /* 0x000f280000300800 */
[----:B------:R-:W-:Y:S01]  /*28fa0*/  STL [R1+0xd70], R183 ;  /* 0x000d70b701007387 */ /* 0x000fe20000100800 */
[----:B------:R-:W-:-:S05]  /*28fb0*/  IMAD.X R178, R178, 0x1, R6, P6 ;  /* 0x00000001b2b27824 */ /* 0x000fca00030e0606 */
[----:B------:R0:W-:Y:S04]  /*28fc0*/  STL [R1+0xd94], R178 ;  /* 0x000d94b201007387 */ /* 0x0001e80000100800 */
[----:B0-----:R-:W4:Y:S01]  /*28fd0*/  LDL.LU R178, [R1+0xd5c] ;  /* 0x000d5c0001b27983 */ /* 0x001f220000300800 */
[----:B------:R-:W-:-:S05]  /*28fe0*/  IADD3 R177, P6, R177, R7, RZ ;  /* 0x00000007b1b17210 */ /* 0x000fca0007fde0ff */
        /* <DEDUP_REMOVED lines=9> */
[----:B------:R-:W-:Y:S01]  /*29080*/  IMAD.X R173, R173, 0x1, R6, P2 ;  /* 0x00000001adad7824 */ /* 0x000fe200010e0606 */
[----:B------:R-:W-:-:S02]  /*29090*/  IADD3 R185, P2, R185, R7, RZ ;  /* 0x00000007b9b97210 */ /* 0x000fc40007f5e0ff */
[----:B0-----:R-:W4:Y:S04]  /*290a0*/  LDL.LU R176, [R1+0xd20] ;  /* 0x000d200001b07983 */ /* 0x001f280000300800 */
[----:B------:R0:W-:Y:S01]  /*290b0*/  STL [R1+0xd84], R173 ;  /* 0x000d84ad01007387 */ /* 0x0001e20000100800 */
[--C-:B------:R-:W-:Y:S01]  /*290c0*/  IMAD.X R172, R172, 0x1, R6.reuse, P3 ;  /* 0x00000001acac7824 */ /* 0x100fe200018e0606 */
[----:B------:R-:W-:Y:S02]  /*290d0*/  IADD3 R182, P3, R182, R7, RZ ;  /* 0x00000007b6b67210 */ /* 0x000fe40007f7e0ff */
        /* <DEDUP_REMOVED lines=20> */
[----:B------:R-:W4:Y:S01]  /*29220*/  LDL.LU R182, [R1+0xd1c] ;  /* 0x000d1c0001b67983 */ /* 0x000f220000300800 */
[----:B------:R-:W-:-:S03]  /*29230*/  IMAD.X R227, R227, 0x1, R6, P6 ;  /* 0x00000001e3e37824 */ /* 0x000fc600030e0606 */
[----:B------:R0:W-:Y:S01]  /*29240*/  STL [R1+0xd40], R179 ;  /* 0x000d40b301007387 */ /* 0x0001e20000100800 */
[----:B------:R-:W-:-:S03]  /*29250*/  IADD3 R229, P6, R229, R7, RZ ;  /* 0x00000007e5e57210 */ /* 0x000fc60007fde0ff */
[----:B0-----:R-:W4:Y:S01]  /*29260*/  LDL.LU R179, [R1+0xcf0] ;  /* 0x000cf00001b37983 */ /* 0x001f220000300800 */
[----:B------:R-:W-:-:S05]  /*29270*/  IMAD.X R178, R178, 0x1, R6, P1 ;  /* 0x00000001b2b27824 */ /* 0x000fca00008e0606 */
[----:B------:R0:W-:Y:S04]  /*29280*/  STL [R1+0xd5c], R178 ;  /* 0x000d5cb201007387 */ /* 0x0001e80000100800 */
[----:B------:R-:W-:Y:S04]  /*29290*/  STL [R1+0xd64], R227 ;  /* 0x000d64e301007387 */ /* 0x000fe80000100800 */
[----:B0-----:R-:W4:Y:S01]  /*292a0*/  LDL.LU R178, [R1+0xd14] ;  /* 0x000d140001b27983 */ /* 0x001f220000300800 */
[----:B------:R-:W-:-:S03]  /*292b0*/  IADD3 R177, P1, R177, R7, RZ ;  /* 0x00000007b1b17210 */ /* 0x000fc60007f3e0ff */
[----:B------:R-:W-:Y:S04]  /*292c0*/  STL [R1+0xd38], R229 ;  /* 0x000d38e501007387 */ /* 0x000fe80000100800 */
[----:B------:R0:W-:Y:S04]  /*292d0*/  STL [R1+0xd30], R177 ;  /* 0x000d30b101007387 */ /* 0x0001e80000100800 */
[----:B0-----:R-:W4:Y:S01]  /*292e0*/  LDL.LU R177, [R1+0xce8] ;  /* 0x000ce80001b17983 */ /* 0x001f220000300800 */
[--C-:B------:R-:W-:Y:S02]  /*292f0*/  IMAD.X R180, R180, 0x1, R6.reuse, P2 ;  /* 0x00000001b4b47824 */ /* 0x100fe400010e0606 */
[----:B------:R-:W-:Y:S01]  /*29300*/  IMAD.X R183, R183, 0x1, R6, P3 ;  /* 0x00000001b7b77824 */ /* 0x000fe200018e0606 */
[----:B------:R-:W-:-:S02]  /*29310*/  IADD3 R184, P2, R184, R7, RZ ;  /* 0x00000007b8b87210 */ /* 0x000fc40007f5e0ff */
        /* <DEDUP_REMOVED lines=10> */
[----:B------:R-:W-:-:S03]  /*293c0*/  IADD3 R172, P4, R172, R7, RZ ;  /* 0x00000007acac7210 */ /* 0x000fc60007f9e0ff */
[----:B0-----:R-:W4:Y:S01]  /*293d0*/  LDL.LU R173, [R1+0xcd8] ;  /* 0x000cd80001ad7983 */ /* 0x001f220000300800 */
[--C-:B------:R-:W-:Y:S02]  /*293e0*/  IMAD.X R239, R239, 0x1, R6.reuse, P5 ;  /* 0x00000001efef7824 */ /* 0x100fe400028e0606 */
[----:B------:R-:W-:Y:S01]  /*293f0*/  IMAD.X R251, R251, 0x1, R6, P6 ;  /* 0x00000001fbfb7824 */ /* 0x000fe200030e0606 */
[----:B------:R-:W4:Y:S01]  /*29400*/  LDL.LU R183, [R1+0xcfc] ;  /* 0x000cfc0001b77983 */ /* 0x000f220000300800 */
[----:B------:R-:W-:-:S03]  /*29410*/  IADD3 R241, P5, R241, R7, RZ ;  /* 0x00000007f1f17210 */ /* 0x000fc60007fbe0ff */
[----:B------:R0:W-:Y:S01]  /*29420*/  STL [R1+0xd18], R172 ;  /* 0x000d18ac01007387 */ /* 0x0001e20000100800 */
[----:B------:R-:W-:-:S03]  /*29430*/  IADD3 R190, P6, R190, R7, RZ ;  /* 0x00000007bebe7210 */ /* 0x000fc60007fde0ff */
[----:B0-----:R-:W4:Y:S04]  /*29440*/  LDL.LU R172, [R1+0xcd0] ;  /* 0x000cd00001ac7983 */ /* 0x001f280000300800 */
[----:B------:R-:W-:Y:S04]  /*29450*/  STL [R1+0xd3c], R239 ;  /* 0x000d3cef01007387 */ /* 0x000fe80000100800 */
[----:B------:R0:W-:Y:S04]  /*29460*/  STL [R1+0xd08], R190 ;  /* 0x000d08be01007387 */ /* 0x0001e80000100800 */
[----:B------:R-:W-:Y:S04]  /*29470*/  STL [R1+0xd10], R241 ;  /* 0x000d10f101007387 */ /* 0x000fe80000100800 */
[----:B0-----:R-:W4:Y:S04]  /*29480*/  LDL.LU R190, [R1+0xcf4] ;  /* 0x000cf40001be7983 */ /* 0x001f280000300800 */
[----:B------:R-:W-:Y:S01]  /*29490*/  STL [R1+0xd34], R251 ;  /* 0x000d34fb01007387 */ /* 0x000fe20000100800 */
[----:B--2---:R-:W-:-:S02]  /*294a0*/  IMAD.X R191, R191, 0x1, R6, P1 ;  /* 0x00000001bfbf7824 */ /* 0x004fc400008e0606 */
[----:B---3--:R-:W-:Y:S01]  /*294b0*/  IMAD.X R185, R185, 0x1, R6, P2 ;  /* 0x00000001b9b97824 */ /* 0x008fe200010e0606 */
[-C--:B------:R-:W-:Y:S02]  /*294c0*/  IADD3 R252, P1, R252, R7.reuse, RZ ;  /* 0x00000007fcfc7210 */ /* 0x080fe40007f3e0ff */
[----:B------:R0:W-:Y:S01]  /*294d0*/  STL [R1+0xd2c], R191 ;  /* 0x000d2cbf01007387 */ /* 0x0001e20000100800 */
[----:B----4-:R-:W-:-:S03]  /*294e0*/  IADD3 R181, P2, R181, R7, RZ ;  /* 0x00000007b5b57210 */ /* 0x010fc60007f5e0ff */
[----:B0-----:R-:W2:Y:S01]  /*294f0*/  LDL.LU R191, [R1+0xcc8] ;  /* 0x000cc80001bf7983 */ /* 0x001ea20000300800 */
[----:B------:R-:W-:-:S03]  /*29500*/  IMAD.X R182, R182, 0x1, R6, P3 ;  /* 0x00000001b6b67824 */ /* 0x000fc600018e0606 */
[----:B------:R0:W-:Y:S04]  /*29510*/  STL [R1+0xcf8], R181 ;  /* 0x000cf8b501007387 */ /* 0x0001e80000100800 */
[----:B------:R-:W-:Y:S01]  /*29520*/  STL [R1+0xd00], R252 ;  /* 0x000d00fc01007387 */ /* 0x000fe20000100800 */
[----:B------:R-:W-:-:S03]  /*29530*/  IADD3 R179, P3, R179, R7, RZ ;  /* 0x00000007b3b37210 */ /* 0x000fc60007f7e0ff */
[----:B0-----:R-:W3:Y:S04]  /*29540*/  LDL.LU R181, [R1+0xcec] ;  /* 0x000cec0001b57983 */ /* 0x001ee80000300800 */
[----:B------:R-:W-:Y:S04]  /*29550*/  STL [R1+0xd24], R185 ;  /* 0x000d24b901007387 */ /* 0x000fe80000100800 */
[----:B------:R-:W4:Y:S04]  /*29560*/  LDL.LU R227, [R1+0xcc0] ;  /* 0x000cc00001e37983 */ /* 0x000f280000300800 */
[----:B------:R-:W4:Y:S04]  /*29570*/  LDL.LU R229, [R1+0xce4] ;  /* 0x000ce40001e57983 */ /* 0x000f280000300800 */
[----:B------:R-:W-:Y:S04]  /*29580*/  STL [R1+0xd1c], R182 ;  /* 0x000d1cb601007387 */ /* 0x000fe80000100800 */
[----:B------:R0:W-:Y:S04]  /*29590*/  STL [R1+0xcf0], R179 ;  /* 0x000cf0b301007387 */ /* 0x0001e80000100800 */
[----:B0-----:R-:W4:Y:S01]  /*295a0*/  LDL.LU R179, [R1+0xcb8] ;  /* 0x000cb80001b37983 */ /* 0x001f220000300800 */
[----:B------:R-:W-:-:S05]  /*295b0*/  IMAD.X R178, R178, 0x1, R6, P4 ;  /* 0x00000001b2b27824 */ /* 0x000fca00020e0606 */
[----:B------:R0:W-:Y:S04]  /*295c0*/  STL [R1+0xd14], R178 ;  /* 0x000d14b201007387 */ /* 0x0001e80000100800 */
[----:B0-----:R-:W4:Y:S01]  /*295d0*/  LDL.LU R178, [R1+0xcdc] ;  /* 0x000cdc0001b27983 */ /* 0x001f220000300800 */
[----:B------:R-:W-:-:S05]  /*295e0*/  IADD3 R177, P4, R177, R7, RZ ;  /* 0x00000007b1b17210 */ /* 0x000fca0007f9e0ff */
[----:B------:R0:W-:Y:S04]  /*295f0*/  STL [R1+0xce8], R177 ;  /* 0x000ce8b101007387 */ /* 0x0001e80000100800 */
[----:B0-----:R-:W4:Y:S04]  /*29600*/  LDL.LU R177, [R1+0xcb0] ;  /* 0x000cb00001b17983 */ /* 0x001f280000300800 */
[----:B------:R-:W4:Y:S04]  /*29610*/  LDL.LU R185, [R1+0xcd4] ;  /* 0x000cd40001b97983 */ /* 0x000f280000300800 */
[----:B------:R-:W4:Y:S01]  /*29620*/  LDL.LU R182, [R1+0xca8] ;  /* 0x000ca80001b67983 */ /* 0x000f220000300800 */
[----:B------:R-:W-:-:S05]  /*29630*/  IMAD.X R180, R180, 0x1, R6, P5 ;  /* 0x00000001b4b47824 */ /* 0x000fca00028e0606 */
[----:B------:R0:W-:Y:S01]  /*29640*/  STL [R1+0xd0c], R180 ;  /* 0x000d0cb401007387 */ /* 0x0001e20000100800 */
[-C--:B------:R-:W-:Y:S01]  /*29650*/  IADD3 R176, P5, R176, R7.reuse, RZ ;  /* 0x00000007b0b07210 */ /* 0x080fe20007fbe0ff */
[----:B------:R-:W-:Y:S02]  /*29660*/  IMAD.X R184, R184, 0x1, R6, P6 ;  /* 0x00000001b8b87824 */ /* 0x000fe400030e0606 */
[----:B0-----:R-:W4:Y:S04]  /*29670*/  LDL.LU R180, [R1+0xccc] ;  /* 0x000ccc0001b47983 */ /* 0x001f280000300800 */
[----:B------:R0:W-:Y:S01]  /*29680*/  STL [R1+0xce0], R176 ;  /* 0x000ce0b001007387 */ /* 0x0001e20000100800 */
[----:B------:R-:W-:-:S03]  /*29690*/  IADD3 R173, P6, R173, R7, RZ ;  /* 0x00000007adad7210 */ /* 0x000fc60007fde0ff */
[----:B0-----:R-:W4:Y:S01]  /*296a0*/  LDL.LU R176, [R1+0xca0] ;  /* 0x000ca00001b07983 */ /* 0x001f220000300800 */
[----:B------:R-:W-:-:S03]  /*296b0*/  IMAD.X R183, R183, 0x1, R6, P1 ;  /* 0x00000001b7b77824 */ /* 0x000fc600008e0606 */
[----:B------:R0:W-:Y:S04]  /*296c0*/  STL [R1+0xcd8], R173 ;  /* 0x000cd8ad01007387 */ /* 0x0001e80000100800 */
        /* <DEDUP_REMOVED lines=18> */
[----:B------:R-:W3:Y:S01]  /*297f0*/  LDL.LU R183, [R1+0xc78] ;  /* 0x000c780001b77983 */ /* 0x000ee20000300800 */
[----:B----4-:R-:W-:Y:S01]  /*29800*/  IMAD.X R229, R229, 0x1, R6, P4 ;  /* 0x00000001e5e57824 */ /* 0x010fe200020e0606 */
[-C--:B------:R-:W-:Y:S02]  /*29810*/  IADD3 R227, P3, R227, R7.reuse, RZ ;  /* 0x00000007e3e37210 */ /* 0x080fe40007f7e0ff */
[----:B------:R0:W-:Y:S01]  /*29820*/  STL [R1+0xcec], R181 ;  /* 0x000cecb501007387 */ /* 0x0001e20000100800 */
[----:B------:R-:W-:-:S03]  /*29830*/  IADD3 R179, P4, R179, R7, RZ ;  /* 0x00000007b3b37210 */ /* 0x000fc60007f9e0ff */
[----:B0-----:R-:W4:Y:S04]  /*29840*/  LDL.LU R181, [R1+0xc9c] ;  /* 0x000c9c0001b57983 */ /* 0x001f280000300800 */
[----:B------:R0:W-:Y:S04]  /*29850*/  STL [R1+0xcb8], R179 ;  /* 0x000cb8b301007387 */ /* 0x0001e80000100800 */
[----:B------:R-:W-:Y:S04]  /*29860*/  STL [R1+0xcc0], R227 ;  /* 0x000cc0e301007387 */ /* 0x000fe80000100800 */
[----:B0-----:R-:W4:Y:S04]  /*29870*/  LDL.LU R179, [R1+0xc70] ;  /* 0x000c700001b37983 */ /* 0x001f280000300800 */
[----:B------:R-:W-:Y:S01]  /*29880*/  STL [R1+0xce4], R229 ;  /* 0x000ce4e501007387 */ /* 0x000fe20000100800 */
[----:B------:R-:W-:-:S05]  /*29890*/  IMAD.X R178, R178, 0x1, R6, P5 ;  /* 0x00000001b2b27824 */ /* 0x000fca00028e0606 */
[----:B------:R0:W-:Y:S04]  /*298a0*/  STL [R1+0xcdc], R178 ;  /* 0x000cdcb201007387 */ /* 0x0001e80000100800 */
[----:B0-----:R-:W4:Y:S01]  /*298b0*/  LDL.LU R178, [R1+0xc94] ;  /* 0x000c940001b27983 */ /* 0x001f220000300800 */
[----:B------:R-:W-:-:S05]  /*298c0*/  IADD3 R177, P5, R177, R7, RZ ;  /* 0x00000007b1b17210 */ /* 0x000fca0007fbe0ff */
        /* <DEDUP_REMOVED lines=15> */
[----:B------:R-:W4:Y:S01]  /*299c0*/  LDL.LU R182, [R1+0xc58] ;  /* 0x000c580001b67983 */ /* 0x000f220000300800 */
[----:B------:R-:W-:-:S03]  /*299d0*/  IMAD.X R241, R241, 0x1, R6, P3 ;  /* 0x00000001f1f17824 */ /* 0x000fc600018e0606 */
[----:B------:R0:W-:Y:S01]  /*299e0*/  STL [R1+0xcc4], R173 ;  /* 0x000cc4ad01007387 */ /* 0x0001e20000100800 */
[-C--:B------:R-:W-:Y:S01]  /*299f0*/  IADD3 R251, P3, R251, R7.reuse, RZ ;  /* 0x00000007fbfb7210 */ /* 0x080fe20007f7e0ff */
[--C-:B------:R-:W-:Y:S02]  /*29a00*/  IMAD.X R172, R172, 0x1, R6.reuse, P4 ;  /* 0x00000001acac7824 */ /* 0x100fe400020e0606 */
[----:B0-----:R-:W4:Y:S04]  /*29a10*/  LDL.LU R173, [R1+0xc7c] ;  /* 0x000c7c0001ad7983 */ /* 0x001f280000300800 */
        /* <DEDUP_REMOVED lines=8> */
[----:B------:R-:W-:-:S03]  /*29aa0*/  IADD3 R184, P5, R184, R7, RZ ;  /* 0x00000007b8b87210 */ /* 0x000fc60007fbe0ff */
[----:B0-----:R-:W4:Y:S01]  /*29ab0*/  LDL.LU R190, [R1+0xc74] ;  /* 0x000c740001be7983 */ /* 0x001f220000300800 */
[----:B--2---:R-:W-:Y:S01]  /*29ac0*/  IMAD.X R191, R191, 0x1, R6, P6 ;  /* 0x00000001bfbf7824 */ /* 0x004fe200030e0606 */
[----:B---3--:R-:W-:-:S04]  /*29ad0*/  IADD3 R183, P6, R183, R7, RZ ;  /* 0x00000007b7b77210 */ /* 0x008fc80007fde0ff */
[----:B------:R0:W-:Y:S04]  /*29ae0*/  STL [R1+0xca4], R191 ;  /* 0x000ca4bf01007387 */ /* 0x0001e80000100800 */
[----:B------:R-:W-:Y:S04]  /*29af0*/  STL [R1+0xcac], R252 ;  /* 0x000cacfc01007387 */ /* 0x000fe80000100800 */
[----:B0-----:R-:W2:Y:S01]  /*29b00*/  LDL.LU R191, [R1+0xc48] ;  /* 0x000c480001bf7983 */ /* 0x001ea20000300800 */
[----:B----4-:R-:W-:-:S03]  /*29b10*/  IMAD.X R181, R181, 0x1, R6, P1 ;  /* 0x00000001b5b57824 */ /* 0x010fc600008e0606 */
        /* <DEDUP_REMOVED lines=23> */
[----:B------:R-:W-:-:S03]  /*29c90*/  IADD3 R182, P4, R182, R7, RZ ;  /* 0x00000007b6b67210 */ /* 0x000fc60007f9e0ff */
[----:B0-----:R-:W4:Y:S04]  /*29ca0*/  LDL.LU R176, [R1+0xc20] ;  /* 0x000c200001b07983 */ /* 0x001f280000300800 */
[----:B------:R-:W-:Y:S01]  /*29cb0*/  STL [R1+0xc60], R185 ;  /* 0x000c60b901007387 */ /* 0x000fe20000100800 */
[----:B------:R-:W-:-:S03]  /*29cc0*/  IMAD.X R173, R173, 0x1, R6, P5 ;  /* 0x00000001adad7824 */ /* 0x000fc600028e0606 */
        /* <DEDUP_REMOVED lines=18> */
[----:B----4-:R-:W-:-:S03]  /*29df0*/  IADD3 R229, P1, R229, R7, RZ ;  /* 0x00000007e5e57210 */ /* 0x010fc60007f3e0ff */
[----:B0-----:R-:W2:Y:S01]  /*29e00*/  LDL.LU R191, [R1+0xbf8] ;  /* 0x000bf80001bf7983 */ /* 0x001ea20000300800 */
[----:B------:R-:W-:-:S05]  /*29e10*/  IMAD.X R181, R181, 0x1, R6, P2 ;  /* 0x00000001b5b57824 */ /* 0x000fca00010e0606 */
        /* <DEDUP_REMOVED lines=10> */
[----:B------:R-:W-:-:S03]  /*29ec0*/  IADD3 R184, P3, R184, R7, RZ ;  /* 0x00000007b8b87210 */ /* 0x000fc60007f7e0ff */
[----:B0-----:R-:W4:Y:S01]  /*29ed0*/  LDL.LU R178, [R1+0xc14] ;  /* 0x000c140001b27983 */ /* 0x001f220000300800 */
[----:B------:R-:W-:-:S05]  /*29ee0*/  IADD3 R177, P4, R177, R7, RZ ;  /* 0x00000007b1b17210 */ /* 0x000fca0007f9e0ff */
[----:B------:R0:W-:Y:S04]  /*29ef0*/  STL [R1+0xc28], R177 ;  /* 0x000c28b101007387 */ /* 0x0001e80000100800 */
[----:B------:R1:W-:Y:S04]  /*29f00*/  STL [R1+0xc30], R184 ;  /* 0x000c30b801007387 */ /* 0x0003e80000100800 */
[----:B0-----:R-:W4:Y:S04]  /*29f10*/  LDL.LU R177, [R1+0xbe8] ;  /* 0x000be80001b17983 */ /* 0x001f280000300800 */
[----:B------:R-:W-:Y:S01]  /*29f20*/  STL [R1+0xc54], R183 ;  /* 0x000c54b701007387 */ /* 0x000fe20000100800 */
[----:B------:R-:W-:-:S03]  /*29f30*/  IMAD.X R180, R180, 0x1, R6, P5 ;  /* 0x00000001b4b47824 */ /* 0x000fc600028e0606 */
[----:B-1----:R-:W4:Y:S04]  /*29f40*/  LDL.LU R184, [R1+0xc0c] ;  /* 0x000c0c0001b87983 */ /* 0x002f280000300800 */
[----:B------:R0:W-:Y:S01]  /*29f50*/  STL [R1+0xc4c], R180 ;  /* 0x000c4cb401007387 */ /* 0x0001e20000100800 */
[----:B------:R-:W-:-:S03]  /*29f60*/  IADD3 R176, P5, R176, R7, RZ ;  /* 0x00000007b0b07210 */ /* 0x000fc60007fbe0ff */
[----:B0-----:R-:W4:Y:S01]  /*29f70*/  LDL.LU R180, [R1+0xbe0] ;  /* 0x000be00001b47983 */ /* 0x001f220000300800 */
[----:B------:R-:W-:-:S03]  /*29f80*/  IMAD.X R239, R239, 0x1, R6, P6 ;  /* 0x00000001efef7824 */ /* 0x000fc600030e0606 */
[----:B------:R-:W4:Y:S01]  /*29f90*/  LDL.LU R183, [R1+0xc04] ;  /* 0x000c040001b77983 */ /* 0x000f220000300800 */
[----:B------:R-:W-:Y:S01]  /*29fa0*/  IMAD.X R251, R251, 0x1, R6, P1 ;  /* 0x00000001fbfb7824 */ /* 0x000fe200008e0606 */
[-C--:B------:R-:W-:Y:S02]  /*29fb0*/  IADD3 R241, P6, R241, R7.reuse, RZ ;  /* 0x00000007f1f17210 */ /* 0x080fe40007fde0ff */
[----:B------:R0:W-:Y:S01]  /*29fc0*/  STL [R1+0xc20], R176 ;  /* 0x000c20b001007387 */ /* 0x0001e20000100800 */
[----:B------:R-:W-:-:S03]  /*29fd0*/  IADD3 R173, P1, R173, R7, RZ ;  /* 0x00000007adad7210 */ /* 0x000fc60007f3e0ff */
[----:B0-----:R-:W4:Y:S04]  /*29fe0*/  LDL.LU R176, [R1+0xbd8] ;  /* 0x000bd80001b07983 */ /* 0x001f280000300800 */
[----:B------:R-:W-:Y:S04]  /*29ff0*/  STL [R1+0xc44], R239 ;  /* 0x000c44ef01007387 */ /* 0x000fe80000100800 */
[----:B------:R0:W-:Y:S04]  /*2a000*/  STL [R1+0xc10], R173 ;  /* 0x000c10ad01007387 */ /* 0x0001e80000100800 */
[----:B------:R-:W-:Y:S01]  /*2a010*/  STL [R1+0xc18], R241 ;  /* 0x000c18f101007387 */ /* 0x000fe20000100800 */
[----:B------:R-:W-:-:S03]  /*2a020*/  IMAD.X R172, R172, 0x1, R6, P2 ;  /* 0x00000001acac7824 */ /* 0x000fc600010e0606 */
[----:B0-----:R-:W4:Y:S01]  /*2a030*/  LDL.LU R173, [R1+0xbfc] ;  /* 0x000bfc0001ad7983 */ /* 0x001f220000300800 */
[----:B------:R-:W-:Y:S01]  /*2a040*/  IMAD.X R185, R185, 0x1, R6, P3 ;  /* 0x00000001b9b97824 */ /* 0x000fe200018e0606 */
[-C--:B------:R-:W-:Y:S02]  /*2a050*/  IADD3 R252, P2, R252, R7.reuse, RZ ;  /* 0x00000007fcfc7210 */ /* 0x080fe40007f5e0ff */
[----:B------:R-:W-:Y:S04]  /*2a060*/  STL [R1+0xc3c], R251 ;  /* 0x000c3cfb01007387 */ /* 0x000fe80000100800 */
        /* <DEDUP_REMOVED lines=12> */
[----:B------:R0:W-:Y:S04]  /*2a130*/  STL [R1+0xbf8], R191 ;  /* 0x000bf8bf01007387 */ /* 0x0001e80000100800 */
[----:B0-----:R-:W2:Y:S01]  /*2a140*/  LDL.LU R191, [R1+0xbc0] ;  /* 0x000bc00001bf7983 */ /* 0x001ea20000300800 */
[----:B---3--:R-:W-:-:S05]  /*2a150*/  IMAD.X R181, R181, 0x1, R6, P5 ;  /* 0x00000001b5b57824 */ /* 0x008fca00028e0606 */
        /* <DEDUP_REMOVED lines=8> */
[----:B------:R0:W-:Y:S04]  /*2a1e0*/  STL [R1+0xc14], R178 ;  /* 0x000c14b201007387 */ /* 0x0001e80000100800 */
[----:B0-----:R-:W4:Y:S01]  /*2a1f0*/  LDL.LU R178, [R1+0xbd4] ;  /* 0x000bd40001b27983 */ /* 0x001f220000300800 */
[----:B------:R-:W-:-:S05]  /*2a200*/  IADD3 R177, P6, R177, R7, RZ ;  /* 0x00000007b1b17210 */ /* 0x000fca0007fde0ff */
[----:B------:R0:W-:Y:S04]  /*2a210*/  STL [R1+0xbe8], R177 ;  /* 0x000be8b101007387 */ /* 0x0001e80000100800 */
[----:B0-----:R-:W4:Y:S01]  /*2a220*/  LDL.LU R177, [R1+0xba8] ;  /* 0x000ba80001b17983 */ /* 0x001f220000300800 */
[--C-:B------:R-:W-:Y:S01]  /*2a230*/  IMAD.X R184, R184, 0x1, R6.reuse, P1 ;  /* 0x00000001b8b87824 */ /* 0x100fe200008e0606 */
[----:B------:R-:W-:Y:S01]  /*2a240*/  IADD3 R180, P1, R180, R7, RZ ;  /* 0x00000007b4b47210 */ /* 0x000fe20007f3e0ff */
[----:B------:R-:W-:-:S04]  /*2a250*/  IMAD.X R183, R183, 0x1, R6, P2 ;  /* 0x00000001b7b77824 */ /* 0x000fc800010e0606 */
        /* <DEDUP_REMOVED lines=12> */
[----:B0-----:R-:W4:Y:S01]  /*2a320*/  LDL.LU R173, [R1+0xb90] ;  /* 0x000b900001ad7983 */ /* 0x001f220000300800 */
[----:B------:R-:W-:-:S03]  /*2a330*/  IADD3 R172, P3, R172, R7, RZ ;  /* 0x00000007acac7210 */ /* 0x000fc60007f7e0ff */
[----:B------:R-:W4:Y:S04]  /*2a340*/  LDL.LU R252, [R1+0xbb4] ;  /* 0x000bb40001fc7983 */ /* 0x000f280000300800 */
[----:B------:R-:W4:Y:S04]  /*2a350*/  LDL.LU R184, [R1+0xb88] ;  /* 0x000b880001b87983 */ /* 0x000f280000300800 */
[----:B------:R0:W-:Y:S01]  /*2a360*/  STL [R1+0xbd0], R172 ;  /* 0x000bd0ac01007387 */ /* 0x0001e20000100800 */
[--C-:B------:R-:W-:Y:S02]  /*2a370*/  IMAD.X R190, R190, 0x1, R6.reuse, P4 ;  /* 0x00000001bebe7824 */ /* 0x100fe400020e0606 */
[----:B------:R-:W-:Y:S01]  /*2a380*/  IMAD.X R229, R229, 0x1, R6, P5 ;  /* 0x00000001e5e57824 */ /* 0x000fe200028e0606 */
[----:B0-----:R-:W4:Y:S01]  /*2a390*/  LDL.LU R172, [R1+0xbac] ;  /* 0x000bac0001ac7983 */ /* 0x001f220000300800 */
[----:B------:R-:W-:-:S03]  /*2a3a0*/  IADD3 R227, P4, R227, R7, RZ ;  /* 0x00000007e3e37210 */ /* 0x000fc60007f9e0ff */
[----:B------:R-:W4:Y:S04]  /*2a3b0*/  LDL.LU R183, [R1+0xb80] ;  /* 0x000b800001b77983 */ /* 0x000f280000300800 */
[----:B------:R0:W-:Y:S04]  /*2a3c0*/  STL [R1+0xbf4], R190 ;  /* 0x000bf4be01007387 */ /* 0x0001e80000100800 */
[----:B0-----:R-:W4:Y:S01]  /*2a3d0*/  LDL.LU R190, [R1+0xba4] ;  /* 0x000ba40001be7983 */ /* 0x001f220000300800 */
[----:B--2---:R-:W-:-:S05]  /*2a3e0*/  IADD3 R191, P5, R191, R7, RZ ;  /* 0x00000007bfbf7210 */ /* 0x004fca0007fbe0ff */
[----:B------:R0:W-:Y:S04]  /*2a3f0*/  STL [R1+0xbc0], R191 ;  /* 0x000bc0bf01007387 */ /* 0x0001e80000100800 */
[----:B------:R-:W-:Y:S04]  /*2a400*/  STL [R1+0xbc8], R227 ;  /* 0x000bc8e301007387 */ /* 0x000fe80000100800 */
[----:B0-----:R-:W2:Y:S01]  /*2a410*/  LDL.LU R191, [R1+0xb78] ;  /* 0x000b780001bf7983 */ /* 0x001ea20000300800 */
[----:B---3--:R-:W-:-:S03]  /*2a420*/  IMAD.X R181, R181, 0x1, R6, P6 ;  /* 0x00000001b5b57824 */ /* 0x008fc600030e0606 */
[----:B------:R-:W-:Y:S04]  /*2a430*/  STL [R1+0xbec], R229 ;  /* 0x000bece501007387 */ /* 0x000fe80000100800 */
[----:B------:R0:W-:Y:S01]  /*2a440*/  STL [R1+0xbe4], R181 ;  /* 0x000be4b501007387 */ /* 0x0001e20000100800 */
[-C--:B----4-:R-:W-:Y:S01]  /*2a450*/  IADD3 R179, P6, R179, R7.reuse, RZ ;  /* 0x00000007b3b37210 */ /* 0x090fe20007fde0ff */
[----:B------:R-:W-:Y:S02]  /*2a460*/  IMAD.X R185, R185, 0x1, R6, P1 ;  /* 0x00000001b9b97824 */ /* 0x000fe400008e0606 */
[----:B0-----:R-:W3:Y:S04]  /*2a470*/  LDL.LU R181, [R1+0xb9c] ;  /* 0x000b9c0001b57983 */ /* 0x001ee80000300800 */
[----:B------:R0:W-:Y:S01]  /*2a480*/  STL [R1+0xbb8], R179 ;  /* 0x000bb8b301007387 */ /* 0x0001e20000100800 */
[----:B------:R-:W-:-:S03]  /*2a490*/  IADD3 R182, P1, R182, R7, RZ ;  /* 0x00000007b6b67210 */ /* 0x000fc60007f3e0ff */
[----:B0-----:R-:W4:Y:S01]  /*2a4a0*/  LDL.LU R179, [R1+0xb70] ;  /* 0x000b700001b37983 */ /* 0x001f220000300800 */
[----:B------:R-:W-:-:S05]  /*2a4b0*/  IMAD.X R178, R178, 0x1, R6, P2 ;  /* 0x00000001b2b27824 */ /* 0x000fca00010e0606 */
[----:B------:R0:W-:Y:S04]  /*2a4c0*/  STL [R1+0xbd4], R178 ;  /* 0x000bd4b201007387 */ /* 0x0001e80000100800 */
[----:B------:R1:W-:Y:S04]  /*2a4d0*/  STL [R1+0xbdc], R185 ;  /* 0x000bdcb901007387 */ /* 0x0003e80000100800 */
[----:B0-----:R-:W4:Y:S01]  /*2a4e0*/  LDL.LU R178, [R1+0xb94] ;  /* 0x000b940001b27983 */ /* 0x001f220000300800 */
[----:B------:R-:W-:-:S03]  /*2a4f0*/  IADD3 R177, P2, R177, R7, RZ ;  /* 0x00000007b1b17210 */ /* 0x000fc60007f5e0ff */
[----:B------:R-:W-:Y:S04]  /*2a500*/  STL [R1+0xbb0], R182 ;  /* 0x000bb0b601007387 */ /* 0x000fe80000100800 */
[----:B-1----:R-:W4:Y:S04]  /*2a510*/  LDL.LU R185, [R1+0xb68] ;  /* 0x000b680001b97983 */ /* 0x002f280000300800 */
[----:B------:R0:W-:Y:S04]  /*2a520*/  STL [R1+0xba8], R177 ;  /* 0x000ba8b101007387 */ /* 0x0001e80000100800 */
[----:B0-----:R-:W4:Y:S04]  /*2a530*/  LDL.LU R177, [R1+0xb8c] ;  /* 0x000b8c0001b17983 */ /* 0x001f280000300800 */
[----:B------:R-:W4:Y:S01]  /*2a540*/  LDL.LU R182, [R1+0xb60] ;  /* 0x000b600001b67983 */ /* 0x000f220000300800 */
[--C-:B------:R-:W-:Y:S01]  /*2a550*/  IMAD.X R180, R180, 0x1, R6.reuse, P3 ;  /* 0x00000001b4b47824 */ /* 0x100fe200018e0606 */
[----:B------:R-:W-:Y:S01]  /*2a560*/  IADD3 R239, P3, R239, R7, RZ ;  /* 0x00000007efef7210 */ /* 0x000fe20007f7e0ff */
[----:B------:R-:W-:-:S03]  /*2a570*/  IMAD.X R241, R241, 0x1, R6, P4 ;  /* 0x00000001f1f17824 */ /* 0x000fc600020e0606 */
        /* <DEDUP_REMOVED lines=14> */
[----:B0-----:R-:W4:Y:S01]  /*2a660*/  LDL.LU R173, [R1+0xb7c] ;  /* 0x000b7c0001ad7983 */ /* 0x001f220000300800 */
[----:B------:R-:W-:-:S03]  /*2a670*/  IADD3 R183, P1, R183, R7, RZ ;  /* 0x00000007b7b77210 */ /* 0x000fc60007f3e0ff */
[----:B------:R0:W-:Y:S04]  /*2a680*/  STL [R1+0xbac], R172 ;  /* 0x000bacac01007387 */ /* 0x0001e80000100800 */
[----:B------:R-:W-:Y:S01]  /*2a690*/  STL [R1+0xbb4], R252 ;  /* 0x000bb4fc01007387 */ /* 0x000fe20000100800 */
[----:B------:R-:W-:-:S03]  /*2a6a0*/  IMAD.X R190, R190, 0x1, R6, P2 ;  /* 0x00000001bebe7824 */ /* 0x000fc600010e0606 */
        /* <DEDUP_REMOVED lines=8> */
[----:B------:R0:W-:Y:S04]  /*2a730*/  STL [R1+0xb78], R191 ;  /* 0x000b78bf01007387 */ /* 0x0001e80000100800 */
[----:B0-----:R-:W2:Y:S01]  /*2a740*/  LDL.LU R191, [R1+0xb40] ;  /* 0x000b400001bf7983 */ /* 0x001ea20000300800 */
[----:B---3--:R-:W-:-:S05]  /*2a750*/  IMAD.X R181, R181, 0x1, R6, P3 ;  /* 0x00000001b5b57824 */ /* 0x008fca00018e0606 */
        /* <DEDUP_REMOVED lines=8> */
[----:B------:R0:W-:Y:S04]  /*2a7e0*/  STL [R1+0xb94], R178 ;  /* 0x000b94b201007387 */ /* 0x0001e80000100800 */
[----:B0-----:R-:W4:Y:S01]  /*2a7f0*/  LDL.LU R178, [R1+0xb54] ;  /* 0x000b540001b27983 */ /* 0x001f220000300800 */
[----:B------:R-:W-:-:S05]  /*2a800*/  IMAD.X R177, R177, 0x1, R6, P5 ;  /* 0x00000001b1b17824 */ /* 0x000fca00028e0606 */
[----:B------:R0:W-:Y:S04]  /*2a810*/  STL [R1+0xb8c], R177 ;  /* 0x000b8cb101007387 */ /* 0x0001e80000100800 */
[----:B0-----:R-:W4:Y:S01]  /*2a820*/  LDL.LU R177, [R1+0xb28] ;  /* 0x000b280001b17983 */ /* 0x001f220000300800 */
[-C--:B------:R-:W-:Y:S02]  /*2a830*/  IADD3 R185, P4, R185, R7.reuse, RZ ;  /* 0x00000007b9b97210 */ /* 0x080fe40007f9e0ff */
[-C--:B------:R-:W-:Y:S01]  /*2a840*/  IADD3 R182, P5, R182, R7.reuse, RZ ;  /* 0x00000007b6b67210 */ /* 0x080fe20007fbe0ff */
[----:B------:R-:W-:Y:S02]  /*2a850*/  IMAD.X R180, R180, 0x1, R6, P6 ;  /* 0x00000001b4b47824 */ /* 0x000fe400030e0606 */
        /* <DEDUP_REMOVED lines=15> */
[----:B0-----:R-:W4:Y:S01]  /*2a950*/  LDL.LU R173, [R1+0xb08] ;  /* 0x000b080001ad7983 */ /* 0x001f220000300800 */
[----:B------:R-:W-:-:S03]  /*2a960*/  IMAD.X R227, R227, 0x1, R6, P2 ;  /* 0x00000001e3e37824 */ /* 0x000fc600010e0606 */
[----:B------:R-:W4:Y:S01]  /*2a970*/  LDL.LU R182, [R1+0xb2c] ;  /* 0x000b2c0001b67983 */ /* 0x000f220000300800 */
[----:B------:R-:W-:-:S03]  /*2a980*/  IADD3 R229, P2, R229, R7, RZ ;  /* 0x00000007e5e57210 */ /* 0x000fc60007f5e0ff */
[----:B------:R0:W-:Y:S01]  /*2a990*/  STL [R1+0xb50], R172 ;  /* 0x000b50ac01007387 */ /* 0x0001e20000100800 */
[----:B------:R-:W-:-:S03]  /*2a9a0*/  IMAD.X R190, R190, 0x1, R6, P3 ;  /* 0x00000001bebe7824 */ /* 0x000fc600018e0606 */
[----:B0-----:R-:W4:Y:S04]  /*2a9b0*/  LDL.LU R172, [R1+0xb00] ;  /* 0x000b000001ac7983 */ /* 0x001f280000300800 */
[----:B------:R0:W-:Y:S04]  /*2a9c0*/  STL [R1+0xb6c], R190 ;  /* 0x000b6cbe01007387 */ /* 0x0001e80000100800 */
[----:B------:R-:W-:Y:S04]  /*2a9d0*/  STL [R1+0xb74], R227 ;  /* 0x000b74e301007387 */ /* 0x000fe80000100800 */
[----:B0-----:R-:W4:Y:S04]  /*2a9e0*/  LDL.LU R190, [R1+0xb24] ;  /* 0x000b240001be7983 */ /* 0x001f280000300800 */
[----:B------:R-:W-:Y:S01]  /*2a9f0*/  STL [R1+0xb48], R229 ;  /* 0x000b48e501007387 */ /* 0x000fe20000100800 */
[----:B--2---:R-:W-:-:S05]  /*2aa00*/  IADD3 R191, P3, R191, R7, RZ ;  /* 0x00000007bfbf7210 */ /* 0x004fca0007f7e0ff */
[----:B------:R0:W-:Y:S04]  /*2aa10*/  STL [R1+0xb40], R191 ;  /* 0x000b40bf01007387 */ /* 0x0001e80000100800 */
[----:B0-----:R-:W2:Y:S01]  /*2aa20*/  LDL.LU R191, [R1+0xaf8] ;  /* 0x000af80001bf7983 */ /* 0x001ea20000300800 */
[--C-:B---3--:R-:W-:Y:S02]  /*2aa30*/  IMAD.X R181, R181, 0x1, R6.reuse, P4 ;  /* 0x00000001b5b57824 */ /* 0x108fe400020e0606 */
        /* <DEDUP_REMOVED lines=11> */
[----:B------:R0:W-:Y:S04]  /*2aaf0*/  STL [R1+0xb54], R178 ;  /* 0x000b54b201007387 */ /* 0x0001e80000100800 */
[----:B0-----:R-:W4:Y:S01]  /*2ab00*/  LDL.LU R178, [R1+0xae8] ;  /* 0x000ae80001b27983 */ /* 0x001f220000300800 */
[----:B------:R-:W-:-:S03]  /*2ab10*/  IADD3 R177, P6, R177, R7, RZ ;  /* 0x00000007b1b17210 */ /* 0x000fc60007fde0ff */
[----:B------:R-:W4:Y:S04]  /*2ab20*/  LDL.LU R183, [R1+0xb0c] ;  /* 0x000b0c0001b77983 */ /* 0x000f280000300800 */
[----:B------:R0:W-:Y:S04]  /*2ab30*/  STL [R1+0xb28], R177 ;  /* 0x000b28b101007387 */ /* 0x0001e80000100800 */
[----:B0-----:R-:W4:Y:S01]  /*2ab40*/  LDL.LU R177, [R1+0xae0] ;  /* 0x000ae00001b17983 */ /* 0x001f220000300800 */
[--C-:B------:R-:W-:Y:S02]  /*2ab50*/  IMAD.X R239, R239, 0x1, R6.reuse, P1 ;  /* 0x00000001efef7824 */ /* 0x100fe400008e0606 */
[----:B------:R-:W-:Y:S01]  /*2ab60*/  IMAD.X R251, R251, 0x1, R6, P2 ;  /* 0x00000001fbfb7824 */ /* 0x000fe200010e0606 */
[----:B------:R-:W-:-:S02]  /*2ab70*/  IADD3 R241, P1, R241, R7, RZ ;  /* 0x00000007f1f17210 */ /* 0x000fc40007f3e0ff */
[----:B------:R-:W-:Y:S01]  /*2ab80*/  IADD3 R180, P2, R180, R7, RZ ;  /* 0x00000007b4b47210 */ /* 0x000fe20007f5e0ff */
[----:B------:R-:W-:Y:S04]  /*2ab90*/  STL [R1+0xb4c], R239 ;  /* 0x000b4cef01007387 */ /* 0x000fe80000100800 */
[----:B------:R0:W-:Y:S04]  /*2aba0*/  STL [R1+0xb18], R180 ;  /* 0x000b18b401007387 */ /* 0x0001e80000100800 */
[----:B------:R-:W-:Y:S01]  /*2abb0*/  STL [R1+0xb20], R241 ;  /* 0x000b20f101007387 */ /* 0x000fe20000100800 */
[----:B------:R-:W-:-:S02]  /*2abc0*/  IMAD.X R176, R176, 0x1, R6, P3 ;  /* 0x00000001b0b07824 */ /* 0x000fc400018e0606 */
[----:B------:R-:W-:Y:S01]  /*2abd0*/  IMAD.X R185, R185, 0x1, R6, P4 ;  /* 0x00000001b9b97824 */ /* 0x000fe200020e0606 */
[----:B0-----:R-:W4:Y:S01]  /*2abe0*/  LDL.LU R180, [R1+0xb04] ;  /* 0x000b040001b47983 */ /* 0x001f220000300800 */
[----:B------:R-:W-:-:S03]  /*2abf0*/  IADD3 R252, P3, R252, R7, RZ ;  /* 0x00000007fcfc7210 */ /* 0x000fc60007f7e0ff */
        /* <DEDUP_REMOVED lines=8> */
[----:B------:R-:W-:Y:S01]  /*2ac80*/  STL [R1+0xb34], R185 ;  /* 0x000b34b901007387 */ /* 0x000fe20000100800 */
[----:B------:R-:W-:-:S03]  /*2ac90*/  IADD3 R172, P5, R172, R7, RZ ;  /* 0x00000007acac7210 */ /* 0x000fc60007fbe0ff */
        /* <DEDUP_REMOVED lines=9> */
[----:B------:R0:W-:Y:S04]  /*2ad30*/  STL [R1+0xaf8], R191 ;  /* 0x000af8bf01007387 */ /* 0x0001e80000100800 */
[----:B0-----:R-:W2:Y:S01]  /*2ad40*/  LDL.LU R191, [R1+0xac0] ;  /* 0x000ac00001bf7983 */ /* 0x001ea20000300800 */
[----:B---3--:R-:W-:-:S03]  /*2ad50*/  IMAD.X R181, R181, 0x1, R6, P1 ;  /* 0x00000001b5b57824 */ /* 0x008fc600008e0606 */
[----:B------:R-:W3:Y:S04]  /*2ad60*/  LDL.LU R185, [R1+0xae4] ;  /* 0x000ae40001b97983 */ /* 0x000ee80000300800 */
[----:B------:R-:W3:Y:S04]  /*2ad70*/  LDL.LU R182, [R1+0xab8] ;  /* 0x000ab80001b67983 */ /* 0x000ee80000300800 */
[----:B------:R0:W-:Y:S01]  /*2ad80*/  STL [R1+0xb1c], R181 ;  /* 0x000b1cb501007387 */ /* 0x0001e20000100800 */
[----:B----4-:R-:W-:Y:S01]  /*2ad90*/  IADD3 R179, P1, R179, R7, RZ ;  /* 0x00000007b3b37210 */ /* 0x010fe20007f3e0ff */
[----:B------:R-:W-:-:S02]  /*2ada0*/  IMAD.X R184, R184, 0x1, R6, P2 ;  /* 0x00000001b8b87824 */ /* 0x000fc400010e0606 */
[----:B0-----:R-:W4:Y:S04]  /*2adb0*/  LDL.LU R181, [R1+0xadc] ;  /* 0x000adc0001b57983 */ /* 0x001f280000300800 */
[----:B------:R0:W-:Y:S04]  /*2adc0*/  STL [R1+0xaf0], R179 ;  /* 0x000af0b301007387 */ /* 0x0001e80000100800 */
[----:B0-----:R-:W4:Y:S01]  /*2add0*/  LDL.LU R179, [R1+0xab0] ;  /* 0x000ab00001b37983 */ /* 0x001f220000300800 */
        /* <DEDUP_REMOVED lines=10> */
[----:B------:R0:W-:Y:S04]  /*2ae80*/  STL [R1+0xae0], R177 ;  /* 0x000ae0b101007387 */ /* 0x0001e80000100800 */
[----:B0-----:R-:W4:Y:S04]  /*2ae90*/  LDL.LU R177, [R1+0xac4] ;  /* 0x000ac40001b17983 */ /* 0x001f280000300800 */
[----:B------:R-:W4:Y:S04]  /*2aea0*/  LDL.LU R252, [R1+0xa98] ;  /* 0x000a980001fc7983 */ /* 0x000f280000300800 */
[----:B------:R-:W4:Y:S01]  /*2aeb0*/  LDL.LU R184, [R1+0xa90] ;  /* 0x000a900001b87983 */ /* 0x000f220000300800 */
[----:B------:R-:W-:-:S05]  /*2aec0*/  IMAD.X R180, R180, 0x1, R6, P4 ;  /* 0x00000001b4b47824 */ /* 0x000fca00020e0606 */
[----:B------:R-:W-:Y:S04]  /*2aed0*/  STL [R1+0xb04], R180 ;  /* 0x000b04b401007387 */ /* 0x000fe80000100800 */
[----:B------:R-:W4:Y:S01]  /*2aee0*/  LDL.LU R183, [R1+0xab4] ;  /* 0x000ab40001b77983 */ /* 0x000f220000300800 */
[----:B------:R-:W-:-:S05]  /*2aef0*/  IADD3 R176, P4, R176, R7, RZ ;  /* 0x00000007b0b07210 */ /* 0x000fca0007f9e0ff */
[----:B------:R0:W-:Y:S01]  /*2af00*/  STL [R1+0xad8], R176 ;  /* 0x000ad8b001007387 */ /* 0x0001e20000100800 */
[--C-:B------:R-:W-:Y:S02]  /*2af10*/  IMAD.X R173, R173, 0x1, R6.reuse, P5 ;  /* 0x00000001adad7824 */ /* 0x100fe400028e0606 */
[----:B------:R-:W-:Y:S01]  /*2af20*/  IMAD.X R229, R229, 0x1, R6, P6 ;  /* 0x00000001e5e57824 */ /* 0x000fe200030e0606 */
[----:B0-----:R-:W4:Y:S01]  /*2af30*/  LDL.LU R176, [R1+0xa88] ;  /* 0x000a880001b07983 */ /* 0x001f220000300800 */
[----:B------:R-:W-:-:S03]  /*2af40*/  IADD3 R227, P5, R227, R7, RZ ;  /* 0x00000007e3e37210 */ /* 0x000fc60007fbe0ff */
[----:B------:R-:W4:Y:S04]  /*2af50*/  LDL.LU R180, [R1+0xaac] ;  /* 0x000aac0001b47983 */ /* 0x000f280000300800 */
        /* <DEDUP_REMOVED lines=10> */
[-C--:B--2---:R-:W-:Y:S01]  /*2b000*/  IADD3 R191, P1, R191, R7.reuse, RZ ;  /* 0x00000007bfbf7210 */ /* 0x084fe20007f3e0ff */
[----:B---3--:R-:W-:Y:S01]  /*2b010*/  IMAD.X R185, R185, 0x1, R6, P2 ;  /* 0x00000001b9b97824 */ /* 0x008fe200010e0606 */
[----:B------:R-:W-:-:S03]  /*2b020*/  IADD3 R182, P2, R182, R7, RZ ;  /* 0x00000007b6b67210 */ /* 0x000fc60007f5e0ff */
[----:B------:R0:W-:Y:S04]  /*2b030*/  STL [R1+0xac0], R191 ;  /* 0x000ac0bf01007387 */ /* 0x0001e80000100800 */
[----:B0-----:R-:W2:Y:S01]  /*2b040*/  LDL.LU R191, [R1+0xa70] ;  /* 0x000a700001bf7983 */ /* 0x001ea20000300800 */
[----:B----4-:R-:W-:-:S05]  /*2b050*/  IMAD.X R181, R181, 0x1, R6, P3 ;  /* 0x00000001b5b57824 */ /* 0x010fca00018e0606 */
[----:B------:R0:W-:Y:S04]  /*2b060*/  STL [R1+0xadc], R181 ;  /* 0x000adcb501007387 */ /* 0x0001e80000100800 */
[----:B------:R1:W-:Y:S01]  /*2b070*/  STL [R1+0xae4], R185 ;  /* 0x000ae4b901007387 */ /* 0x0003e20000100800 */
[----:B------:R-:W-:-:S03]  /*2b080*/  IADD3 R179, P3, R179, R7, RZ ;  /* 0x00000007b3b37210 */ /* 0x000fc60007f7e0ff */
[----:B0-----:R-:W3:Y:S04]  /*2b090*/  LDL.LU R181, [R1+0xa94] ;  /* 0x000a940001b57983 */ /* 0x001ee80000300800 */
[----:B------:R-:W-:Y:S04]  /*2b0a0*/  STL [R1+0xab8], R182 ;  /* 0x000ab8b601007387 */ /* 0x000fe80000100800 */
[----:B-1----:R-:W4:Y:S04]  /*2b0b0*/  LDL.LU R185, [R1+0xa68] ;  /* 0x000a680001b97983 */ /* 0x002f280000300800 */
[----:B------:R0:W-:Y:S01]  /*2b0c0*/  STL [R1+0xab0], R179 ;  /* 0x000ab0b301007387 */ /* 0x0001e20000100800 */
[----:B------:R-:W-:-:S03]  /*2b0d0*/  IMAD.X R5, R5, 0x1, R6, P1 ;  /* 0x0000000105057824 */ /* 0x000fc600008e0606 */
[----:B0-----:R-:W2:Y:S04]  /*2b0e0*/  LDL.LU R179, [R1+0xa8c] ;  /* 0x000a8c0001b37983 */ /* 0x001ea80000300800 */
        /* <DEDUP_REMOVED lines=12> */
[----:B------:R-:W-:Y:S04]  /*2b1b0*/  STL [R1+0xaa0], R251 ;  /* 0x000aa0fb01007387 */ /* 0x000fe80000100800 */
[----:B------:R0:W-:Y:S04]  /*2b1c0*/  STL [R1+0xabc], R5 ;  /* 0x000abc0501007387 */ /* 0x0001e80000100800 */
[----:B0-----:R-:W4:Y:S01]  /*2b1d0*/  LDL.LU R5, [R1+0x1318] ;  /* 0x0013180001057983 */ /* 0x001f220000300800 */
[-C--:B------:R-:W-:Y:S01]  /*2b1e0*/  IADD3 R252, P6, R252, R7.reuse, RZ ;  /* 0x00000007fcfc7210 */ /* 0x080fe20007fde0ff */
[----:B------:R-:W-:Y:S01]  /*2b1f0*/  IMAD.X R183, R183, 0x1, R6, P2 ;  /* 0x00000001b7b77824 */ /* 0x000fe200010e0606 */
[----:B------:R-:W-:-:S02]  /*2b200*/  IADD3 R184, P1, R184, R7, RZ ;  /* 0x00000007b8b87210 */ /* 0x000fc40007f3e0ff */
[----:B------:R-:W-:Y:S01]  /*2b210*/  IADD3 R176, P2, R176, R7, RZ ;  /* 0x00000007b0b07210 */ /* 0x000fe20007f5e0ff */
[----:B------:R-:W-:Y:S01]  /*2b220*/  STL [R1+0xa98], R252 ;  /* 0x000a98fc01007387 */ /* 0x000fe20000100800 */
[----:B------:R-:W-:-:S03]  /*2b230*/  IMAD.X R180, R180, 0x1, R6, P3 ;  /* 0x00000001b4b47824 */ /* 0x000fc600018e0606 */
[----:B------:R0:W-:Y:S04]  /*2b240*/  STL [R1+0xa88], R176 ;  /* 0x000a88b001007387 */ /* 0x0001e80000100800 */
[----:B------:R-:W-:Y:S04]  /*2b250*/  STL [R1+0xa90], R184 ;  /* 0x000a90b801007387 */ /* 0x000fe80000100800 */
[----:B0-----:R-:W4:Y:S04]  /*2b260*/  LDL.LU R176, [R1+0xa50] ;  /* 0x000a500001b07983 */ /* 0x001f280000300800 */
[----:B------:R-:W-:Y:S04]  /*2b270*/  STL [R1+0xab4], R183 ;  /* 0x000ab4b701007387 */ /* 0x000fe80000100800 */
[----:B------:R0:W-:Y:S04]  /*2b280*/  STL [R1+0xaac], R180 ;  /* 0x000aacb401007387 */ /* 0x0001e80000100800 */
[----:B0-----:R-:W4:Y:S01]  /*2b290*/  LDL.LU R180, [R1+0xa74] ;  /* 0x000a740001b47983 */ /* 0x001f220000300800 */
[----:B------:R-:W-:Y:S01]  /*2b2a0*/  IADD3 R173, P3, R173, R7, RZ ;  /* 0x00000007adad7210 */ /* 0x000fe20007f7e0ff */
[----:B------:R-:W-:-:S02]  /*2b2b0*/  IMAD.X R190, R190, 0x1, R6, P5 ;  /* 0x00000001bebe7824 */ /* 0x000fc400028e0606 */
[--C-:B---3--:R-:W-:Y:S02]  /*2b2c0*/  IMAD.X R181, R181, 0x1, R6.reuse, P6 ;  /* 0x00000001b5b57824 */ /* 0x108fe400030e0606 */
[--C-:B--2---:R-:W-:Y:S02]  /*2b2d0*/  IMAD.X R179, R179, 0x1, R6.reuse, P1 ;  /* 0x00000001b3b37824 */ /* 0x104fe400008e0606 */
[----:B----4-:R-:W-:-:S05]  /*2b2e0*/  IMAD.X R5, R5, 0x1, R6, P4 ;  /* 0x0000000105057824 */ /* 0x010fca00020e0606 */
[----:B------:R0:W-:Y:S02]  /*2b2f0*/  STL [R1+0xaa4], R5 ;  /* 0x000aa40501007387 */ /* 0x0001e40000100800 */
[----:B0-----:R-:W0:Y:S02]  /*2b300*/  LDC R5, c[0x0][0x23c] ;  /* 0x00008f00ff057b82 */ /* 0x001e240000000800 */
[----:B------:R1:W-:Y:S01]  /*2b310*/  STL [R1+0xa80], R173 ;  /* 0x000a80ad01007387 */ /* 0x0003e20000100800 */
[----:B------:R-:W-:-:S03]  /*2b320*/  IMAD.X R178, R178, 0x1, R6, P2 ;  /* 0x00000001b2b27824 */ /* 0x000fc600010e0606 */
[----:B-1----:R-:W2:Y:S01]  /*2b330*/  LDL.LU R173, [R1+0xa48] ;  /* 0x000a480001ad7983 */ /* 0x002ea20000300800 */
[----:B0-----:R-:W-:-:S04]  /*2b340*/  IMAD.SHL.U32 R5, R5, 0x100, RZ ;  /* 0x0000010005057824 */ /* 0x001fc800078e00ff */
[----:B------:R-:W-:-:S05]  /*2b350*/  IMAD.SHL.U32 R5, R5, 0x2, RZ ;  /* 0x0000000205057824 */ /* 0x000fca00078e00ff */
[-C--:B------:R-:W-:Y:S02]  /*2b360*/  IADD3 R172, P4, R172, R5.reuse, RZ ;  /* 0x00000005acac7210 */ /* 0x080fe40007f9e0ff */
[----:B------:R-:W-:-:S03]  /*2b370*/  IADD3 R191, P5, R191, R5, RZ ;  /* 0x00000005bfbf7210 */ /* 0x000fc60007fbe0ff */
[----:B------:R0:W-:Y:S01]  /*2b380*/  STL [R1+0xa78], R172 ;  /* 0x000a78ac01007387 */ /* 0x0001e20000100800 */
[-C--:B------:R-:W-:Y:S02]  /*2b390*/  IADD3 R185, P6, R185, R5.reuse, RZ ;  /* 0x00000005b9b97210 */ /* 0x080fe40007fde0ff */
[-C--:B------:R-:W-:Y:S01]  /*2b3a0*/  IADD3 R4, P2, R4, R5.reuse, RZ ;  /* 0x0000000504047210 */ /* 0x080fe20007f5e0ff */
[----:B0-----:R-:W3:Y:S04]  /*2b3b0*/  LDL.LU R172, [R1+0xa6c] ;  /* 0x000a6c0001ac7983 */ /* 0x001ee80000300800 */
[----:B------:R0:W-:Y:S01]  /*2b3c0*/  STL [R1+0xa9c], R190 ;  /* 0x000a9cbe01007387 */ /* 0x0001e20000100800 */
[----:B------:R-:W-:-:S03]  /*2b3d0*/  IADD3 R182, P1, R182, R5, RZ ;  /* 0x00000005b6b67210 */ /* 0x000fc60007f3e0ff */
[----:B0-----:R-:W4:Y:S04]  /*2b3e0*/  LDL.LU R190, [R1+0xa40] ;  /* 0x000a400001be7983 */ /* 0x001f280000300800 */
[----:B------:R-:W4:Y:S04]  /*2b3f0*/  LDL.LU R184, [R1+0xa64] ;  /* 0x000a640001b87983 */ /* 0x000f280000300800 */
[----:B------:R-:W4:Y:S04]  /*2b400*/  LDL.LU R183, [R1+0xa38] ;  /* 0x000a380001b77983 */ /* 0x000f280000300800 */
[----:B------:R0:W-:Y:S04]  /*2b410*/  STL [R1+0xa70], R191 ;  /* 0x000a70bf01007387 */ /* 0x0001e80000100800 */
[----:B0-----:R-:W4:Y:S04]  /*2b420*/  LDL.LU R191, [R1+0xa5c] ;  /* 0x000a5c0001bf7983 */ /* 0x001f280000300800 */
[----:B------:R0:W-:Y:S04]  /*2b430*/  STL [R1+0xa94], R181 ;  /* 0x000a94b501007387 */ /* 0x0001e80000100800 */
[----:B0-----:R-:W4:Y:S04]  /*2b440*/  LDL.LU R181, [R1+0xa30] ;  /* 0x000a300001b57983 */ /* 0x001f280000300800 */
[----:B------:R0:W-:Y:S04]  /*2b450*/  STL [R1+0xa8c], R179 ;  /* 0x000a8cb301007387 */ /* 0x0001e80000100800 */
[----:B0-----:R-:W4:Y:S04]  /*2b460*/  LDL.LU R179, [R1+0xa54] ;  /* 0x000a540001b37983 */ /* 0x001f280000300800 */
[----:B------:R-:W-:Y:S04]  /*2b470*/  STL [R1+0xa68], R185 ;  /* 0x000a68b901007387 */ /* 0x000fe80000100800 */
[----:B------:R0:W-:Y:S04]  /*2b480*/  STL [R1+0xa58], R4 ;  /* 0x000a580401007387 */ /* 0x0001e80000100800 */
[----:B------:R-:W-:Y:S04]  /*2b490*/  STL [R1+0xa60], R182 ;  /* 0x000a60b601007387 */ /* 0x000fe80000100800 */
[----:B0-----:R-:W2:Y:S04]  /*2b4a0*/  LDL.LU R4, [R1+0x1314] ;  /* 0x0013140001047983 */ /* 0x001ea80000300800 */
[----:B------:R0:W-:Y:S04]  /*2b4b0*/  STL [R1+0xa84], R178 ;  /* 0x000a84b201007387 */ /* 0x0001e80000100800 */
[----:B------:R-:W4:Y:S04]  /*2b4c0*/  LDL.LU R227, [R1+0xa28] ;  /* 0x000a280001e37983 */ /* 0x000f280000300800 */
[----:B------:R-:W4:Y:S01]  /*2b4d0*/  LDL.LU R229, [R1+0xa4c] ;  /* 0x000a4c0001e57983 */ /* 0x000f220000300800 */
[----:B------:R-:W-:Y:S01]  /*2b4e0*/  IMAD.X R177, R177, 0x1, R6, P3 ;  /* 0x00000001b1b17824 */ /* 0x000fe200018e0606 */
[----:B------:R-:W-:-:S02]  /*2b4f0*/  IADD3 R176, P3, R176, R5, RZ ;  /* 0x00000005b0b07210 */ /* 0x000fc40007f7e0ff */
[----:B0-----:R-:W4:Y:S04]  /*2b500*/  LDL.LU R178, [R1+0xa20] ;  /* 0x000a200001b27983 */ /* 0x001f280000300800 */
[----:B------:R-:W4:Y:S04]  /*2b510*/  LDL.LU R239, [R1+0xa44] ;  /* 0x000a440001ef7983 */ /* 0x000f280000300800 */
[----:B------:R-:W4:Y:S04]  /*2b520*/  LDL.LU R241, [R1+0xa18] ;  /* 0x000a180001f17983 */ /* 0x000f280000300800 */
[----:B------:R-:W4:Y:S04]  /*2b530*/  LDL.LU R251, [R1+0xa3c] ;  /* 0x000a3c0001fb7983 */ /* 0x000f280000300800 */
[----:B------:R0:W-:Y:S04]  /*2b540*/  STL [R1+0xa7c], R177 ;  /* 0x000a7cb101007387 */ /* 0x0001e80000100800 */
[----:B------:R-:W4:Y:S04]  /*2b550*/  LDL.LU R185, [R1+0xa10] ;  /* 0x000a100001b97983 */ /* 0x000f280000300800 */
[----:B0-----:R-:W4:Y:S04]  /*2b560*/  LDL.LU R177, [R1+0xa34] ;  /* 0x000a340001b17983 */ /* 0x001f280000300800 */
[----:B------:R-:W4:Y:S04]  /*2b570*/  LDL.LU R182, [R1+0xa08] ;  /* 0x000a080001b67983 */ /* 0x000f280000300800 */
[----:B------:R0:W-:Y:S04]  /*2b580*/  STL [R1+0xa50], R176 ;  /* 0x000a50b001007387 */ /* 0x0001e80000100800 */
[----:B0-----:R-:W4:Y:S01]  /*2b590*/  LDL.LU R176, [R1+0xa2c] ;  /* 0x000a2c0001b07983 */ /* 0x001f220000300800 */
[--C-:B--2---:R-:W-:Y:S01]  /*2b5a0*/  IMAD.X R180, R180, 0x1, R4.reuse, P4 ;  /* 0x00000001b4b47824 */ /* 0x104fe200020e0604 */
[----:B------:R-:W-:Y:S01]  /*2b5b0*/  IADD3 R173, P4, R173, R5, RZ ;  /* 0x00000005adad7210 */ /* 0x000fe20007f9e0ff */
[----:B---3--:R-:W-:-:S03]  /*2b5c0*/  IMAD.X R172, R172, 0x1, R4, P5 ;  /* 0x00000001acac7824 */ /* 0x008fc600028e0604 */
[----:B------:R0:W-:Y:S01]  /*2b5d0*/  STL [R1+0xa74], R180 ;  /* 0x000a74b401007387 */ /* 0x0001e20000100800 */
[----:B----4-:R-:W-:-:S03]  /*2b5e0*/  IADD3 R190, P5, R190, R5, RZ ;  /* 0x00000005bebe7210 */ /* 0x010fc60007fbe0ff */
[----:B0-----:R-:W2:Y:S04]  /*2b5f0*/  LDL.LU R180, [R1+0xa00] ;  /* 0x000a000001b47983 */ /* 0x001ea80000300800 */
[----:B------:R0:W-:Y:S04]  /*2b600*/  STL [R1+0xa48], R173 ;  /* 0x000a48ad01007387 */ /* 0x0001e80000100800 */
[----:B0-----:R-:W3:Y:S04]  /*2b610*/  LDL.LU R173, [R1+0xa24] ;  /* 0x000a240001ad7983 */ /* 0x001ee80000300800 */
[----:B------:R0:W-:Y:S01]  /*2b620*/  STL [R1+0xa6c], R172 ;  /* 0x000a6cac01007387 */ /* 0x0001e20000100800 */
[----:B------:R-:W-:-:S03]  /*2b630*/  IMAD.X R191, R191, 0x1, R4, P1 ;  /* 0x00000001bfbf7824 */ /* 0x000fc600008e0604 */
[----:B0-----:R-:W4:Y:S04]  /*2b640*/  LDL.LU R172, [R1+0x9f8] ;  /* 0x0009f80001ac7983 */ /* 0x001f280000300800 */
[----:B------:R0:W-:Y:S01]  /*2b650*/  STL [R1+0xa40], R190 ;  /* 0x000a40be01007387 */ /* 0x0001e20000100800 */
[----:B------:R-:W-:-:S03]  /*2b660*/  IMAD.X R184, R184, 0x1, R4, P6 ;  /* 0x00000001b8b87824 */ /* 0x000fc600030e0604 */
[----:B0-----:R-:W4:Y:S04]  /*2b670*/  LDL.LU R190, [R1+0xa1c] ;  /* 0x000a1c0001be7983 */ /* 0x001f280000300800 */
[----:B------:R0:W-:Y:S04]  /*2b680*/  STL [R1+0xa5c], R191 ;  /* 0x000a5cbf01007387 */ /* 0x0001e80000100800 */
[----:B------:R-:W-:Y:S04]  /*2b690*/  STL [R1+0xa64], R184 ;  /* 0x000a64b801007387 */ /* 0x000fe80000100800 */
[----:B0-----:R-:W4:Y:S01]  /*2b6a0*/  LDL.LU R191, [R1+0x9f0] ;  /* 0x0009f00001bf7983 */ /* 0x001f220000300800 */
[----:B------:R-:W-:-:S02]  /*2b6b0*/  IADD3 R183, P6, R183, R5, RZ ;  /* 0x00000005b7b77210 */ /* 0x000fc40007fde0ff */
[----:B------:R-:W-:-:S03]  /*2b6c0*/  IADD3 R181, P1, R181, R5, RZ ;  /* 0x00000005b5b57210 */ /* 0x000fc60007f3e0ff */
[----:B------:R-:W-:Y:S04]  /*2b6d0*/  STL [R1+0xa38], R183 ;  /* 0x000a38b701007387 */ /* 0x000fe80000100800 */
[----:B------:R-:W4:Y:S04]  /*2b6e0*/  LDL.LU R252, [R1+0xa14] ;  /* 0x000a140001fc7983 */ /* 0x000f280000300800 */
[----:B------:R0:W-:Y:S01]  /*2b6f0*/  STL [R1+0xa30], R181 ;  /* 0x000a30b501007387 */ /* 0x0001e20000100800 */
[--C-:B------:R-:W-:Y:S02]  /*2b700*/  IMAD.X R179, R179, 0x1, R4.reuse, P2 ;  /* 0x00000001b3b37824 */ /* 0x100fe400010e0604 */
[----:B------:R-:W-:Y:S01]  /*2b710*/  IMAD.X R229, R229, 0x1, R4, P3 ;  /* 0x00000001e5e57824 */ /* 0x000fe200018e0604 */
[----:B------:R-:W-:-:S02]  /*2b720*/  IADD3 R178, P3, R178, R5, RZ ;  /* 0x00000005b2b27210 */ /* 0x000fc40007f7e0ff */
[-C--:B------:R-:W-:Y:S01]  /*2b730*/  IADD3 R227, P2, R227, R5.reuse, RZ ;  /* 0x00000005e3e37210 */ /* 0x080fe20007f5e0ff */
[----:B0-----:R-:W4:Y:S04]  /*2b740*/  LDL.LU R181, [R1+0x9e8] ;  /* 0x0009e80001b57983 */ /* 0x001f280000300800 */
[----:B------:R-:W4:Y:S04]  /*2b750*/  LDL.LU R184, [R1+0xa0c] ;  /* 0x000a0c0001b87983 */ /* 0x000f280000300800 */
[----:B------:R-:W4:Y:S04]  /*2b760*/  LDL.LU R183, [R1+0x9e0] ;  /* 0x0009e00001b77983 */ /* 0x000f280000300800 */
[----:B------:R0:W-:Y:S01]  /*2b770*/  STL [R1+0xa54], R179 ;  /* 0x000a54b301007387 */ /* 0x0001e20000100800 */
[--C-:B------:R-:W-:Y:S01]  /*2b780*/  IMAD.X R239, R239, 0x1, R4.reuse, P4 ;  /* 0x00000001efef7824 */ /* 0x100fe200020e0604 */
[----:B------:R-:W-:Y:S01]  /*2b790*/  IADD3 R241, P4, R241, R5, RZ ;  /* 0x00000005f1f17210 */ /* 0x000fe20007f9e0ff */
[----:B------:R-:W-:-:S02]  /*2b7a0*/  IMAD.X R177, R177, 0x1, R4, P6 ;  /* 0x00000001b1b17824 */ /* 0x000fc400030e0604 */
[--C-:B------:R-:W-:Y:S01]  /*2b7b0*/  IMAD.X R251, R251, 0x1, R4.reuse, P5 ;  /* 0x00000001fbfb7824 */ /* 0x100fe200028e0604 */
[----:B0-----:R-:W4:Y:S04]  /*2b7c0*/  LDL.LU R179, [R1+0xa04] ;  /* 0x000a040001b37983 */ /* 0x001f280000300800 */
[----:B------:R0:W-:Y:S04]  /*2b7d0*/  STL [R1+0xa20], R178 ;  /* 0x000a20b201007387 */ /* 0x0001e80000100800 */
[----:B------:R-:W-:Y:S01]  /*2b7e0*/  STL [R1+0xa28], R227 ;  /* 0x000a28e301007387 */ /* 0x000fe20000100800 */
[----:B------:R-:W-:Y:S01]  /*2b7f0*/  IADD3 R185, P5, R185, R5, RZ ;  /* 0x00000005b9b97210 */ /* 0x000fe20007fbe0ff */
[----:B------:R-:W-:-:S02]  /*2b800*/  IMAD.X R176, R176, 0x1, R4, P1 ;  /* 0x00000001b0b07824 */ /* 0x000fc400008e0604 */
[----:B0-----:R-:W4:Y:S04]  /*2b810*/  LDL.LU R178, [R1+0x9d8] ;  /* 0x0009d80001b27983 */ /* 0x001f280000300800 */
[----:B------:R-:W-:Y:S04]  /*2b820*/  STL [R1+0xa4c], R229 ;  /* 0x000a4ce501007387 */ /* 0x000fe80000100800 */
[----:B------:R-:W-:Y:S04]  /*2b830*/  STL [R1+0xa44], R239 ;  /* 0x000a44ef01007387 */ /* 0x000fe80000100800 */
[----:B------:R-:W-:Y:S04]  /*2b840*/  STL [R1+0xa18], R241 ;  /* 0x000a18f101007387 */ /* 0x000fe80000100800 */
[----:B------:R0:W-:Y:S04]  /*2b850*/  STL [R1+0xa34], R177 ;  /* 0x000a34b101007387 */ /* 0x0001e80000100800 */
[----:B------:R-:W-:Y:S01]  /*2b860*/  STL [R1+0xa3c], R251 ;  /* 0x000a3cfb01007387 */ /* 0x000fe20000100800 */
[----:B------:R-:W-:-:S03]  /*2b870*/  IADD3 R182, P6, R182, R5, RZ ;  /* 0x00000005b6b67210 */ /* 0x000fc60007fde0ff */
[----:B0-----:R-:W4:Y:S04]  /*2b880*/  LDL.LU R177, [R1+0x9fc] ;  /* 0x0009fc0001b17983 */ /* 0x001f280000300800 */
[----:B------:R-:W-:Y:S04]  /*2b890*/  STL [R1+0xa10], R185 ;  /* 0x000a10b901007387 */ /* 0x000fe80000100800 */
[----:B------:R0:W-:Y:S04]  /*2b8a0*/  STL [R1+0xa2c], R176 ;  /* 0x000a2cb001007387 */ /* 0x0001e80000100800 */
[----:B0-----:R-:W4:Y:S04]  /*2b8b0*/  LDL.LU R176, [R1+0x9d0] ;  /* 0x0009d00001b07983 */ /* 0x001f280000300800 */
        /* <DEDUP_REMOVED lines=16> */
[----:B------:R0:W-:Y:S04]  /*2b9c0*/  STL [R1+0x9f0], R191 ;  /* 0x0009f0bf01007387 */ /* 0x0001e80000100800 */
[----:B0-----:R-:W4:Y:S01]  /*2b9d0*/  LDL.LU R191, [R1+0x9dc] ;  /* 0x0009dc0001bf7983 */ /* 0x001f220000300800 */
[--C-:B------:R-:W-:Y:S01]  /*2b9e0*/  IMAD.X R252, R252, 0x1, R4.reuse, P4 ;  /* 0x00000001fcfc7824 */ /* 0x100fe200020e0604 */
[-C--:B------:R-:W-:Y:S01]  /*2b9f0*/  IADD3 R181, P4, R181, R5.reuse, RZ ;  /* 0x00000005b5b57210 */ /* 0x080fe20007f9e0ff */
[----:B------:R-:W-:Y:S01]  /*2ba00*/  IMAD.X R184, R184, 0x1, R4, P5 ;  /* 0x00000001b8b87824 */ /* 0x000fe200028e0604 */
[----:B------:R-:W-:-:S03]  /*2ba10*/  IADD3 R183, P5, R183, R5, RZ ;  /* 0x00000005b7b77210 */ /* 0x000fc60007fbe0ff */
[----:B------:R0:W-:Y:S01]  /*2ba20*/  STL [R1+0x9e8], R181 ;  /* 0x0009e8b501007387 */ /* 0x0001e20000100800 */
[----:B------:R-:W-:-:S03]  /*2ba30*/  IMAD.X R179, R179, 0x1, R4, P6 ;  /* 0x00000001b3b37824 */ /* 0x000fc600030e0604 */
[----:B0-----:R-:W4:Y:S04]  /*2ba40*/  LDL.LU R181, [R1+0x9b0] ;  /* 0x0009b00001b57983 */ /* 0x001f280000300800 */
[----:B------:R-:W-:Y:S04]  /*2ba50*/  STL [R1+0xa14], R252 ;  /* 0x000a14fc01007387 */ /* 0x000fe80000100800 */
[----:B------:R-:W4:Y:S04]  /*2ba60*/  LDL.LU R227, [R1+0x9d4] ;  /* 0x0009d40001e37983 */ /* 0x000f280000300800 */
[----:B------:R-:W-:Y:S04]  /*2ba70*/  STL [R1+0xa0c], R184 ;  /* 0x000a0cb801007387 */ /* 0x000fe80000100800 */
[----:B------:R-:W4:Y:S04]  /*2ba80*/  LDL.LU R229, [R1+0x9a8] ;  /* 0x0009a80001e57983 */ /* 0x000f280000300800 */
[----:B------:R-:W-:Y:S04]  /*2ba90*/  STL [R1+0x9e0], R183 ;  /* 0x0009e0b701007387 */ /* 0x000fe80000100800 */
[----:B------:R0:W-:Y:S01]  /*2baa0*/  STL [R1+0xa04], R179 ;  /* 0x000a04b301007387 */ /* 0x0001e20000100800 */
[----:B------:R-:W-:-:S03]  /*2bab0*/  IADD3 R178, P6, R178, R5, RZ ;  /* 0x00000005b2b27210 */ /* 0x000fc60007fde0ff */
[----:B0-----:R-:W4:Y:S04]  /*2bac0*/  LDL.LU R179, [R1+0x9cc] ;  /* 0x0009cc0001b37983 */ /* 0x001f280000300800 */
[----:B------:R-:W4:Y:S04]  /*2bad0*/  LDL.LU R239, [R1+0x9a0] ;  /* 0x0009a00001ef7983 */ /* 0x000f280000300800 */
[----:B------:R-:W4:Y:S04]  /*2bae0*/  LDL.LU R241, [R1+0x9c4] ;  /* 0x0009c40001f17983 */ /* 0x000f280000300800 */
[----:B------:R-:W4:Y:S04]  /*2baf0*/  LDL.LU R251, [R1+0x998] ;  /* 0x0009980001fb7983 */ /* 0x000f280000300800 */
[----:B------:R0:W-:Y:S04]  /*2bb00*/  STL [R1+0x9d8], R178 ;  /* 0x0009d8b201007387 */ /* 0x0001e80000100800 */
[----:B------:R-:W4:Y:S01]  /*2bb10*/  LDL.LU R184, [R1+0x9bc] ;  /* 0x0009bc0001b87983 */ /* 0x000f220000300800 */
[----:B------:R-:W-:-:S03]  /*2bb20*/  IMAD.X R177, R177, 0x1, R4, P1 ;  /* 0x00000001b1b17824 */ /* 0x000fc600008e0604 */
[----:B0-----:R-:W4:Y:S04]  /*2bb30*/  LDL.LU R178, [R1+0x990] ;  /* 0x0009900001b27983 */ /* 0x001f280000300800 */
[----:B------:R-:W4:Y:S04]  /*2bb40*/  LDL.LU R183, [R1+0x9b4] ;  /* 0x0009b40001b77983 */ /* 0x000f280000300800 */
[----:B------:R0:W-:Y:S01]  /*2bb50*/  STL [R1+0x9fc], R177 ;  /* 0x0009fcb101007387 */ /* 0x0001e20000100800 */
[----:B------:R-:W-:-:S03]  /*2bb60*/  IADD3 R176, P1, R176, R5, RZ ;  /* 0x00000005b0b07210 */ /* 0x000fc60007f3e0ff */
[----:B0-----:R-:W4:Y:S04]  /*2bb70*/  LDL.LU R177, [R1+0x988] ;  /* 0x0009880001b17983 */ /* 0x001f280000300800 */
[----:B------:R0:W-:Y:S04]  /*2bb80*/  STL [R1+0x9d0], R176 ;  /* 0x0009d0b001007387 */ /* 0x0001e80000100800 */
[----:B0-----:R-:W4:Y:S01]  /*2bb90*/  LDL.LU R176, [R1+0x9ac] ;  /* 0x0009ac0001b07983 */ /* 0x001f220000300800 */
[----:B--2---:R-:W-:-:S05]  /*2bba0*/  IMAD.X R180, R180, 0x1, R4, P2 ;  /* 0x00000001b4b47824 */ /* 0x004fca00010e0604 */
[----:B------:R0:W-:Y:S01]  /*2bbb0*/  STL [R1+0x9f4], R180 ;  /* 0x0009f4b401007387 */ /* 0x0001e20000100800 */
[----:B---3--:R-:W-:-:S03]  /*2bbc0*/  IADD3 R173, P2, R173, R5, RZ ;  /* 0x00000005adad7210 */ /* 0x008fc60007f5e0ff */
[----:B0-----:R-:W2:Y:S04]  /*2bbd0*/  LDL.LU R180, [R1+0x980] ;  /* 0x0009800001b47983 */ /* 0x001ea80000300800 */
[----:B------:R0:W-:Y:S01]  /*2bbe0*/  STL [R1+0x9c8], R173 ;  /* 0x0009c8ad01007387 */ /* 0x0001e20000100800 */
[----:B----4-:R-:W-:-:S03]  /*2bbf0*/  IMAD.X R172, R172, 0x1, R4, P3 ;  /* 0x00000001acac7824 */ /* 0x010fc600018e0604 */
[----:B0-----:R-:W3:Y:S04]  /*2bc00*/  LDL.LU R173, [R1+0x9a4] ;  /* 0x0009a40001ad7983 */ /* 0x001ee80000300800 */
[----:B------:R0:W-:Y:S01]  /*2bc10*/  STL [R1+0x9ec], R172 ;  /* 0x0009ecac01007387 */ /* 0x0001e20000100800 */
[--C-:B------:R-:W-:Y:S01]  /*2bc20*/  IMAD.X R182, R182, 0x1, R4.reuse, P4 ;  /* 0x00000001b6b67824 */ /* 0x100fe200020e0604 */
        /* <DEDUP_REMOVED lines=9> */
[----:B------:R0:W-:Y:S04]  /*2bcc0*/  STL [R1+0x9dc], R191 ;  /* 0x0009dcbf01007387 */ /* 0x0001e80000100800 */
[----:B0-----:R-:W4:Y:S04]  /*2bcd0*/  LDL.LU R191, [R1+0x994] ;  /* 0x0009940001bf7983 */ /* 0x001f280000300800 */
[----:B------:R-:W4:Y:S01]  /*2bce0*/  LDL.LU R185, [R1+0x968] ;  /* 0x0009680001b97983 */ /* 0x000f220000300800 */
[----:B------:R-:W-:-:S03]  /*2bcf0*/  IADD3 R181, P5, R181, R5, RZ ;  /* 0x00000005b5b57210 */ /* 0x000fc60007fbe0ff */
[----:B------:R-:W4:Y:S01]  /*2bd00*/  LDL.LU R182, [R1+0x98c] ;  /* 0x00098c0001b67983 */ /* 0x000f220000300800 */
[--C-:B------:R-:W-:Y:S01]  /*2bd10*/  IMAD.X R227, R227, 0x1, R4.reuse, P6 ;  /* 0x00000001e3e37824 */ /* 0x100fe200030e0604 */
[-C--:B------:R-:W-:Y:S02]  /*2bd20*/  IADD3 R229, P6, R229, R5.reuse, RZ ;  /* 0x00000005e5e57210 */ /* 0x080fe40007fde0ff */
[----:B------:R0:W-:Y:S04]  /*2bd30*/  STL [R1+0x9b0], R181 ;  /* 0x0009b0b501007387 */ /* 0x0001e80000100800 */
[----:B0-----:R-:W4:Y:S01]  /*2bd40*/  LDL.LU R181, [R1+0x960] ;  /* 0x0009600001b57983 */ /* 0x001f220000300800 */
[--C-:B------:R-:W-:Y:S01]  /*2bd50*/  IMAD.X R179, R179, 0x1, R4.reuse, P1 ;  /* 0x00000001b3b37824 */ /* 0x100fe200008e0604 */
[-C--:B------:R-:W-:Y:S01]  /*2bd60*/  IADD3 R239, P1, R239, R5.reuse, RZ ;  /* 0x00000005efef7210 */ /* 0x080fe20007f3e0ff */
[----:B------:R-:W-:Y:S01]  /*2bd70*/  IMAD.X R241, R241, 0x1, R4, P2 ;  /* 0x00000001f1f17824 */ /* 0x000fe200010e0604 */
[----:B------:R-:W-:-:S02]  /*2bd80*/  IADD3 R251, P2, R251, R5, RZ ;  /* 0x00000005fbfb7210 */ /* 0x000fc40007f5e0ff */
[----:B------:R0:W-:Y:S01]  /*2bd90*/  STL [R1+0x9cc], R179 ;  /* 0x0009ccb301007387 */ /* 0x0001e20000100800 */
[----:B------:R-:W-:-:S03]  /*2bda0*/  IMAD.X R184, R184, 0x1, R4, P3 ;  /* 0x00000001b8b87824 */ /* 0x000fc600018e0604 */
[----:B------:R-:W-:Y:S01]  /*2bdb0*/  STL [R1+0x9d4], R227 ;  /* 0x0009d4e301007387 */ /* 0x000fe20000100800 */
[----:B------:R-:W-:-:S03]  /*2bdc0*/  IADD3 R178, P3, R178, R5, RZ ;  /* 0x00000005b2b27210 */ /* 0x000fc60007f7e0ff */
[----:B0-----:R-:W4:Y:S04]  /*2bdd0*/  LDL.LU R179, [R1+0x984] ;  /* 0x0009840001b37983 */ /* 0x001f280000300800 */
[----:B------:R-:W-:Y:S04]  /*2bde0*/  STL [R1+0x9a8], R229 ;  /* 0x0009a8e501007387 */ /* 0x000fe80000100800 */
[----:B------:R-:W-:Y:S04]  /*2bdf0*/  STL [R1+0x9a0], R239 ;  /* 0x0009a0ef01007387 */ /* 0x000fe80000100800 */
[----:B------:R-:W-:Y:S01]  /*2be00*/  STL [R1+0x9c4], R241 ;  /* 0x0009c4f101007387 */ /* 0x000fe20000100800 */
[----:B------:R-:W-:-:S03]  /*2be10*/  IMAD.X R183, R183, 0x1, R4, P4 ;  /* 0x00000001b7b77824 */ /* 0x000fc600020e0604 */
[----:B------:R0:W-:Y:S04]  /*2be20*/  STL [R1+0x990], R178 ;  /* 0x000990b201007387 */ /* 0x0001e80000100800 */
[----:B------:R-:W-:Y:S01]  /*2be30*/  STL [R1+0x998], R251 ;  /* 0x000998fb01007387 */ /* 0x000fe20000100800 */
[----:B------:R-:W-:-:S03]  /*2be40*/  IADD3 R177, P4, R177, R5, RZ ;  /* 0x00000005b1b17210 */ /* 0x000fc60007f9e0ff */
[----:B0-----:R-:W4:Y:S04]  /*2be50*/  LDL.LU R178, [R1+0x958] ;  /* 0x0009580001b27983 */ /* 0x001f280000300800 */
[----:B------:R-:W-:Y:S04]  /*2be60*/  STL [R1+0x9bc], R184 ;  /* 0x0009bcb801007387 */ /* 0x000fe80000100800 */
[----:B------:R0:W-:Y:S01]  /*2be70*/  STL [R1+0x988], R177 ;  /* 0x000988b101007387 */ /* 0x0001e20000100800 */
[----:B------:R-:W-:-:S03]  /*2be80*/  IMAD.X R176, R176, 0x1, R4, P5 ;  /* 0x00000001b0b07824 */ /* 0x000fc600028e0604 */
[----:B0-----:R-:W4:Y:S04]  /*2be90*/  LDL.LU R177, [R1+0x97c] ;  /* 0x00097c0001b17983 */ /* 0x001f280000300800 */
        /* <DEDUP_REMOVED lines=12> */
[----:B------:R0:W-:Y:S01]  /*2bf60*/  STL [R1+0x978], R172 ;  /* 0x000978ac01007387 */ /* 0x0001e20000100800 */
[----:B------:R-:W-:-:S03]  /*2bf70*/  IMAD.X R190, R190, 0x1, R4, P1 ;  /* 0x00000001bebe7824 */ /* 0x000fc600008e0604 */
[----:B0-----:R-:W4:Y:S04]  /*2bf80*/  LDL.LU R172, [R1+0x964] ;  /* 0x0009640001ac7983 */ /* 0x001f280000300800 */
[----:B------:R0:W-:Y:S01]  /*2bf90*/  STL [R1+0x99c], R190 ;  /* 0x00099cbe01007387 */ /* 0x0001e20000100800 */
[----:B------:R-:W-:-:S03]  /*2bfa0*/  IMAD.X R191, R191, 0x1, R4, P2 ;  /* 0x00000001bfbf7824 */ /* 0x000fc600010e0604 */
[----:B0-----:R-:W4:Y:S04]  /*2bfb0*/  LDL.LU R190, [R1+0x938] ;  /* 0x0009380001be7983 */ /* 0x001f280000300800 */
[----:B------:R0:W-:Y:S04]  /*2bfc0*/  STL [R1+0x994], R191 ;  /* 0x000994bf01007387 */ /* 0x0001e80000100800 */
[----:B0-----:R-:W4:Y:S01]  /*2bfd0*/  LDL.LU R191, [R1+0x95c] ;  /* 0x00095c0001bf7983 */ /* 0x001f220000300800 */
[-C--:B------:R-:W-:Y:S02]  /*2bfe0*/  IADD3 R252, P1, R252, R5.reuse, RZ ;  /* 0x00000005fcfc7210 */ /* 0x080fe40007f3e0ff */
[-C--:B------:R-:W-:Y:S01]  /*2bff0*/  IADD3 R185, P2, R185, R5.reuse, RZ ;  /* 0x00000005b9b97210 */ /* 0x080fe20007f5e0ff */
[--C-:B------:R-:W-:Y:S01]  /*2c000*/  IMAD.X R182, R182, 0x1, R4.reuse, P3 ;  /* 0x00000001b6b67824 */ /* 0x100fe200018e0604 */
[----:B------:R-:W-:Y:S01]  /*2c010*/  IADD3 R181, P3, R181, R5, RZ ;  /* 0x00000005b5b57210 */ /* 0x000fe20007f7e0ff */
[----:B------:R-:W-:Y:S04]  /*2c020*/  STL [R1+0x970], R252 ;  /* 0x000970fc01007387 */ /* 0x000fe80000100800 */
[----:B------:R-:W4:Y:S04]  /*2c030*/  LDL.LU R227, [R1+0x930] ;  /* 0x0009300001e37983 */ /* 0x000f280000300800 */
[----:B------:R-:W-:Y:S04]  /*2c040*/  STL [R1+0x968], R185 ;  /* 0x000968b901007387 */ /* 0x000fe80000100800 */
[----:B------:R-:W4:Y:S04]  /*2c050*/  LDL.LU R229, [R1+0x954] ;  /* 0x0009540001e57983 */ /* 0x000f280000300800 */
[----:B------:R-:W-:Y:S04]  /*2c060*/  STL [R1+0x98c], R182 ;  /* 0x00098cb601007387 */ /* 0x000fe80000100800 */
[----:B------:R0:W-:Y:S01]  /*2c070*/  STL [R1+0x960], R181 ;  /* 0x000960b501007387 */ /* 0x0001e20000100800 */
[----:B------:R-:W-:-:S03]  /*2c080*/  IMAD.X R179, R179, 0x1, R4, P4 ;  /* 0x00000001b3b37824 */ /* 0x000fc600020e0604 */
[----:B0-----:R-:W4:Y:S04]  /*2c090*/  LDL.LU R181, [R1+0x928] ;  /* 0x0009280001b57983 */ /* 0x001f280000300800 */
[----:B------:R-:W4:Y:S04]  /*2c0a0*/  LDL.LU R239, [R1+0x94c] ;  /* 0x00094c0001ef7983 */ /* 0x000f280000300800 */
[----:B------:R-:W4:Y:S04]  /*2c0b0*/  LDL.LU R241, [R1+0x920] ;  /* 0x0009200001f17983 */ /* 0x000f280000300800 */
[----:B------:R-:W4:Y:S04]  /*2c0c0*/  LDL.LU R251, [R1+0x944] ;  /* 0x0009440001fb7983 */ /* 0x000f280000300800 */
[----:B------:R0:W-:Y:S04]  /*2c0d0*/  STL [R1+0x984], R179 ;  /* 0x000984b301007387 */ /* 0x0001e80000100800 */
[----:B------:R-:W4:Y:S01]  /*2c0e0*/  LDL.LU R185, [R1+0x918] ;  /* 0x0009180001b97983 */ /* 0x000f220000300800 */
[----:B------:R-:W-:-:S03]  /*2c0f0*/  IADD3 R178, P4, R178, R5, RZ ;  /* 0x00000005b2b27210 */ /* 0x000fc60007f9e0ff */
[----:B0-----:R-:W4:Y:S04]  /*2c100*/  LDL.LU R179, [R1+0x93c] ;  /* 0x00093c0001b37983 */ /* 0x001f280000300800 */
[----:B------:R-:W4:Y:S04]  /*2c110*/  LDL.LU R182, [R1+0x910] ;  /* 0x0009100001b67983 */ /* 0x000f280000300800 */
[----:B------:R0:W-:Y:S01]  /*2c120*/  STL [R1+0x958], R178 ;  /* 0x000958b201007387 */ /* 0x0001e20000100800 */
[----:B------:R-:W-:-:S03]  /*2c130*/  IMAD.X R177, R177, 0x1, R4, P5 ;  /* 0x00000001b1b17824 */ /* 0x000fc600028e0604 */
[----:B0-----:R-:W4:Y:S04]  /*2c140*/  LDL.LU R178, [R1+0x934] ;  /* 0x0009340001b27983 */ /* 0x001f280000300800 */
[----:B------:R0:W-:Y:S01]  /*2c150*/  STL [R1+0x97c], R177 ;  /* 0x00097cb101007387 */ /* 0x0001e20000100800 */
[----:B------:R-:W-:-:S03]  /*2c160*/  IADD3 R176, P5, R176, R5, RZ ;  /* 0x00000005b0b07210 */ /* 0x000fc60007fbe0ff */
[----:B0-----:R-:W4:Y:S04]  /*2c170*/  LDL.LU R177, [R1+0x908] ;  /* 0x0009080001b17983 */ /* 0x001f280000300800 */
[----:B------:R0:W-:Y:S04]  /*2c180*/  STL [R1+0x950], R176 ;  /* 0x000950b001007387 */ /* 0x0001e80000100800 */
[----:B0-----:R-:W4:Y:S01]  /*2c190*/  LDL.LU R176, [R1+0x92c] ;  /* 0x00092c0001b07983 */ /* 0x001f220000300800 */
[----:B--2---:R-:W-:-:S05]  /*2c1a0*/  IMAD.X R180, R180, 0x1, R4, P6 ;  /* 0x00000001b4b47824 */ /* 0x004fca00030e0604 */
[----:B------:R0:W-:Y:S01]  /*2c1b0*/  STL [R1+0x974], R180 ;  /* 0x000974b401007387 */ /* 0x0001e20000100800 */
[-C--:B---3--:R-:W-:Y:S01]  /*2c1c0*/  IADD3 R173, P6, R173, R5.reuse, RZ ;  /* 0x00000005adad7210 */ /* 0x088fe20007fde0ff */
[--C-:B----4-:R-:W-:Y:S02]  /*2c1d0*/  IMAD.X R184, R184, 0x1, R4.reuse, P1 ;  /* 0x00000001b8b87824 */ /* 0x110fe400008e0604 */
[----:B0-----:R-:W2:Y:S04]  /*2c1e0*/  LDL.LU R180, [R1+0x900] ;  /* 0x0009000001b47983 */ /* 0x001ea80000300800 */
[----:B------:R0:W-:Y:S01]  /*2c1f0*/  STL [R1+0x948], R173 ;  /* 0x000948ad01007387 */ /* 0x0001e20000100800 */
[----:B------:R-:W-:Y:S01]  /*2c200*/  IADD3 R183, P1, R183, R5, RZ ;  /* 0x00000005b7b77210 */ /* 0x000fe20007f3e0ff */
[----:B------:R-:W-:-:S02]  /*2c210*/  IMAD.X R172, R172, 0x1, R4, P2 ;  /* 0x00000001acac7824 */ /* 0x000fc400010e0604 */
[----:B0-----:R-:W3:Y:S04]  /*2c220*/  LDL.LU R173, [R1+0x924] ;  /* 0x0009240001ad7983 */ /* 0x001ee80000300800 */
[----:B------:R0:W-:Y:S04]  /*2c230*/  STL [R1+0x964], R172 ;  /* 0x000964ac01007387 */ /* 0x0001e80000100800 */
[----:B------:R-:W-:Y:S01]  /*2c240*/  STL [R1+0x96c], R184 ;  /* 0x00096cb801007387 */ /* 0x000fe20000100800 */
[----:B------:R-:W-:-:S03]  /*2c250*/  IADD3 R190, P2, R190, R5, RZ ;  /* 0x00000005bebe7210 */ /* 0x000fc60007f5e0ff */
[----:B0-----:R-:W4:Y:S04]  /*2c260*/  LDL.LU R172, [R1+0x8f8] ;  /* 0x0008f80001ac7983 */ /* 0x001f280000300800 */
[----:B------:R-:W-:Y:S04]  /*2c270*/  STL [R1+0x940], R183 ;  /* 0x000940b701007387 */ /* 0x000fe80000100800 */
[----:B------:R-:W4:Y:S04]  /*2c280*/  LDL.LU R252, [R1+0x91c] ;  /* 0x00091c0001fc7983 */ /* 0x000f280000300800 */
[----:B------:R0:W-:Y:S01]  /*2c290*/  STL [R1+0x938], R190 ;  /* 0x000938be01007387 */ /* 0x0001e20000100800 */
[----:B------:R-:W-:-:S03]  /*2c2a0*/  IMAD.X R191, R191, 0x1, R4, P3 ;  /* 0x00000001bfbf7824 */ /* 0x000fc600018e0604 */
[----:B0-----:R-:W4:Y:S04]  /*2c2b0*/  LDL.LU R190, [R1+0x8f0] ;  /* 0x0008f00001be7983 */ /* 0x001f280000300800 */
[----:B------:R-:W4:Y:S04]  /*2c2c0*/  LDL.LU R184, [R1+0x914] ;  /* 0x0009140001b87983 */ /* 0x000f280000300800 */
[----:B------:R-:W4:Y:S04]  /*2c2d0*/  LDL.LU R183, [R1+0x8e8] ;  /* 0x0008e80001b77983 */ /* 0x000f280000300800 */
[----:B------:R0:W-:Y:S04]  /*2c2e0*/  STL [R1+0x95c], R191 ;  /* 0x00095cbf01007387 */ /* 0x0001e80000100800 */
[----:B0-----:R-:W4:Y:S01]  /*2c2f0*/  LDL.LU R191, [R1+0x90c] ;  /* 0x00090c0001bf7983 */ /* 0x001f220000300800 */
[----:B------:R-:W-:Y:S01]  /*2c300*/  IMAD.X R229, R229, 0x1, R4, P4 ;  /* 0x00000001e5e57824 */ /* 0x000fe200020e0604 */
[----:B------:R-:W-:-:S02]  /*2c310*/  IADD3 R227, P3, R227, R5, RZ ;  /* 0x00000005e3e37210 */ /* 0x000fc40007f7e0ff */
[-C--:B------:R-:W-:Y:S01]  /*2c320*/  IADD3 R181, P4, R181, R5.reuse, RZ ;  /* 0x00000005b5b57210 */ /* 0x080fe20007f9e0ff */
[--C-:B------:R-:W-:Y:S01]  /*2c330*/  IMAD.X R239, R239, 0x1, R4.reuse, P5 ;  /* 0x00000001efef7824 */ /* 0x100fe200028e0604 */
[-C--:B------:R-:W-:Y:S01]  /*2c340*/  IADD3 R241, P5, R241, R5.reuse, RZ ;  /* 0x00000005f1f17210 */ /* 0x080fe20007fbe0ff */
[--C-:B------:R-:W-:Y:S02]  /*2c350*/  IMAD.X R251, R251, 0x1, R4.reuse, P6 ;  /* 0x00000001fbfb7824 */ /* 0x100fe400030e0604 */
        /* <DEDUP_REMOVED lines=16> */
[----:B0-----:R-:W4:Y:S04]  /*2c460*/  LDL.LU R178, [R1+0x8d8] ;  /* 0x0008d80001b27983 */ /* 0x001f280000300800 */
        /* <DEDUP_REMOVED lines=16> */
[--C-:B------:R-:W-:Y:S01]  /*2c570*/  IMAD.X R252, R252, 0x1, R4.reuse, P5 ;  /* 0x00000001fcfc7824 */ /* 0x100fe200028e0604 */
[----:B------:R-:W-:Y:S02]  /*2c580*/  IADD3 R190, P5, R190, R5, RZ ;  /* 0x00000005bebe7210 */ /* 0x000fe40007fbe0ff */
[----:B0-----:R-:W4:Y:S01]  /*2c590*/  LDL.LU R172, [R1+0x8e4] ;  /* 0x0008e40001ac7983 */ /* 0x001f220000300800 */
[----:B------:R-:W-:-:S03]  /*2c5a0*/  IMAD.X R184, R184, 0x1, R4, P6 ;  /* 0x00000001b8b87824 */ /* 0x000fc600030e0604 */
[----:B------:R0:W-:Y:S01]  /*2c5b0*/  STL [R1+0x8f0], R190 ;  /* 0x0008f0be01007387 */ /* 0x0001e20000100800 */
[-C--:B------:R-:W-:Y:S01]  /*2c5c0*/  IADD3 R183, P6, R183, R5.reuse, RZ ;  /* 0x00000005b7b77210 */ /* 0x080fe20007fde0ff */
[----:B------:R-:W-:Y:S02]  /*2c5d0*/  IMAD.X R191, R191, 0x1, R4, P1 ;  /* 0x00000001bfbf7824 */ /* 0x000fe400008e0604 */
[----:B0-----:R-:W4:Y:S04]  /*2c5e0*/  LDL.LU R190, [R1+0x8b8] ;  /* 0x0008b80001be7983 */ /* 0x001f280000300800 */
[----:B------:R-:W-:Y:S04]  /*2c5f0*/  STL [R1+0x91c], R252 ;  /* 0x00091cfc01007387 */ /* 0x000fe80000100800 */
[----:B------:R-:W4:Y:S04]  /*2c600*/  LDL.LU R227, [R1+0x8dc] ;  /* 0x0008dc0001e37983 */ /* 0x000f280000300800 */
[----:B------:R-:W-:Y:S04]  /*2c610*/  STL [R1+0x914], R184 ;  /* 0x000914b801007387 */ /* 0x000fe80000100800 */
[----:B------:R-:W4:Y:S04]  /*2c620*/  LDL.LU R229, [R1+0x8b0] ;  /* 0x0008b00001e57983 */ /* 0x000f280000300800 */
[----:B------:R-:W-:Y:S04]  /*2c630*/  STL [R1+0x8e8], R183 ;  /* 0x0008e8b701007387 */ /* 0x000fe80000100800 */
[----:B------:R0:W-:Y:S04]  /*2c640*/  STL [R1+0x90c], R191 ;  /* 0x00090cbf01007387 */ /* 0x0001e80000100800 */
[----:B0-----:R-:W4:Y:S01]  /*2c650*/  LDL.LU R191, [R1+0x8d4] ;  /* 0x0008d40001bf7983 */ /* 0x001f220000300800 */
[----:B------:R-:W-:-:S03]  /*2c660*/  IADD3 R181, P1, R181, R5, RZ ;  /* 0x00000005b5b57210 */ /* 0x000fc60007f3e0ff */
        /* <DEDUP_REMOVED lines=19> */
[--C-:B--2---:R-:W-:Y:S02]  /*2c7a0*/  IMAD.X R180, R180, 0x1, R4.reuse, P4 ;  /* 0x00000001b4b47824 */ /* 0x104fe400020e0604 */
[----:B---3--:R-:W-:Y:S01]  /*2c7b0*/  IMAD.X R182, R182, 0x1, R4, P5 ;  /* 0x00000001b6b67824 */ /* 0x008fe200028e0604 */
[----:B------:R-:W-:-:S02]  /*2c7c0*/  IADD3 R185, P4, R185, R5, RZ ;  /* 0x00000005b9b97210 */ /* 0x000fc40007f9e0ff */
[----:B------:R0:W-:Y:S01]  /*2c7d0*/  STL [R1+0x8f4], R180 ;  /* 0x0008f4b401007387 */ /* 0x0001e20000100800 */
[----:B----4-:R-:W-:-:S03]  /*2c7e0*/  IADD3 R173, P5, R173, R5, RZ ;  /* 0x00000005adad7210 */ /* 0x010fc60007fbe0ff */
[----:B0-----:R-:W2:Y:S04]  /*2c7f0*/  LDL.LU R180, [R1+0x880] ;  /* 0x0008800001b47983 */ /* 0x001ea80000300800 */
[----:B------:R0:W-:Y:S04]  /*2c800*/  STL [R1+0x8c0], R173 ;  /* 0x0008c0ad01007387 */ /* 0x0001e80000100800 */
[----:B------:R-:W-:Y:S01]  /*2c810*/  STL [R1+0x8c8], R185 ;  /* 0x0008c8b901007387 */ /* 0x000fe20000100800 */
[----:B------:R-:W-:-:S03]  /*2c820*/  IMAD.X R172, R172, 0x1, R4, P6 ;  /* 0x00000001acac7824 */ /* 0x000fc600030e0604 */
[----:B0-----:R-:W3:Y:S04]  /*2c830*/  LDL.LU R173, [R1+0x8a4] ;  /* 0x0008a40001ad7983 */ /* 0x001ee80000300800 */
[----:B------:R-:W-:Y:S04]  /*2c840*/  STL [R1+0x8ec], R182 ;  /* 0x0008ecb601007387 */ /* 0x000fe80000100800 */
[----:B------:R-:W4:Y:S04]  /*2c850*/  LDL.LU R252, [R1+0x878] ;  /* 0x0008780001fc7983 */ /* 0x000f280000300800 */
        /* <DEDUP_REMOVED lines=15> */
[--C-:B------:R-:W-:Y:S01]  /*2c950*/  IMAD.X R184, R184, 0x1, R4.reuse, P4 ;  /* 0x00000001b8b87824 */ /* 0x100fe200020e0604 */
[-C--:B------:R-:W-:Y:S02]  /*2c960*/  IADD3 R181, P4, R181, R5.reuse, RZ ;  /* 0x00000005b5b57210 */ /* 0x080fe40007f9e0ff */
[----:B------:R-:W-:Y:S01]  /*2c970*/  IADD3 R251, P3, R251, R5, RZ ;  /* 0x00000005fbfb7210 */ /* 0x000fe20007f7e0ff */
[----:B------:R-:W-:Y:S04]  /*2c980*/  STL [R1+0x8b0], R229 ;  /* 0x0008b0e501007387 */ /* 0x000fe80000100800 */
[----:B------:R-:W-:Y:S01]  /*2c990*/  STL [R1+0x8a8], R239 ;  /* 0x0008a8ef01007387 */ /* 0x000fe20000100800 */
[----:B------:R-:W-:-:S03]  /*2c9a0*/  IMAD.X R183, R183, 0x1, R4, P5 ;  /* 0x00000001b7b77824 */ /* 0x000fc600028e0604 */
[----:B------:R-:W-:Y:S04]  /*2c9b0*/  STL [R1+0x8cc], R241 ;  /* 0x0008ccf101007387 */ /* 0x000fe80000100800 */
[----:B------:R0:W-:Y:S01]  /*2c9c0*/  STL [R1+0x898], R181 ;  /* 0x000898b501007387 */ /* 0x0001e20000100800 */
[----:B------:R-:W-:-:S03]  /*2c9d0*/  IADD3 R179, P5, R179, R5, RZ ;  /* 0x00000005b3b37210 */ /* 0x000fc60007fbe0ff */
[----:B------:R-:W-:Y:S04]  /*2c9e0*/  STL [R1+0x8a0], R251 ;  /* 0x0008a0fb01007387 */ /* 0x000fe80000100800 */
[----:B0-----:R-:W4:Y:S04]  /*2c9f0*/  LDL.LU R181, [R1+0x860] ;  /* 0x0008600001b57983 */ /* 0x001f280000300800 */
[----:B------:R-:W-:Y:S01]  /*2ca00*/  STL [R1+0x8c4], R184 ;  /* 0x0008c4b801007387 */ /* 0x000fe20000100800 */
[----:B------:R-:W-:-:S03]  /*2ca10*/  IMAD.X R178, R178, 0x1, R4, P6 ;  /* 0x00000001b2b27824 */ /* 0x000fc600030e0604 */
[----:B------:R0:W-:Y:S04]  /*2ca20*/  STL [R1+0x890], R179 ;  /* 0x000890b301007387 */ /* 0x0001e80000100800 */
[----:B0-----:R-:W4:Y:S04]  /*2ca30*/  LDL.LU R179, [R1+0x884] ;  /* 0x0008840001b37983 */ /* 0x001f280000300800 */
[----:B------:R-:W-:Y:S01]  /*2ca40*/  STL [R1+0x8bc], R183 ;  /* 0x0008bcb701007387 */ /* 0x000fe20000100800 */
[----:B------:R-:W-:-:S03]  /*2ca50*/  IADD3 R177, P6, R177, R5, RZ ;  /* 0x00000005b1b17210 */ /* 0x000fc60007fde0ff */
[----:B------:R0:W-:Y:S04]  /*2ca60*/  STL [R1+0x8b4], R178 ;  /* 0x0008b4b201007387 */ /* 0x0001e80000100800 */
[----:B0-----:R-:W4:Y:S01]  /*2ca70*/  LDL.LU R178, [R1+0x858] ;  /* 0x0008580001b27983 */ /* 0x001f220000300800 */
[----:B------:R-:W-:-:S03]  /*2ca80*/  IMAD.X R176, R176, 0x1, R4, P1 ;  /* 0x00000001b0b07824 */ /* 0x000fc600008e0604 */
[----:B------:R0:W-:Y:S04]  /*2ca90*/  STL [R1+0x888], R177 ;  /* 0x000888b101007387 */ /* 0x0001e80000100800 */
        /* <DEDUP_REMOVED lines=9> */
[----:B------:R0:W-:Y:S01]  /*2cb30*/  STL [R1+0x8a4], R173 ;  /* 0x0008a4ad01007387 */ /* 0x0001e20000100800 */
[-C--:B----4-:R-:W-:Y:S01]  /*2cb40*/  IADD3 R252, P2, R252, R5.reuse, RZ ;  /* 0x00000005fcfc7210 */ /* 0x090fe20007f5e0ff */
[----:B------:R-:W-:Y:S02]  /*2cb50*/  IMAD.X R172, R172, 0x1, R4, P3 ;  /* 0x00000001acac7824 */ /* 0x000fe400018e0604 */
[----:B0-----:R-:W3:Y:S01]  /*2cb60*/  LDL.LU R173, [R1+0x840] ;  /* 0x0008400001ad7983 */ /* 0x001ee20000300800 */
[----:B------:R-:W-:-:S03]  /*2cb70*/  IADD3 R185, P3, R185, R5, RZ ;  /* 0x00000005b9b97210 */ /* 0x000fc60007f7e0ff */
[----:B------:R0:W-:Y:S01]  /*2cb80*/  STL [R1+0x89c], R172 ;  /* 0x00089cac01007387 */ /* 0x0001e20000100800 */
[--C-:B------:R-:W-:Y:S01]  /*2cb90*/  IMAD.X R182, R182, 0x1, R4.reuse, P4 ;  /* 0x00000001b6b67824 */ /* 0x100fe200020e0604 */
[----:B------:R-:W-:Y:S02]  /*2cba0*/  IADD3 R190, P4, R190, R5, RZ ;  /* 0x00000005bebe7210 */ /* 0x000fe40007f9e0ff */
        /* <DEDUP_REMOVED lines=8> */
[----:B------:R-:W-:-:S03]  /*2cc30*/  IMAD.X R191, R191, 0x1, R4, P5 ;  /* 0x00000001bfbf7824 */ /* 0x000fc600028e0604 */
[----:B------:R-:W4:Y:S04]  /*2cc40*/  LDL.LU R239, [R1+0x854] ;  /* 0x0008540001ef7983 */ /* 0x000f280000300800 */
[----:B------:R-:W4:Y:S04]  /*2cc50*/  LDL.LU R241, [R1+0x828] ;  /* 0x0008280001f17983 */ /* 0x000f280000300800 */
[----:B------:R-:W4:Y:S04]  /*2cc60*/  LDL.LU R251, [R1+0x84c] ;  /* 0x00084c0001fb7983 */ /* 0x000f280000300800 */
[----:B------:R0:W-:Y:S04]  /*2cc70*/  STL [R1+0x88c], R191 ;  /* 0x00088cbf01007387 */ /* 0x0001e80000100800 */
[----:B------:R-:W4:Y:S04]  /*2cc80*/  LDL.LU R185, [R1+0x820] ;  /* 0x0008200001b97983 */ /* 0x000f280000300800 */
[----:B0-----:R-:W4:Y:S04]  /*2cc90*/  LDL.LU R191, [R1+0x844] ;  /* 0x0008440001bf7983 */ /* 0x001f280000300800 */
[----:B------:R-:W4:Y:S01]  /*2cca0*/  LDL.LU R182, [R1+0x818] ;  /* 0x0008180001b67983 */ /* 0x000f220000300800 */
[----:B------:R-:W-:-:S05]  /*2ccb0*/  IADD3 R181, P5, R181, R5, RZ ;  /* 0x00000005b5b57210 */ /* 0x000fca0007fbe0ff */
        /* <DEDUP_REMOVED lines=12> */
[----:B------:R0:W-:Y:S01]  /*2cd80*/  STL [R1+0x850], R176 ;  /* 0x000850b001007387 */ /* 0x0001e20000100800 */
[--C-:B------:R-:W-:Y:S01]  /*2cd90*/  IMAD.X R184, R184, 0x1, R4.reuse, P2 ;  /* 0x00000001b8b87824 */ /* 0x100fe200010e0604 */
[----:B------:R-:W-:Y:S02]  /*2cda0*/  IADD3 R183, P2, R183, R5, RZ ;  /* 0x00000005b7b77210 */ /* 0x000fe40007f5e0ff */
[----:B0-----:R-:W4:Y:S01]  /*2cdb0*/  LDL.LU R176, [R1+0x82c] ;  /* 0x00082c0001b07983 */ /* 0x001f220000300800 */
[----:B--2---:R-:W-:-:S05]  /*2cdc0*/  IMAD.X R180, R180, 0x1, R4, P3 ;  /* 0x00000001b4b47824 */ /* 0x004fca00018e0604 */
[----:B------:R0:W-:Y:S04]  /*2cdd0*/  STL [R1+0x86c], R180 ;  /* 0x00086cb401007387 */ /* 0x0001e80000100800 */
[----:B------:R-:W-:Y:S01]  /*2cde0*/  STL [R1+0x874], R184 ;  /* 0x000874b801007387 */ /* 0x000fe20000100800 */
[----:B---3--:R-:W-:-:S03]  /*2cdf0*/  IADD3 R173, P3, R173, R5, RZ ;  /* 0x00000005adad7210 */ /* 0x008fc60007f7e0ff */
[----:B0-----:R-:W2:Y:S04]  /*2ce00*/  LDL.LU R180, [R1+0x800] ;  /* 0x0008000001b47983 */ /* 0x001ea80000300800 */
[----:B------:R-:W-:Y:S04]  /*2ce10*/  STL [R1+0x848], R183 ;  /* 0x000848b701007387 */ /* 0x000fe80000100800 */
[----:B------:R-:W3:Y:S04]  /*2ce20*/  LDL.LU R252, [R1+0x824] ;  /* 0x0008240001fc7983 */ /* 0x000ee80000300800 */
[----:B------:R0:W-:Y:S01]  /*2ce30*/  STL [R1+0x840], R173 ;  /* 0x000840ad01007387 */ /* 0x0001e20000100800 */
[----:B----4-:R-:W-:-:S03]  /*2ce40*/  IMAD.X R172, R172, 0x1, R4, P4 ;  /* 0x00000001acac7824 */ /* 0x010fc600020e0604 */
[----:B0-----:R-:W4:Y:S04]  /*2ce50*/  LDL.LU R173, [R1+0x7f8] ;  /* 0x0007f80001ad7983 */ /* 0x001f280000300800 */
[----:B------:R-:W4:Y:S01]  /*2ce60*/  LDL.LU R184, [R1+0x81c] ;  /* 0x00081c0001b87983 */ /* 0x000f220000300800 */
[----:B------:R-:W-:-:S03]  /*2ce70*/  IMAD.X R229, R229, 0x1, R4, P5 ;  /* 0x00000001e5e57824 */ /* 0x000fc600028e0604 */
[----:B------:R-:W4:Y:S04]  /*2ce80*/  LDL.LU R183, [R1+0x7f0] ;  /* 0x0007f00001b77983 */ /* 0x000f280000300800 */
[----:B------:R0:W-:Y:S01]  /*2ce90*/  STL [R1+0x864], R172 ;  /* 0x000864ac01007387 */ /* 0x0001e20000100800 */
[-C--:B------:R-:W-:Y:S02]  /*2cea0*/  IADD3 R227, P4, R227, R5.reuse, RZ ;  /* 0x00000005e3e37210 */ /* 0x080fe40007f9e0ff */
[-C--:B------:R-:W-:Y:S01]  /*2ceb0*/  IADD3 R190, P5, R190, R5.reuse, RZ ;  /* 0x00000005bebe7210 */ /* 0x080fe20007fbe0ff */
[----:B0-----:R-:W4:Y:S04]  /*2cec0*/  LDL.LU R172, [R1+0x814] ;  /* 0x0008140001ac7983 */ /* 0x001f280000300800 */
[----:B------:R0:W-:Y:S04]  /*2ced0*/  STL [R1+0x830], R190 ;  /* 0x000830be01007387 */ /* 0x0001e80000100800 */
[----:B------:R-:W-:Y:S01]  /*2cee0*/  STL [R1+0x838], R227 ;  /* 0x000838e301007387 */ /* 0x000fe20000100800 */
[--C-:B------:R-:W-:Y:S01]  /*2cef0*/  IMAD.X R239, R239, 0x1, R4.reuse, P6 ;  /* 0x00000001efef7824 */ /* 0x100fe200030e0604 */
[----:B------:R-:W-:Y:S01]  /*2cf00*/  IADD3 R241, P6, R241, R5, RZ ;  /* 0x00000005f1f17210 */ /* 0x000fe20007fde0ff */
[--C-:B------:R-:W-:Y:S01]  /*2cf10*/  IMAD.X R251, R251, 0x1, R4.reuse, P1 ;  /* 0x00000001fbfb7824 */ /* 0x100fe200008e0604 */
[----:B0-----:R-:W4:Y:S01]  /*2cf20*/  LDL.LU R190, [R1+0x7e8] ;  /* 0x0007e80001be7983 */ /* 0x001f220000300800 */
[----:B------:R-:W-:-:S03]  /*2cf30*/  IMAD.X R191, R191, 0x1, R4, P2 ;  /* 0x00000001bfbf7824 */ /* 0x000fc600010e0604 */
[----:B------:R-:W-:Y:S04]  /*2cf40*/  STL [R1+0x85c], R229 ;  /* 0x00085ce501007387 */ /* 0x000fe80000100800 */
[----:B------:R-:W-:Y:S04]  /*2cf50*/  STL [R1+0x854], R239 ;  /* 0x000854ef01007387 */ /* 0x000fe80000100800 */
[----:B------:R-:W-:Y:S04]  /*2cf60*/  STL [R1+0x828], R241 ;  /* 0x000828f101007387 */ /* 0x000fe80000100800 */
[----:B------:R0:W-:Y:S04]  /*2cf70*/  STL [R1+0x844], R191 ;  /* 0x000844bf01007387 */ /* 0x0001e80000100800 */
[----:B------:R-:W-:Y:S04]  /*2cf80*/  STL [R1+0x84c], R251 ;  /* 0x00084cfb01007387 */ /* 0x000fe80000100800 */
[----:B0-----:R-:W4:Y:S01]  /*2cf90*/  LDL.LU R191, [R1+0x80c] ;  /* 0x00080c0001bf7983 */ /* 0x001f220000300800 */
[----:B------:R-:W-:-:S02]  /*2cfa0*/  IADD3 R185, P1, R185, R5, RZ ;  /* 0x00000005b9b97210 */ /* 0x000fc40007f3e0ff */
[-C--:B------:R-:W-:Y:S01]  /*2cfb0*/  IADD3 R182, P2, R182, R5.reuse, RZ ;  /* 0x00000005b6b67210 */ /* 0x080fe20007f5e0ff */
[----:B------:R-:W-:Y:S02]  /*2cfc0*/  IMAD.X R181, R181, 0x1, R4, P3 ;  /* 0x00000001b5b57824 */ /* 0x000fe400018e0604 */
        /* <DEDUP_REMOVED lines=27> */
[----:B------:R-:W-:Y:S01]  /*2d180*/  STL [R1+0x824], R252 ;  /* 0x000824fc01007387 */ /* 0x000fe20000100800 */
[----:B------:R-:W-:-:S03]  /*2d190*/  IMAD.X R172, R172, 0x1, R4, P2 ;  /* 0x00000001acac7824 */ /* 0x000fc600010e0604 */
        /* <DEDUP_REMOVED lines=15> */
[----:B------:R0:W-:Y:S04]  /*2d290*/  STL [R1+0x80c], R191 ;  /* 0x00080cbf01007387 */ /* 0x0001e80000100800 */
[----:B0-----:R-:W4:Y:S01]  /*2d2a0*/  LDL.LU R191, [R1+0x798] ;  /* 0x0007980001bf7983 */ /* 0x001f220000300800 */
        /* <DEDUP_REMOVED lines=16> */
[----:B------:R-:W-:Y:S04]  /*2d3b0*/  STL [R1+0x7d0], R185 ;  /* 0x0007d0b901007387 */ /* 0x000fe80000100800 */
[----:B0-----:R-:W4:Y:S04]  /*2d3c0*/  LDL.LU R176, [R1+0x7ac] ;  /* 0x0007ac0001b07983 */ /* 0x001f280000300800 */
[----:B------:R-:W-:Y:S04]  /*2d3d0*/  STL [R1+0x7f4], R182 ;  /* 0x0007f4b601007387 */ /* 0x000fe80000100800 */
[----:B------:R-:W4:Y:S01]  /*2d3e0*/  LDL.LU R252, [R1+0x780] ;  /* 0x0007800001fc7983 */ /* 0x000f220000300800 */
[----:B--2---:R-:W-:-:S05]  /*2d3f0*/  IMAD.X R180, R180, 0x1, R4, P1 ;  /* 0x00000001b4b47824 */ /* 0x004fca00008e0604 */
[----:B------:R0:W-:Y:S01]  /*2d400*/  STL [R1+0x7ec], R180 ;  /* 0x0007ecb401007387 */ /* 0x0001e20000100800 */
[----:B---3--:R-:W-:-:S03]  /*2d410*/  IADD3 R173, P1, R173, R5, RZ ;  /* 0x00000005adad7210 */ /* 0x008fc60007f3e0ff */
[----:B0-----:R-:W2:Y:S04]  /*2d420*/  LDL.LU R180, [R1+0x7a4] ;  /* 0x0007a40001b47983 */ /* 0x001ea80000300800 */
[----:B------:R-:W3:Y:S04]  /*2d430*/  LDL.LU R185, [R1+0x778] ;  /* 0x0007780001b97983 */ /* 0x000ee80000300800 */
[----:B------:R-:W3:Y:S04]  /*2d440*/  LDL.LU R182, [R1+0x79c] ;  /* 0x00079c0001b67983 */ /* 0x000ee80000300800 */
[----:B------:R0:W-:Y:S01]  /*2d450*/  STL [R1+0x7c0], R173 ;  /* 0x0007c0ad01007387 */ /* 0x0001e20000100800 */
[----:B----4-:R-:W-:Y:S01]  /*2d460*/  IMAD.X R227, R227, 0x1, R4, P2 ;  /* 0x00000001e3e37824 */ /* 0x010fe200010e0604 */
[----:B------:R-:W-:-:S02]  /*2d470*/  IADD3 R229, P2, R229, R5, RZ ;  /* 0x00000005e5e57210 */ /* 0x000fc40007f5e0ff */
[----:B0-----:R-:W4:Y:S01]  /*2d480*/  LDL.LU R173, [R1+0x770] ;  /* 0x0007700001ad7983 */ /* 0x001f220000300800 */
[--C-:B------:R-:W-:Y:S01]  /*2d490*/  IMAD.X R172, R172, 0x1, R4.reuse, P3 ;  /* 0x00000001acac7824 */ /* 0x100fe200018e0604 */
[-C--:B------:R-:W-:Y:S01]  /*2d4a0*/  IADD3 R239, P3, R239, R5.reuse, RZ ;  /* 0x00000005efef7210 */ /* 0x080fe20007f7e0ff */
[--C-:B------:R-:W-:Y:S01]  /*2d4b0*/  IMAD.X R241, R241, 0x1, R4.reuse, P4 ;  /* 0x00000001f1f17824 */ /* 0x100fe200020e0604 */
[----:B------:R-:W-:Y:S02]  /*2d4c0*/  IADD3 R251, P4, R251, R5, RZ ;  /* 0x00000005fbfb7210 */ /* 0x000fe40007f9e0ff */
[----:B------:R0:W-:Y:S01]  /*2d4d0*/  STL [R1+0x7dc], R172 ;  /* 0x0007dcac01007387 */ /* 0x0001e20000100800 */
[----:B------:R-:W-:-:S03]  /*2d4e0*/  IMAD.X R184, R184, 0x1, R4, P5 ;  /* 0x00000001b8b87824 */ /* 0x000fc600028e0604 */
[----:B------:R-:W-:Y:S01]  /*2d4f0*/  STL [R1+0x7e4], R227 ;  /* 0x0007e4e301007387 */ /* 0x000fe20000100800 */
[----:B------:R-:W-:-:S03]  /*2d500*/  IADD3 R190, P5, R190, R5, RZ ;  /* 0x00000005bebe7210 */ /* 0x000fc60007fbe0ff */
[----:B0-----:R-:W4:Y:S04]  /*2d510*/  LDL.LU R172, [R1+0x794] ;  /* 0x0007940001ac7983 */ /* 0x001f280000300800 */
[----:B------:R-:W-:Y:S04]  /*2d520*/  STL [R1+0x7b8], R229 ;  /* 0x0007b8e501007387 */ /* 0x000fe80000100800 */
[----:B------:R-:W-:Y:S04]  /*2d530*/  STL [R1+0x7b0], R239 ;  /* 0x0007b0ef01007387 */ /* 0x000fe80000100800 */
[----:B------:R-:W-:Y:S04]  /*2d540*/  STL [R1+0x7d4], R241 ;  /* 0x0007d4f101007387 */ /* 0x000fe80000100800 */
[----:B------:R0:W-:Y:S04]  /*2d550*/  STL [R1+0x7a0], R190 ;  /* 0x0007a0be01007387 */ /* 0x0001e80000100800 */
[----:B------:R-:W-:Y:S01]  /*2d560*/  STL [R1+0x7a8], R251 ;  /* 0x0007a8fb01007387 */ /* 0x000fe20000100800 */
[----:B------:R-:W-:Y:S01]  /*2d570*/  IMAD.X R183, R183, 0x1, R4, P6 ;  /* 0x00000001b7b77824 */ /* 0x000fe200030e0604 */
[----:B------:R-:W-:-:S02]  /*2d580*/  IADD3 R191, P6, R191, R5, RZ ;  /* 0x00000005bfbf7210 */ /* 0x000fc40007fde0ff */
[----:B0-----:R-:W4:Y:S04]  /*2d590*/  LDL.LU R190, [R1+0x768] ;  /* 0x0007680001be7983 */ /* 0x001f280000300800 */
[----:B------:R-:W-:Y:S04]  /*2d5a0*/  STL [R1+0x7cc], R184 ;  /* 0x0007ccb801007387 */ /* 0x000fe80000100800 */
[----:B------:R0:W-:Y:S04]  /*2d5b0*/  STL [R1+0x798], R191 ;  /* 0x000798bf01007387 */ /* 0x0001e80000100800 */
[----:B0-----:R-:W4:Y:S01]  /*2d5c0*/  LDL.LU R191, [R1+0x78c] ;  /* 0x00078c0001bf7983 */ /* 0x001f220000300800 */
[----:B------:R-:W-:-:S03]  /*2d5d0*/  IMAD.X R181, R181, 0x1, R4, P1 ;  /* 0x00000001b5b57824 */ /* 0x000fc600008e0604 */
        /* <DEDUP_REMOVED lines=18> */
[--C-:B--2---:R-:W-:Y:S01]  /*2d700*/  IMAD.X R180, R180, 0x1, R4.reuse, P4 ;  /* 0x00000001b4b47824 */ /* 0x104fe200020e0604 */
[----:B---3--:R-:W-:Y:S01]  /*2d710*/  IADD3 R185, P4, R185, R5, RZ ;  /* 0x00000005b9b97210 */ /* 0x008fe20007f9e0ff */
[----:B------:R-:W-:-:S03]  /*2d720*/  IMAD.X R182, R182, 0x1, R4, P5 ;  /* 0x00000001b6b67824 */ /* 0x000fc600028e0604 */
[----:B------:R0:W-:Y:S01]  /*2d730*/  STL [R1+0x7a4], R180 ;  /* 0x0007a4b401007387 */ /* 0x0001e20000100800 */
[----:B----4-:R-:W-:-:S03]  /*2d740*/  IADD3 R173, P5, R173, R5, RZ ;  /* 0x00000005adad7210 */ /* 0x010fc60007fbe0ff */
[----:B0-----:R-:W2:Y:S04]  /*2d750*/  LDL.LU R180, [R1+0x76c] ;  /* 0x00076c0001b47983 */ /* 0x001ea80000300800 */
[----:B------:R-:W-:Y:S04]  /*2d760*/  STL [R1+0x780], R252 ;  /* 0x000780fc01007387 */ /* 0x000fe80000100800 */
[----:B------:R-:W3:Y:S04]  /*2d770*/  LDL.LU R227, [R1+0x740] ;  /* 0x0007400001e37983 */ /* 0x000ee80000300800 */
        /* <DEDUP_REMOVED lines=25> */
[----:B0-----:R-:W4:Y:S01]  /*2d910*/  LDL.LU R179, [R1+0x710] ;  /* 0x0007100001b37983 */ /* 0x001f220000300800 */
[--C-:B------:R-:W-:Y:S01]  /*2d920*/  IMAD.X R184, R184, 0x1, R4.reuse, P3 ;  /* 0x00000001b8b87824 */ /* 0x100fe200018e0604 */
[----:B------:R-:W-:Y:S02]  /*2d930*/  IADD3 R183, P3, R183, R5, RZ ;  /* 0x00000005b7b77210 */ /* 0x000fe40007f7e0ff */
[----:B------:R0:W-:Y:S01]  /*2d940*/  STL [R1+0x758], R178 ;  /* 0x000758b201007387 */ /* 0x0001e20000100800 */
[----:B------:R-:W-:-:S03]  /*2d950*/  IMAD.X R177, R177, 0x1, R4, P4 ;  /* 0x00000001b1b17824 */ /* 0x000fc600020e0604 */
[----:B0-----:R-:W4:Y:S04]  /*2d960*/  LDL.LU R178, [R1+0x734] ;  /* 0x0007340001b27983 */ /* 0x001f280000300800 */
[----:B------:R0:W-:Y:S04]  /*2d970*/  STL [R1+0x774], R177 ;  /* 0x000774b101007387 */ /* 0x0001e80000100800 */
[----:B------:R-:W-:Y:S01]  /*2d980*/  STL [R1+0x77c], R184 ;  /* 0x00077cb801007387 */ /* 0x000fe20000100800 */
[----:B------:R-:W-:-:S03]  /*2d990*/  IADD3 R176, P4, R176, R5, RZ ;  /* 0x00000005b0b07210 */ /* 0x000fc60007f9e0ff */
[----:B0-----:R-:W4:Y:S04]  /*2d9a0*/  LDL.LU R177, [R1+0x708] ;  /* 0x0007080001b17983 */ /* 0x001f280000300800 */
[----:B------:R-:W-:Y:S04]  /*2d9b0*/  STL [R1+0x750], R183 ;  /* 0x000750b701007387 */ /* 0x000fe80000100800 */
[----:B------:R-:W4:Y:S04]  /*2d9c0*/  LDL.LU R252, [R1+0x72c] ;  /* 0x00072c0001fc7983 */ /* 0x000f280000300800 */
[----:B------:R0:W-:Y:S04]  /*2d9d0*/  STL [R1+0x748], R176 ;  /* 0x000748b001007387 */ /* 0x0001e80000100800 */
[----:B0-----:R-:W4:Y:S04]  /*2d9e0*/  LDL.LU R176, [R1+0x700] ;  /* 0x0007000001b07983 */ /* 0x001f280000300800 */
[----:B------:R-:W4:Y:S04]  /*2d9f0*/  LDL.LU R184, [R1+0x724] ;  /* 0x0007240001b87983 */ /* 0x000f280000300800 */
[----:B------:R-:W4:Y:S01]  /*2da00*/  LDL.LU R183, [R1+0x6f8] ;  /* 0x0006f80001b77983 */ /* 0x000f220000300800 */
[--C-:B--2---:R-:W-:Y:S01]  /*2da10*/  IMAD.X R180, R180, 0x1, R4.reuse, P5 ;  /* 0x00000001b4b47824 */ /* 0x104fe200028e0604 */
[----:B---3--:R-:W-:Y:S01]  /*2da20*/  IADD3 R227, P5, R227, R5, RZ ;  /* 0x00000005e3e37210 */ /* 0x008fe20007fbe0ff */
[----:B----4-:R-:W-:-:S03]  /*2da30*/  IMAD.X R229, R229, 0x1, R4, P6 ;  /* 0x00000001e5e57824 */ /* 0x010fc600030e0604 */
[----:B------:R0:W-:Y:S04]  /*2da40*/  STL [R1+0x76c], R180 ;  /* 0x00076cb401007387 */ /* 0x0001e80000100800 */
[----:B0-----:R-:W2:Y:S01]  /*2da50*/  LDL.LU R180, [R1+0x71c] ;  /* 0x00071c0001b47983 */ /* 0x001ea20000300800 */
        /* <DEDUP_REMOVED lines=8> */
[----:B0-----:R-:W3:Y:S04]  /*2dae0*/  LDL.LU R173, [R1+0x6f0] ;  /* 0x0006f00001ad7983 */ /* 0x001ee80000300800 */
[----:B------:R-:W-:Y:S04]  /*2daf0*/  STL [R1+0x764], R229 ;  /* 0x000764e501007387 */ /* 0x000fe80000100800 */
[----:B------:R-:W-:Y:S04]  /*2db00*/  STL [R1+0x75c], R239 ;  /* 0x00075cef01007387 */ /* 0x000fe80000100800 */
[----:B------:R-:W-:Y:S04]  /*2db10*/  STL [R1+0x730], R241 ;  /* 0x000730f101007387 */ /* 0x000fe80000100800 */
[----:B------:R0:W-:Y:S04]  /*2db20*/  STL [R1+0x74c], R172 ;  /* 0x00074cac01007387 */ /* 0x0001e80000100800 */
[----:B------:R-:W-:Y:S01]  /*2db30*/  STL [R1+0x754], R251 ;  /* 0x000754fb01007387 */ /* 0x000fe20000100800 */
[----:B------:R-:W-:-:S03]  /*2db40*/  IMAD.X R190, R190, 0x1, R4, P4 ;  /* 0x00000001bebe7824 */ /* 0x000fc600020e0604 */
[----:B0-----:R-:W4:Y:S04]  /*2db50*/  LDL.LU R172, [R1+0x714] ;  /* 0x0007140001ac7983 */ /* 0x001f280000300800 */
[----:B------:R-:W-:Y:S04]  /*2db60*/  STL [R1+0x728], R185 ;  /* 0x000728b901007387 */ /* 0x000fe80000100800 */
[----:B------:R0:W-:Y:S01]  /*2db70*/  STL [R1+0x744], R190 ;  /* 0x000744be01007387 */ /* 0x0001e20000100800 */
[-C--:B------:R-:W-:Y:S02]  /*2db80*/  IADD3 R182, P3, R182, R5.reuse, RZ ;  /* 0x00000005b6b67210 */ /* 0x080fe40007f7e0ff */
[----:B------:R-:W-:Y:S01]  /*2db90*/  IADD3 R191, P4, R191, R5, RZ ;  /* 0x00000005bfbf7210 */ /* 0x000fe20007f9e0ff */
[----:B0-----:R-:W4:Y:S04]  /*2dba0*/  LDL.LU R190, [R1+0x6e8] ;  /* 0x0006e80001be7983 */ /* 0x001f280000300800 */
        /* <DEDUP_REMOVED lines=20> */
[----:B------:R0:W-:Y:S01]  /*2dcf0*/  STL [R1+0x700], R176 ;  /* 0x000700b001007387 */ /* 0x0001e20000100800 */
[----:B------:R-:W-:-:S03]  /*2dd00*/  IADD3 R183, P2, R183, R5, RZ ;  /* 0x00000005b7b77210 */ /* 0x000fc60007f5e0ff */
[----:B0-----:R-:W4:Y:S04]  /*2dd10*/  LDL.LU R176, [R1+0x6c8] ;  /* 0x0006c80001b07983 */ /* 0x001f280000300800 */
[----:B------:R-:W-:Y:S04]  /*2dd20*/  STL [R1+0x72c], R252 ;  /* 0x00072cfc01007387 */ /* 0x000fe80000100800 */
[----:B------:R-:W4:Y:S04]  /*2dd30*/  LDL.LU R227, [R1+0x6ec] ;  /* 0x0006ec0001e37983 */ /* 0x000f280000300800 */
[----:B------:R-:W-:Y:S04]  /*2dd40*/  STL [R1+0x724], R184 ;  /* 0x000724b801007387 */ /* 0x000fe80000100800 */
[----:B------:R-:W4:Y:S04]  /*2dd50*/  LDL.LU R229, [R1+0x6c0] ;  /* 0x0006c00001e57983 */ /* 0x000f280000300800 */
[----:B------:R-:W-:Y:S01]  /*2dd60*/  STL [R1+0x6f8], R183 ;  /* 0x0006f8b701007387 */ /* 0x000fe20000100800 */
[----:B--2---:R-:W-:-:S05]  /*2dd70*/  IMAD.X R180, R180, 0x1, R4, P3 ;  /* 0x00000001b4b47824 */ /* 0x004fca00018e0604 */
[----:B------:R0:W-:Y:S04]  /*2dd80*/  STL [R1+0x71c], R180 ;  /* 0x00071cb401007387 */ /* 0x0001e80000100800 */
[----:B0-----:R-:W2:Y:S01]  /*2dd90*/  LDL.LU R180, [R1+0x6e4] ;  /* 0x0006e40001b47983 */ /* 0x001ea20000300800 */
[----:B---3--:R-:W-:-:S03]  /*2dda0*/  IADD3 R173, P3, R173, R5, RZ ;  /* 0x00000005adad7210 */ /* 0x008fc60007f7e0ff */
[----:B------:R-:W3:Y:S04]  /*2ddb0*/  LDL.LU R239, [R1+0x6b8] ;  /* 0x0006b80001ef7983 */ /* 0x000ee80000300800 */
[----:B------:R-:W3:Y:S04]  /*2ddc0*/  LDL.LU R241, [R1+0x6dc] ;  /* 0x0006dc0001f17983 */ /* 0x000ee80000300800 */
[----:B------:R-:W3:Y:S04]  /*2ddd0*/  LDL.LU R251, [R1+0x6b0] ;  /* 0x0006b00001fb7983 */ /* 0x000ee80000300800 */
[----:B------:R0:W-:Y:S04]  /*2dde0*/  STL [R1+0x6f0], R173 ;  /* 0x0006f0ad01007387 */ /* 0x0001e80000100800 */
[----:B------:R-:W3:Y:S01]  /*2ddf0*/  LDL.LU R184, [R1+0x6d4] ;  /* 0x0006d40001b87983 */ /* 0x000ee20000300800 */
[----:B----4-:R-:W-:-:S03]  /*2de00*/  IMAD.X R172, R172, 0x1, R4, P4 ;  /* 0x00000001acac7824 */ /* 0x010fc600020e0604 */
        /* <DEDUP_REMOVED lines=8> */
[----:B------:R0:W-:Y:S04]  /*2de90*/  STL [R1+0x70c], R191 ;  /* 0x00070cbf01007387 */ /* 0x0001e80000100800 */
[----:B0-----:R-:W4:Y:S01]  /*2dea0*/  LDL.LU R191, [R1+0x698] ;  /* 0x0006980001bf7983 */ /* 0x001f220000300800 */
[----:B------:R-:W-:-:S05]  /*2deb0*/  IADD3 R181, P5, R181, R5, RZ ;  /* 0x00000005b5b57210 */ /* 0x000fca0007fbe0ff */
[----:B------:R0:W-:Y:S01]  /*2dec0*/  STL [R1+0x6e0], R181 ;  /* 0x0006e0b501007387 */ /* 0x0001e20000100800 */
[--C-:B------:R-:W-:Y:S02]  /*2ded0*/  IMAD.X R179, R179, 0x1, R4.reuse, P6 ;  /* 0x00000001b3b37824 */ /* 0x100fe400030e0604 */
[----:B------:R-:W-:Y:S01]  /*2dee0*/  IMAD.X R182, R182, 0x1, R4, P1 ;  /* 0x00000001b6b67824 */ /* 0x000fe200008e0604 */
[----:B0-----:R-:W4:Y:S01]  /*2def0*/  LDL.LU R181, [R1+0x6bc] ;  /* 0x0006bc0001b57983 */ /* 0x001f220000300800 */
[----:B------:R-:W-:-:S03]  /*2df00*/  IADD3 R185, P6, R185, R5, RZ ;  /* 0x00000005b9b97210 */ /* 0x000fc60007fde0ff */
        /* <DEDUP_REMOVED lines=9> */
[----:B------:R0:W-:Y:S01]  /*2dfa0*/  STL [R1+0x6f4], R177 ;  /* 0x0006f4b101007387 */ /* 0x0001e20000100800 */
[----:B------:R-:W-:-:S03]  /*2dfb0*/  IADD3 R176, P2, R176, R5, RZ ;  /* 0x00000005b0b07210 */ /* 0x000fc60007f5e0ff */
[----:B0-----:R-:W4:Y:S04]  /*2dfc0*/  LDL.LU R177, [R1+0x6ac] ;  /* 0x0006ac0001b17983 */ /* 0x001f280000300800 */
[----:B------:R-:W4:Y:S04]  /*2dfd0*/  LDL.LU R185, [R1+0x680] ;  /* 0x0006800001b97983 */ /* 0x000f280000300800 */
[----:B------:R-:W4:Y:S01]  /*2dfe0*/  LDL.LU R182, [R1+0x6a4] ;  /* 0x0006a40001b67983 */ /* 0x000f220000300800 */
[----:B------:R-:W-:-:S03]  /*2dff0*/  IMAD.X R227, R227, 0x1, R4, P3 ;  /* 0x00000001e3e37824 */ /* 0x000fc600018e0604 */
[----:B------:R0:W-:Y:S01]  /*2e000*/  STL [R1+0x6c8], R176 ;  /* 0x0006c8b001007387 */ /* 0x0001e20000100800 */
[----:B------:R-:W-:-:S03]  /*2e010*/  IADD3 R229, P3, R229, R5, RZ ;  /* 0x00000005e5e57210 */ /* 0x000fc60007f7e0ff */
[----:B0-----:R-:W4:Y:S01]  /*2e020*/  LDL.LU R176, [R1+0x678] ;  /* 0x0006780001b07983 */ /* 0x001f220000300800 */
[--C-:B--2---:R-:W-:Y:S01]  /*2e030*/  IMAD.X R180, R180, 0x1, R4.reuse, P4 ;  /* 0x00000001b4b47824 */ /* 0x104fe200020e0604 */
[----:B---3--:R-:W-:Y:S01]  /*2e040*/  IADD3 R239, P4, R239, R5, RZ ;  /* 0x00000005efef7210 */ /* 0x008fe20007f9e0ff */
[----:B------:R-:W-:-:S03]  /*2e050*/  IMAD.X R241, R241, 0x1, R4, P5 ;  /* 0x00000001f1f17824 */ /* 0x000fc600028e0604 */
[----:B------:R0:W-:Y:S01]  /*2e060*/  STL [R1+0x6e4], R180 ;  /* 0x0006e4b401007387 */ /* 0x0001e20000100800 */
[----:B------:R-:W-:-:S03]  /*2e070*/  IMAD.X R184, R184, 0x1, R4, P6 ;  /* 0x00000001b8b87824 */ /* 0x000fc600030e0604 */
[----:B------:R-:W-:Y:S01]  /*2e080*/  STL [R1+0x6ec], R227 ;  /* 0x0006ece301007387 */ /* 0x000fe20000100800 */
[----:B------:R-:W-:-:S03]  /*2e090*/  IADD3 R251, P5, R251, R5, RZ ;  /* 0x00000005fbfb7210 */ /* 0x000fc60007fbe0ff */
[----:B0-----:R-:W2:Y:S01]  /*2e0a0*/  LDL.LU R180, [R1+0x69c] ;  /* 0x00069c0001b47983 */ /* 0x001ea20000300800 */
[----:B----4-:R-:W-:-:S03]  /*2e0b0*/  IADD3 R173, P6, R173, R5, RZ ;  /* 0x00000005adad7210 */ /* 0x010fc60007fde0ff */
[----:B------:R-:W-:Y:S04]  /*2e0c0*/  STL [R1+0x6c0], R229 ;  /* 0x0006c0e501007387 */ /* 0x000fe80000100800 */
[----:B------:R-:W-:Y:S04]  /*2e0d0*/  STL [R1+0x6b8], R239 ;  /* 0x0006b8ef01007387 */ /* 0x000fe80000100800 */
[----:B------:R-:W-:Y:S01]  /*2e0e0*/  STL [R1+0x6dc], R241 ;  /* 0x0006dcf101007387 */ /* 0x000fe20000100800 */
[----:B------:R-:W-:-:S03]  /*2e0f0*/  IMAD.X R183, R183, 0x1, R4, P1 ;  /* 0x00000001b7b77824 */ /* 0x000fc600008e0604 */
[----:B------:R0:W-:Y:S04]  /*2e100*/  STL [R1+0x6a8], R173 ;  /* 0x0006a8ad01007387 */ /* 0x0001e80000100800 */
[----:B------:R-:W-:Y:S01]  /*2e110*/  STL [R1+0x6b0], R251 ;  /* 0x0006b0fb01007387 */ /* 0x000fe20000100800 */
[----:B------:R-:W-:-:S03]  /*2e120*/  IADD3 R172, P1, R172, R5, RZ ;  /* 0x00000005acac7210 */ /* 0x000fc60007f3e0ff */
[----:B0-----:R-:W3:Y:S04]  /*2e130*/  LDL.LU R173, [R1+0x670] ;  /* 0x0006700001ad7983 */ /* 0x001ee80000300800 */
[----:B------:R-:W-:Y:S04]  /*2e140*/  STL [R1+0x6d4], R184 ;  /* 0x0006d4b801007387 */ /* 0x000fe80000100800 */
[----:B------:R0:W-:Y:S01]  /*2e150*/  STL [R1+0x6a0], R172 ;  /* 0x0006a0ac01007387 */ /* 0x0001e20000100800 */
[----:B------:R-:W-:-:S03]  /*2e160*/  IMAD.X R190, R190, 0x1, R4, P2 ;  /* 0x00000001bebe7824 */ /* 0x000fc600010e0604 */
[----:B0-----:R-:W4:Y:S04]  /*2e170*/  LDL.LU R172, [R1+0x694] ;  /* 0x0006940001ac7983 */ /* 0x001f280000300800 */
        /* <DEDUP_REMOVED lines=16> */
[-C--:B------:R-:W-:Y:S01]  /*2e280*/  IADD3 R252, P4, R252, R5.reuse, RZ ;  /* 0x00000005fcfc7210 */ /* 0x080fe20007f9e0ff */
[--C-:B------:R-:W-:Y:S02]  /*2e290*/  IMAD.X R177, R177, 0x1, R4.reuse, P5 ;  /* 0x00000001b1b17824 */ /* 0x100fe400028e0604 */
[----:B0-----:R-:W4:Y:S01]  /*2e2a0*/  LDL.LU R178, [R1+0x650] ;  /* 0x0006500001b27983 */ /* 0x001f220000300800 */
[----:B------:R-:W-:Y:S01]  /*2e2b0*/  IADD3 R185, P5, R185, R5, RZ ;  /* 0x00000005b9b97210 */ /* 0x000fe20007fbe0ff */
[----:B------:R-:W-:-:S02]  /*2e2c0*/  IMAD.X R182, R182, 0x1, R4, P6 ;  /* 0x00000001b6b67824 */ /* 0x000fc400030e0604 */
[----:B------:R0:W-:Y:S01]  /*2e2d0*/  STL [R1+0x6ac], R177 ;  /* 0x0006acb101007387 */ /* 0x0001e20000100800 */
[----:B------:R-:W-:-:S03]  /*2e2e0*/  IADD3 R176, P6, R176, R5, RZ ;  /* 0x00000005b0b07210 */ /* 0x000fc60007fde0ff */
[----:B0-----:R-:W4:Y:S04]  /*2e2f0*/  LDL.LU R177, [R1+0x674] ;  /* 0x0006740001b17983 */ /* 0x001f280000300800 */
[----:B------:R-:W-:Y:S04]  /*2e300*/  STL [R1+0x688], R252 ;  /* 0x000688fc01007387 */ /* 0x000fe80000100800 */
[----:B------:R-:W4:Y:S04]  /*2e310*/  LDL.LU R227, [R1+0x648] ;  /* 0x0006480001e37983 */ /* 0x000f280000300800 */
[----:B------:R-:W-:Y:S04]  /*2e320*/  STL [R1+0x680], R185 ;  /* 0x000680b901007387 */ /* 0x000fe80000100800 */
[----:B------:R-:W4:Y:S04]  /*2e330*/  LDL.LU R229, [R1+0x66c] ;  /* 0x00066c0001e57983 */ /* 0x000f280000300800 */
[----:B------:R-:W-:Y:S04]  /*2e340*/  STL [R1+0x6a4], R182 ;  /* 0x0006a4b601007387 */ /* 0x000fe80000100800 */
[----:B------:R0:W-:Y:S04]  /*2e350*/  STL [R1+0x678], R176 ;  /* 0x000678b001007387 */ /* 0x0001e80000100800 */
[----:B0-----:R-:W4:Y:S04]  /*2e360*/  LDL.LU R176, [R1+0x640] ;  /* 0x0006400001b07983 */ /* 0x001f280000300800 */
[----:B------:R-:W4:Y:S04]  /*2e370*/  LDL.LU R239, [R1+0x664] ;  /* 0x0006640001ef7983 */ /* 0x000f280000300800 */
[----:B------:R-:W4:Y:S04]  /*2e380*/  LDL.LU R241, [R1+0x638] ;  /* 0x0006380001f17983 */ /* 0x000f280000300800 */
[----:B------:R-:W4:Y:S01]  /*2e390*/  LDL.LU R251, [R1+0x65c] ;  /* 0x00065c0001fb7983 */ /* 0x000f220000300800 */
[----:B--2---:R-:W-:-:S05]  /*2e3a0*/  IMAD.X R180, R180, 0x1, R4, P1 ;  /* 0x00000001b4b47824 */ /* 0x004fca00008e0604 */
[----:B------:R0:W-:Y:S04]  /*2e3b0*/  STL [R1+0x69c], R180 ;  /* 0x00069cb401007387 */ /* 0x0001e80000100800 */
[----:B------:R-:W2:Y:S04]  /*2e3c0*/  LDL.LU R185, [R1+0x630] ;  /* 0x0006300001b97983 */ /* 0x000ea80000300800 */
[----:B0-----:R-:W2:Y:S01]  /*2e3d0*/  LDL.LU R180, [R1+0x654] ;  /* 0x0006540001b47983 */ /* 0x001ea20000300800 */
[----:B---3--:R-:W-:-:S03]  /*2e3e0*/  IADD3 R173, P1, R173, R5, RZ ;  /* 0x00000005adad7210 */ /* 0x008fc60007f3e0ff */
[----:B------:R-:W3:Y:S04]  /*2e3f0*/  LDL.LU R182, [R1+0x628] ;  /* 0x0006280001b67983 */ /* 0x000ee80000300800 */
[----:B------:R0:W-:Y:S01]  /*2e400*/  STL [R1+0x670], R173 ;  /* 0x000670ad01007387 */ /* 0x0001e20000100800 */
[----:B----4-:R-:W-:-:S03]  /*2e410*/  IMAD.X R172, R172, 0x1, R4, P2 ;  /* 0x00000001acac7824 */ /* 0x010fc600010e0604 */
[----:B0-----:R-:W4:Y:S04]  /*2e420*/  LDL.LU R173, [R1+0x64c] ;  /* 0x00064c0001ad7983 */ /* 0x001f280000300800 */
        /* <DEDUP_REMOVED lines=8> */
[-C--:B------:R-:W-:Y:S01]  /*2e4b0*/  IADD3 R181, P3, R181, R5.reuse, RZ ;  /* 0x00000005b5b57210 */ /* 0x080fe20007f7e0ff */
[----:B------:R-:W-:Y:S01]  /*2e4c0*/  IMAD.X R184, R184, 0x1, R4, P4 ;  /* 0x00000001b8b87824 */ /* 0x000fe200020e0604 */
[----:B------:R-:W-:-:S03]  /*2e4d0*/  IADD3 R183, P4, R183, R5, RZ ;  /* 0x00000005b7b77210 */ /* 0x000fc60007f9e0ff */
        /* <DEDUP_REMOVED lines=12> */
[----:B------:R-:W4:Y:S01]  /*2e5a0*/  LDL.LU R184, [R1+0x62c] ;  /* 0x00062c0001b87983 */ /* 0x000f220000300800 */
[----:B------:R-:W-:-:S03]  /*2e5b0*/  IMAD.X R229, R229, 0x1, R4, P1 ;  /* 0x00000001e5e57824 */ /* 0x000fc600008e0604 */
[----:B------:R-:W4:Y:S01]  /*2e5c0*/  LDL.LU R183, [R1+0x600] ;  /* 0x0006000001b77983 */ /* 0x000f220000300800 */
[----:B------:R-:W-:-:S03]  /*2e5d0*/  IADD3 R227, P6, R227, R5, RZ ;  /* 0x00000005e3e37210 */ /* 0x000fc60007fde0ff */
[----:B------:R0:W-:Y:S01]  /*2e5e0*/  STL [R1+0x674], R177 ;  /* 0x000674b101007387 */ /* 0x0001e20000100800 */
[----:B------:R-:W-:-:S03]  /*2e5f0*/  IADD3 R176, P1, R176, R5, RZ ;  /* 0x00000005b0b07210 */ /* 0x000fc60007f3e0ff */
[----:B0-----:R-:W4:Y:S01]  /*2e600*/  LDL.LU R177, [R1+0x624] ;  /* 0x0006240001b17983 */ /* 0x001f220000300800 */
[--C-:B------:R-:W-:Y:S01]  /*2e610*/  IMAD.X R239, R239, 0x1, R4.reuse, P2 ;  /* 0x00000001efef7824 */ /* 0x100fe200010e0604 */
[----:B------:R-:W-:Y:S02]  /*2e620*/  IADD3 R241, P2, R241, R5, RZ ;  /* 0x00000005f1f17210 */ /* 0x000fe40007f5e0ff */
[----:B------:R0:W-:Y:S04]  /*2e630*/  STL [R1+0x640], R176 ;  /* 0x000640b001007387 */ /* 0x0001e80000100800 */
[----:B------:R-:W-:Y:S01]  /*2e640*/  STL [R1+0x648], R227 ;  /* 0x000648e301007387 */ /* 0x000fe20000100800 */
[----:B------:R-:W-:-:S03]  /*2e650*/  IMAD.X R251, R251, 0x1, R4, P3 ;  /* 0x00000001fbfb7824 */ /* 0x000fc600018e0604 */
[----:B0-----:R-:W4:Y:S04]  /*2e660*/  LDL.LU R176, [R1+0x5f8] ;  /* 0x0005f80001b07983 */ /* 0x001f280000300800 */
[----:B------:R-:W-:Y:S04]  /*2e670*/  STL [R1+0x66c], R229 ;  /* 0x00066ce501007387 */ /* 0x000fe80000100800 */
[----:B------:R-:W-:Y:S04]  /*2e680*/  STL [R1+0x664], R239 ;  /* 0x000664ef01007387 */ /* 0x000fe80000100800 */
[----:B------:R-:W-:Y:S01]  /*2e690*/  STL [R1+0x638], R241 ;  /* 0x000638f101007387 */ /* 0x000fe20000100800 */
[-C--:B--2---:R-:W-:Y:S01]  /*2e6a0*/  IADD3 R185, P3, R185, R5.reuse, RZ ;  /* 0x00000005b9b97210 */ /* 0x084fe20007f7e0ff */
[----:B------:R-:W-:Y:S01]  /*2e6b0*/  IMAD.X R180, R180, 0x1, R4, P4 ;  /* 0x00000001b4b47824 */ /* 0x000fe200020e0604 */
[----:B---3--:R-:W-:-:S04]  /*2e6c0*/  IADD3 R182, P4, R182, R5, RZ ;  /* 0x00000005b6b67210 */ /* 0x008fc80007f9e0ff */
[----:B------:R0:W-:Y:S04]  /*2e6d0*/  STL [R1+0x654], R180 ;  /* 0x000654b401007387 */ /* 0x0001e80000100800 */
[----:B------:R-:W-:Y:S04]  /*2e6e0*/  STL [R1+0x65c], R251 ;  /* 0x00065cfb01007387 */ /* 0x000fe80000100800 */
[----:B0-----:R-:W2:Y:S01]  /*2e6f0*/  LDL.LU R180, [R1+0x61c] ;  /* 0x00061c0001b47983 */ /* 0x001ea20000300800 */
[----:B----4-:R-:W-:-:S03]  /*2e700*/  IMAD.X R173, R173, 0x1, R4, P5 ;  /* 0x00000001adad7824 */ /* 0x010fc600028e0604 */
[----:B------:R-:W-:Y:S04]  /*2e710*/  STL [R1+0x630], R185 ;  /* 0x000630b901007387 */ /* 0x000fe80000100800 */
[----:B------:R0:W-:Y:S01]  /*2e720*/  STL [R1+0x64c], R173 ;  /* 0x00064cad01007387 */ /* 0x0001e20000100800 */
[----:B------:R-:W-:-:S03]  /*2e730*/  IADD3 R172, P5, R172, R5, RZ ;  /* 0x00000005acac7210 */ /* 0x000fc60007fbe0ff */
[----:B0-----:R-:W3:Y:S04]  /*2e740*/  LDL.LU R173, [R1+0x5f0] ;  /* 0x0005f00001ad7983 */ /* 0x001ee80000300800 */
[----:B------:R-:W-:Y:S04]  /*2e750*/  STL [R1+0x628], R182 ;  /* 0x000628b601007387 */ /* 0x000fe80000100800 */
[----:B------:R0:W-:Y:S01]  /*2e760*/  STL [R1+0x620], R172 ;  /* 0x000620ac01007387 */ /* 0x0001e20000100800 */
[----:B------:R-:W-:-:S03]  /*2e770*/  IMAD.X R190, R190, 0x1, R4, P6 ;  /* 0x00000001bebe7824 */ /* 0x000fc600030e0604 */
[----:B0-----:R-:W4:Y:S04]  /*2e780*/  LDL.LU R172, [R1+0x614] ;  /* 0x0006140001ac7983 */ /* 0x001f280000300800 */
        /* <DEDUP_REMOVED lines=15> */
[--C-:B------:R-:W-:Y:S01]  /*2e880*/  IMAD.X R184, R184, 0x1, R4.reuse, P3 ;  /* 0x00000001b8b87824 */ /* 0x100fe200018e0604 */
[----:B------:R-:W-:Y:S02]  /*2e890*/  IADD3 R183, P3, R183, R5, RZ ;  /* 0x00000005b7b77210 */ /* 0x000fe40007f7e0ff */
[----:B------:R0:W-:Y:S04]  /*2e8a0*/  STL [R1+0x608], R178 ;  /* 0x000608b201007387 */ /* 0x0001e80000100800 */
[----:B0-----:R-:W4:Y:S04]  /*2e8b0*/  LDL.LU R178, [R1+0x5d0] ;  /* 0x0005d00001b27983 */ /* 0x001f280000300800 */
        /* <DEDUP_REMOVED lines=13> */
[----:B------:R-:W4:Y:S04]  /*2e990*/  LDL.LU R184, [R1+0x5dc] ;  /* 0x0005dc0001b87983 */ /* 0x000f280000300800 */
[----:B0-----:R-:W4:Y:S04]  /*2e9a0*/  LDL.LU R176, [R1+0x5b0] ;  /* 0x0005b00001b07983 */ /* 0x001f280000300800 */
[----:B------:R-:W4:Y:S01]  /*2e9b0*/  LDL.LU R183, [R1+0x5d4] ;  /* 0x0005d40001b77983 */ /* 0x000f220000300800 */
[----:B--2---:R-:W-:-:S05]  /*2e9c0*/  IMAD.X R180, R180, 0x1, R4, P5 ;  /* 0x00000001b4b47824 */ /* 0x004fca00028e0604 */
[----:B------:R0:W-:Y:S04]  /*2e9d0*/  STL [R1+0x61c], R180 ;  /* 0x00061cb401007387 */ /* 0x0001e80000100800 */
[----:B0-----:R-:W2:Y:S01]  /*2e9e0*/  LDL.LU R180, [R1+0x5a8] ;  /* 0x0005a80001b47983 */ /* 0x001ea20000300800 */
[----:B---3--:R-:W-:-:S05]  /*2e9f0*/  IADD3 R173, P5, R173, R5, RZ ;  /* 0x00000005adad7210 */ /* 0x008fca0007fbe0ff */
[----:B------:R0:W-:Y:S01]  /*2ea00*/  STL [R1+0x5f0], R173 ;  /* 0x0005f0ad01007387 */ /* 0x0001e20000100800 */
[----:B----4-:R-:W-:-:S03]  /*2ea10*/  IMAD.X R172, R172, 0x1, R4, P6 ;  /* 0x00000001acac7824 */ /* 0x010fc600030e0604 */
[----:B0-----:R-:W3:Y:S04]  /*2ea20*/  LDL.LU R173, [R1+0x5cc] ;  /* 0x0005cc0001ad7983 */ /* 0x001ee80000300800 */
        /* <DEDUP_REMOVED lines=8> */
[----:B------:R-:W-:Y:S01]  /*2eab0*/  IMAD.X R182, R182, 0x1, R4, P2 ;  /* 0x00000001b6b67824 */ /* 0x000fe200010e0604 */
[----:B------:R-:W-:-:S02]  /*2eac0*/  IADD3 R185, P1, R185, R5, RZ ;  /* 0x00000005b9b97210 */ /* 0x000fc40007f3e0ff */
[----:B------:R-:W-:-:S05]  /*2ead0*/  IADD3 R181, P2, R181, R5, RZ ;  /* 0x00000005b5b57210 */ /* 0x000fca0007f5e0ff */
        /* <DEDUP_REMOVED lines=9> */
[----:B------:R-:W4:Y:S01]  /*2eb70*/  LDL.LU R185, [R1+0x588] ;  /* 0x0005880001b97983 */ /* 0x000f220000300800 */
[----:B------:R-:W-:-:S03]  /*2eb80*/  IMAD.X R227, R227, 0x1, R4, P4 ;  /* 0x00000001e3e37824 */ /* 0x000fc600020e0604 */
[----:B------:R-:W4:Y:S04]  /*2eb90*/  LDL.LU R182, [R1+0x5ac] ;  /* 0x0005ac0001b67983 */ /* 0x000f280000300800 */
[----:B------:R0:W-:Y:S01]  /*2eba0*/  STL [R1+0x5d0], R178 ;  /* 0x0005d0b201007387 */ /* 0x0001e20000100800 */
[-C--:B------:R-:W-:Y:S01]  /*2ebb0*/  IADD3 R229, P4, R229, R5.reuse, RZ ;  /* 0x00000005e5e57210 */ /* 0x080fe20007f9e0ff */
[--C-:B------:R-:W-:Y:S02]  /*2ebc0*/  IMAD.X R177, R177, 0x1, R4.reuse, P5 ;  /* 0x00000001b1b17824 */ /* 0x100fe400028e0604 */
[----:B0-----:R-:W4:Y:S01]  /*2ebd0*/  LDL.LU R178, [R1+0x580] ;  /* 0x0005800001b27983 */ /* 0x001f220000300800 */
[----:B------:R-:W-:Y:S01]  /*2ebe0*/  IADD3 R239, P5, R239, R5, RZ ;  /* 0x00000005efef7210 */ /* 0x000fe20007fbe0ff */
[----:B------:R-:W-:-:S02]  /*2ebf0*/  IMAD.X R241, R241, 0x1, R4, P6 ;  /* 0x00000001f1f17824 */ /* 0x000fc400030e0604 */
[----:B------:R0:W-:Y:S01]  /*2ec00*/  STL [R1+0x5ec], R177 ;  /* 0x0005ecb101007387 */ /* 0x0001e20000100800 */
[----:B------:R-:W-:-:S03]  /*2ec10*/  IMAD.X R184, R184, 0x1, R4, P1 ;  /* 0x00000001b8b87824 */ /* 0x000fc600008e0604 */
[----:B------:R-:W-:Y:S01]  /*2ec20*/  STL [R1+0x5f4], R227 ;  /* 0x0005f4e301007387 */ /* 0x000fe20000100800 */
[-C--:B------:R-:W-:Y:S02]  /*2ec30*/  IADD3 R251, P6, R251, R5.reuse, RZ ;  /* 0x00000005fbfb7210 */ /* 0x080fe40007fde0ff */
[----:B------:R-:W-:Y:S01]  /*2ec40*/  IADD3 R176, P1, R176, R5, RZ ;  /* 0x00000005b0b07210 */ /* 0x000fe20007f3e0ff */
[----:B0-----:R-:W4:Y:S04]  /*2ec50*/  LDL.LU R177, [R1+0x5a4] ;  /* 0x0005a40001b17983 */ /* 0x001f280000300800 */
[----:B------:R-:W-:Y:S04]  /*2ec60*/  STL [R1+0x5c8], R229 ;  /* 0x0005c8e501007387 */ /* 0x000fe80000100800 */
[----:B------:R-:W-:Y:S01]  /*2ec70*/  STL [R1+0x5c0], R239 ;  /* 0x0005c0ef01007387 */ /* 0x000fe20000100800 */
[----:B------:R-:W-:-:S03]  /*2ec80*/  IMAD.X R183, R183, 0x1, R4, P2 ;  /* 0x00000001b7b77824 */ /* 0x000fc600010e0604 */
[----:B------:R-:W-:Y:S04]  /*2ec90*/  STL [R1+0x5e4], R241 ;  /* 0x0005e4f101007387 */ /* 0x000fe80000100800 */
[----:B------:R0:W-:Y:S04]  /*2eca0*/  STL [R1+0x5b0], R176 ;  /* 0x0005b0b001007387 */ /* 0x0001e80000100800 */
[----:B------:R-:W-:Y:S04]  /*2ecb0*/  STL [R1+0x5b8], R251 ;  /* 0x0005b8fb01007387 */ /* 0x000fe80000100800 */
[----:B0-----:R-:W4:Y:S04]  /*2ecc0*/  LDL.LU R176, [R1+0x578] ;  /* 0x0005780001b07983 */ /* 0x001f280000300800 */
[----:B------:R-:W-:Y:S01]  /*2ecd0*/  STL [R1+0x5dc], R184 ;  /* 0x0005dcb801007387 */ /* 0x000fe20000100800 */
[----:B--2---:R-:W-:-:S05]  /*2ece0*/  IADD3 R180, P2, R180, R5, RZ ;  /* 0x00000005b4b47210 */ /* 0x004fca0007f5e0ff */
[----:B------:R0:W-:Y:S04]  /*2ecf0*/  STL [R1+0x5a8], R180 ;  /* 0x0005a8b401007387 */ /* 0x0001e80000100800 */
[----:B0-----:R-:W2:Y:S01]  /*2ed00*/  LDL.LU R180, [R1+0x59c] ;  /* 0x00059c0001b47983 */ /* 0x001ea20000300800 */
[----:B---3--:R-:W-:-:S03]  /*2ed10*/  IMAD.X R173, R173, 0x1, R4, P3 ;  /* 0x00000001adad7824 */ /* 0x008fc600018e0604 */
[----:B------:R-:W-:Y:S04]  /*2ed20*/  STL [R1+0x5d4], R183 ;  /* 0x0005d4b701007387 */ /* 0x000fe80000100800 */
[----:B------:R0:W-:Y:S01]  /*2ed30*/  STL [R1+0x5cc], R173 ;  /* 0x0005ccad01007387 */ /* 0x0001e20000100800 */
[----:B----4-:R-:W-:-:S03]  /*2ed40*/  IADD3 R172, P3, R172, R5, RZ ;  /* 0x00000005acac7210 */ /* 0x010fc60007f7e0ff */
[----:B0-----:R-:W3:Y:S04]  /*2ed50*/  LDL.LU R173, [R1+0x570] ;  /* 0x0005700001ad7983 */ /* 0x001ee80000300800 */
        /* <DEDUP_REMOVED lines=13> */
[--C-:B------:R-:W-:Y:S01]  /*2ee30*/  IMAD.X R179, R179, 0x1, R4.reuse, P6 ;  /* 0x00000001b3b37824 */ /* 0x100fe200030e0604 */
[----:B------:R-:W-:Y:S02]  /*2ee40*/  IADD3 R185, P6, R185, R5, RZ ;  /* 0x00000005b9b97210 */ /* 0x000fe40007fde0ff */
[----:B0-----:R-:W4:Y:S04]  /*2ee50*/  LDL.LU R181, [R1+0x558] ;  /* 0x0005580001b57983 */ /* 0x001f280000300800 */
[----:B------:R0:W-:Y:S01]  /*2ee60*/  STL [R1+0x5b4], R179 ;  /* 0x0005b4b301007387 */ /* 0x0001e20000100800 */
[----:B------:R-:W-:-:S03]  /*2ee70*/  IMAD.X R182, R182, 0x1, R4, P1 ;  /* 0x00000001b6b67824 */ /* 0x000fc600008e0604 */
[----:B0-----:R-:W4:Y:S04]  /*2ee80*/  LDL.LU R179, [R1+0x57c] ;  /* 0x00057c0001b37983 */ /* 0x001f280000300800 */
[----:B------:R-:W-:Y:S01]  /*2ee90*/  STL [R1+0x590], R252 ;  /* 0x000590fc01007387 */ /* 0x000fe20000100800 */
[----:B------:R-:W-:-:S03]  /*2eea0*/  IADD3 R178, P1, R178, R5, RZ ;  /* 0x00000005b2b27210 */ /* 0x000fc60007f3e0ff */
        /* <DEDUP_REMOVED lines=15> */
[----:B------:R0:W-:Y:S04]  /*2efa0*/  STL [R1+0x578], R176 ;  /* 0x000578b001007387 */ /* 0x0001e80000100800 */
[----:B0-----:R-:W4:Y:S01]  /*2efb0*/  LDL.LU R176, [R1+0x554] ;  /* 0x0005540001b07983 */ /* 0x001f220000300800 */
        /* <DEDUP_REMOVED lines=11> */
[--C-:B------:R-:W-:Y:S02]  /*2f070*/  IMAD.X R184, R184, 0x1, R4.reuse, P5 ;  /* 0x00000001b8b87824 */ /* 0x100fe400028e0604 */
[----:B------:R-:W-:Y:S01]  /*2f080*/  IMAD.X R191, R191, 0x1, R4, P6 ;  /* 0x00000001bfbf7824 */ /* 0x000fe200030e0604 */
        /* <DEDUP_REMOVED lines=9> */
[----:B------:R-:W-:-:S03]  /*2f120*/  IMAD.X R179, R179, 0x1, R4, P1 ;  /* 0x00000001b3b37824 */ /* 0x000fc600008e0604 */
[----:B0-----:R-:W4:Y:S01]  /*2f130*/  LDL.LU R181, [R1+0x510] ;  /* 0x0005100001b57983 */ /* 0x001f220000300800 */
[----:B------:R-:W-:-:S03]  /*2f140*/  IMAD.X R229, R229, 0x1, R4, P2 ;  /* 0x00000001e5e57824 */ /* 0x000fc600010e0604 */
[----:B------:R-:W4:Y:S04]  /*2f150*/  LDL.LU R184, [R1+0x534] ;  /* 0x0005340001b87983 */ /* 0x000f280000300800 */
[----:B------:R-:W4:Y:S01]  /*2f160*/  LDL.LU R183, [R1+0x508] ;  /* 0x0005080001b77983 */ /* 0x000f220000300800 */
[----:B------:R-:W-:-:S03]  /*2f170*/  IADD3 R227, P1, R227, R5, RZ ;  /* 0x00000005e3e37210 */ /* 0x000fc60007f3e0ff */
[----:B------:R0:W-:Y:S01]  /*2f180*/  STL [R1+0x57c], R179 ;  /* 0x00057cb301007387 */ /* 0x0001e20000100800 */
[-C--:B------:R-:W-:Y:S01]  /*2f190*/  IADD3 R178, P2, R178, R5.reuse, RZ ;  /* 0x00000005b2b27210 */ /* 0x080fe20007f5e0ff */
[----:B------:R-:W-:Y:S02]  /*2f1a0*/  IMAD.X R239, R239, 0x1, R4, P3 ;  /* 0x00000001efef7824 */ /* 0x000fe400018e0604 */
[----:B0-----:R-:W4:Y:S04]  /*2f1b0*/  LDL.LU R179, [R1+0x52c] ;  /* 0x00052c0001b37983 */ /* 0x001f280000300800 */
[----:B------:R0:W-:Y:S01]  /*2f1c0*/  STL [R1+0x548], R178 ;  /* 0x000548b201007387 */ /* 0x0001e20000100800 */
[----:B------:R-:W-:-:S03]  /*2f1d0*/  IADD3 R241, P3, R241, R5, RZ ;  /* 0x00000005f1f17210 */ /* 0x000fc60007f7e0ff */
[----:B------:R-:W-:Y:S01]  /*2f1e0*/  STL [R1+0x550], R227 ;  /* 0x000550e301007387 */ /* 0x000fe20000100800 */
[--C-:B------:R-:W-:Y:S01]  /*2f1f0*/  IMAD.X R251, R251, 0x1, R4.reuse, P4 ;  /* 0x00000001fbfb7824 */ /* 0x100fe200020e0604 */
[----:B------:R-:W-:Y:S02]  /*2f200*/  IADD3 R185, P4, R185, R5, RZ ;  /* 0x00000005b9b97210 */ /* 0x000fe40007f9e0ff */
[----:B0-----:R-:W4:Y:S01]  /*2f210*/  LDL.LU R178, [R1+0x500] ;  /* 0x0005000001b27983 */ /* 0x001f220000300800 */
[----:B------:R-:W-:-:S03]  /*2f220*/  IMAD.X R177, R177, 0x1, R4, P5 ;  /* 0x00000001b1b17824 */ /* 0x000fc600028e0604 */
        /* <DEDUP_REMOVED lines=9> */
[----:B------:R0:W-:Y:S04]  /*2f2c0*/  STL [R1+0x554], R176 ;  /* 0x000554b001007387 */ /* 0x0001e80000100800 */
[----:B0-----:R-:W4:Y:S04]  /*2f2d0*/  LDL.LU R176, [R1+0x4f8] ;  /* 0x0004f80001b07983 */ /* 0x001f280000300800 */
        /* <DEDUP_REMOVED lines=52> */
[----:B0-----:R-:W3:Y:S01]  /*2f620*/  LDL.LU R173, [R1+0x4cc] ;  /* 0x0004cc0001ad7983 */ /* 0x001ee20000300800 */
        /* <DEDUP_REMOVED lines=13> */
[----:B------:R-:W4:Y:S04]  /*2f700*/  LDL.LU R185, [R1+0x490] ;  /* 0x0004900001b97983 */ /* 0x000f280000300800 */
[----:B------:R-:W4:Y:S01]  /*2f710*/  LDL.LU R182, [R1+0x4b4] ;  /* 0x0004b40001b67983 */ /* 0x000f220000300800 */
[----:B------:R-:W-:Y:S01]  /*2f720*/  IADD3 R181, P4, R181, R5, RZ ;  /* 0x00000005b5b57210 */ /* 0x000fe20007f9e0ff */
[----:B------:R-:W-:-:S04]  /*2f730*/  IMAD.X R227, R227, 0x1, R4, P5 ;  /* 0x00000001e3e37824 */ /* 0x000fc800028e0604 */
[----:B------:R0:W-:Y:S01]  /*2f740*/  STL [R1+0x4d8], R181 ;  /* 0x0004d8b501007387 */ /* 0x0001e20000100800 */
[----:B------:R-:W-:-:S03]  /*2f750*/  IADD3 R229, P5, R229, R5, RZ ;  /* 0x00000005e5e57210 */ /* 0x000fc60007fbe0ff */
        /* <DEDUP_REMOVED lines=11> */
[----:B------:R-:W-:Y:S01]  /*2f810*/  STL [R1+0x4c8], R239 ;  /* 0x0004c8ef01007387 */ /* 0x000fe20000100800 */
[----:B------:R-:W-:-:S03]  /*2f820*/  IMAD.X R183, R183, 0x1, R4, P3 ;  /* 0x00000001b7b77824 */ /* 0x000fc600018e0604 */
[----:B------:R-:W-:Y:S04]  /*2f830*/  STL [R1+0x4ec], R241 ;  /* 0x0004ecf101007387 */ /* 0x000fe80000100800 */
        /* <DEDUP_REMOVED lines=31> */
[----:B------:R-:W-:Y:S01]  /*2fa30*/  STL [R1+0x498], R252 ;  /* 0x000498fc01007387 */ /* 0x000fe20000100800 */
[----:B------:R-:W-:-:S03]  /*2fa40*/  IADD3 R181, P2, R181, R5, RZ ;  /* 0x00000005b5b57210 */ /* 0x000fc60007f5e0ff */
[----:B------:R-:W4:Y:S04]  /*2fa50*/  LDL.LU R227, [R1+0x458] ;  /* 0x0004580001e37983 */ /* 0x000f280000300800 */
[----:B------:R-:W-:Y:S04]  /*2fa60*/  STL [R1+0x490], R185 ;  /* 0x000490b901007387 */ /* 0x000fe80000100800 */
[----:B------:R-:W4:Y:S04]  /*2fa70*/  LDL.LU R229, [R1+0x47c] ;  /* 0x00047c0001e57983 */ /* 0x000f280000300800 */
[----:B------:R0:W-:Y:S04]  /*2fa80*/  STL [R1+0x4b4], R182 ;  /* 0x0004b4b601007387 */ /* 0x0001e80000100800 */
[----:B0-----:R-:W4:Y:S04]  /*2fa90*/  LDL.LU R182, [R1+0x450] ;  /* 0x0004500001b67983 */ /* 0x001f280000300800 */
[----:B------:R-:W-:Y:S01]  /*2faa0*/  STL [R1+0x488], R181 ;  /* 0x000488b501007387 */ /* 0x000fe20000100800 */
        /* <DEDUP_REMOVED lines=20> */
[-C--:B---3--:R-:W-:Y:S01]  /*2fbf0*/  IADD3 R173, P5, R173, R5.reuse, RZ ;  /* 0x00000005adad7210 */ /* 0x088fe20007fbe0ff */
[----:B----4-:R-:W-:Y:S01]  /*2fc00*/  IMAD.X R184, R184, 0x1, R4, P6 ;  /* 0x00000001b8b87824 */ /* 0x010fe200030e0604 */
[----:B------:R-:W-:-:S03]  /*2fc10*/  IADD3 R183, P6, R183, R5, RZ ;  /* 0x00000005b7b77210 */ /* 0x000fc60007fde0ff */
[----:B------:R0:W-:Y:S01]  /*2fc20*/  STL [R1+0x470], R173 ;  /* 0x000470ad01007387 */ /* 0x0001e20000100800 */
[----:B------:R-:W-:-:S03]  /*2fc30*/  IMAD.X R172, R172, 0x1, R4, P1 ;  /* 0x00000001acac7824 */ /* 0x000fc600008e0604 */
        /* <DEDUP_REMOVED lines=19> */
[----:B------:R0:W-:Y:S04]  /*2fd70*/  STL [R1+0x450], R182 ;  /* 0x000450b601007387 */ /* 0x0001e80000100800 */
        /* <DEDUP_REMOVED lines=10> */
[----:B------:R-:W-:-:S03]  /*2fe20*/  IADD3 R181, P6, R181, R5, RZ ;  /* 0x00000005b5b57210 */ /* 0x000fc60007fde0ff */
[----:B0-----:R-:W4:Y:S01]  /*2fe30*/  LDL.LU R179, [R1+0x42c] ;  /* 0x00042c0001b37983 */ /* 0x001f220000300800 */
[----:B------:R-:W-:-:S03]  /*2fe40*/  IMAD.X R178, R178, 0x1, R4, P1 ;  /* 0x00000001b2b27824 */ /* 0x000fc600008e0604 */
        /* <DEDUP_REMOVED lines=13> */
[----:B------:R0:W-:Y:S04]  /*2ff20*/  STL [R1+0x428], R180 ;  /* 0x000428b401007387 */ /* 0x0001e80000100800 */
[----:B0-----:R-:W2:Y:S01]  /*2ff30*/  LDL.LU R180, [R1+0x3e8] ;  /* 0x0003e80001b47983 */ /* 0x001ea20000300800 */
[----:B---3--:R-:W-:-:S05]  /*2ff40*/  IMAD.X R173, R173, 0x1, R4, P3 ;  /* 0x00000001adad7824 */ /* 0x008fca00018e0604 */
[----:B------:R0:W-:Y:S01]  /*2ff50*/  STL [R1+0x44c], R173 ;  /* 0x00044cad01007387 */ /* 0x0001e20000100800 */
[----:B----4-:R-:W-:-:S03]  /*2ff60*/  IADD3 R172, P3, R172, R5, RZ ;  /* 0x00000005acac7210 */ /* 0x010fc60007f7e0ff */
[----:B0-----:R-:W3:Y:S01]  /*2ff70*/  LDL.LU R173, [R1+0x40c] ;  /* 0x00040c0001ad7983 */ /* 0x001ee20000300800 */
[----:B------:R-:W-:-:S03]  /*2ff80*/  IMAD.X R185, R185, 0x1, R4, P4 ;  /* 0x00000001b9b97824 */ /* 0x000fc600020e0604 */
[----:B------:R0:W-:Y:S01]  /*2ff90*/  STL [R1+0x420], R172 ;  /* 0x000420ac01007387 */ /* 0x0001e20000100800 */
[-C--:B------:R-:W-:Y:S01]  /*2ffa0*/  IADD3 R190, P4, R190, R5.reuse, RZ ;  /* 0x00000005bebe7210 */ /* 0x080fe20007f9e0ff */
[----:B------:R-:W-:Y:S02]  /*2ffb0*/  IMAD.X R184, R184, 0x1, R4, P5 ;  /* 0x00000001b8b87824 */ /* 0x000fe400028e0604 */
[----:B0-----:R-:W4:Y:S04]  /*2ffc0*/  LDL.LU R172, [R1+0x3e0] ;  /* 0x0003e00001ac7983 */ /* 0x001f280000300800 */
[----:B------:R0:W-:Y:S01]  /*2ffd0*/  STL [R1+0x418], R190 ;  /* 0x000418be01007387 */ /* 0x0001e20000100800 */
[----:B------:R-:W-:-:S03]  /*2ffe0*/  IADD3 R183, P5, R183, R5, RZ ;  /* 0x00000005b7b77210 */ /* 0x000fc60007fbe0ff */
[----:B0-----:R-:W4:Y:S04]  /*2fff0*/  LDL.LU R190, [R1+0x3d8] ;  /* 0x0003d80001be7983 */ /* 0x001f280000300800 */
[----:B------:R-:W-:Y:S01]  /*30000*/  STL [R1+0x444], R185 ;  /* 0x000444b901007387 */ /* 0x000fe20000100800 */
[----:B------:R-:W-:-:S03]  /*30010*/  IMAD.X R191, R191, 0x1, R4, P6 ;  /* 0x00000001bfbf7824 */ /* 0x000fc600030e0604 */
        /* <DEDUP_REMOVED lines=12> */
[----:B------:R-:W-:Y:S01]  /*300e0*/  IMAD.X R179, R179, 0x1, R4, P1 ;  /* 0x00000001b3b37824 */ /* 0x000fe200008e0604 */
[----:B------:R-:W-:-:S02]  /*300f0*/  IADD3 R16, P1, R16, R5, RZ ;  /* 0x0000000510107210 */ /* 0x000fc40007f3e0ff */
[----:B0-----:R-:W4:Y:S04]  /*30100*/  LDL.LU R182, [R1+0x3dc] ;  /* 0x0003dc0001b67983 */ /* 0x001f280000300800 */
[----:B------:R0:W-:Y:S04]  /*30110*/  STL [R1+0x42c], R179 ;  /* 0x00042cb301007387 */ /* 0x0001e80000100800 */
        /* <DEDUP_REMOVED lines=9> */
[----:B------:R-:W-:Y:S01]  /*301b0*/  IADD3 R181, P3, R181, R5, RZ ;  /* 0x00000005b5b57210 */ /* 0x000fe20007f7e0ff */
[--C-:B------:R-:W-:Y:S01]  /*301c0*/  IMAD.X R239, R239, 0x1, R4.reuse, P4 ;  /* 0x00000001efef7824 */ /* 0x100fe200020e0604 */
[----:B0-----:R-:W4:Y:S04]  /*301d0*/  LDL.LU R177, [R1+0x3a8] ;  /* 0x0003a80001b17983 */ /* 0x001f280000300800 */
[----:B------:R0:W-:Y:S01]  /*301e0*/  STL [R1+0x41c], R176 ;  /* 0x00041cb001007387 */ /* 0x0001e20000100800 */
[----:B------:R-:W-:-:S03]  /*301f0*/  IMAD.X R10, R10, 0x1, R4, P6 ;  /* 0x000000010a0a7824 */ /* 0x000fc600030e0604 */
[----:B0-----:R-:W4:Y:S04]  /*30200*/  LDL.LU R176, [R1+0x3cc] ;  /* 0x0003cc0001b07983 */ /* 0x001f280000300800 */
[----:B------:R0:W-:Y:S01]  /*30210*/  STL [R1+0x3f0], R181 ;  /* 0x0003f0b501007387 */ /* 0x0001e20000100800 */
[----:B------:R-:W-:-:S03]  /*30220*/  IMAD.X R9, R9, 0x1, R4, P1 ;  /* 0x0000000109097824 */ /* 0x000fc600008e0604 */
[----:B0-----:R-:W4:Y:S01]  /*30230*/  LDL.LU R181, [R1+0x3a0] ;  /* 0x0003a00001b57983 */ /* 0x001f220000300800 */
[----:B------:R-:W-:Y:S02]  /*30240*/  R2UR UR49, R165 ;  /* 0x00000000a53172ca */ /* 0x000fe400000e0000 */
[----:B------:R-:W-:-:S13]  /*30250*/  R2UR UR48, R164 ;  /* 0x00000000a43072ca */ /* 0x000fda00000e0000 */
[----:B------:R-:W-:Y:S01]  /*30260*/  HGMMA.64x128x16.F32 R88, gdesc[UR48].tnspA, R88 ;  /* 0x21e00000305879f0 */ /* 0x000fe20008700858 */
[----:B------:R-:W-:Y:S01]  /*30270*/  UMOV UR56, UR54 ;  /* 0x0000003600387c82 */ /* 0x000fe20008000000 */
[----:B------:R-:W-:Y:S01]  /*30280*/  UMOV UR57, UR55 ;  /* 0x0000003700397c82 */ /* 0x000fe20008000000 */
[----:B------:R-:W-:Y:S02]  /*30290*/  R2UR UR55, R157 ;  /* 0x000000009d3772ca */ /* 0x000fe400000e0000 */
[----:B------:R-:W-:Y:S02]  /*302a0*/  R2UR UR54, R156 ;  /* 0x000000009c3672ca */ /* 0x000fe400000e0000 */
[----:B------:R-:W-:Y:S02]  /*302b0*/  MOV R158, UR49 ;  /* 0x00000031009e7c02 */ /* 0x000fe40008000f00 */
[----:B------:R-:W-:Y:S02]  /*302c0*/  MOV R159, UR48 ;  /* 0x00000030009f7c02 */ /* 0x000fe40008000f00 */
[----:B--2---:R-:W-:Y:S01]  /*302d0*/  IADD3 R180, P4, R180, R5, RZ ;  /* 0x00000005b4b47210 */ /* 0x004fe20007f9e0ff */
[----:B---3--:R-:W-:-:S04]  /*302e0*/  IMAD.X R173, R173, 0x1, R4, P5 ;  /* 0x00000001adad7824 */ /* 0x008fc800028e0604 */
[----:B------:R0:W-:Y:S04]  /*302f0*/  STL [R1+0x3e8], R180 ;  /* 0x0003e8b401007387 */ /* 0x0001e80000100800 */
[----:B------:R-:W-:Y:S01]  /*30300*/  STL [R1+0x414], R239 ;  /* 0x000414ef01007387 */ /* 0x000fe20000100800 */
[-C--:B----4-:R-:W-:Y:S02]  /*30310*/  IADD3 R190, P6, R190, R5.reuse, RZ ;  /* 0x00000005bebe7210 */ /* 0x090fe40007fde0ff */
[-C--:B------:R-:W-:Y:S01]  /*30320*/  IADD3 R172, P5, R172, R5.reuse, RZ ;  /* 0x00000005acac7210 */ /* 0x080fe20007fbe0ff */
[----:B0-----:R-:W2:Y:S04]  /*30330*/  LDL.LU R180, [R1+0x3c4] ;  /* 0x0003c40001b47983 */ /* 0x001ea80000300800 */
[----:B------:R0:W-:Y:S01]  /*30340*/  STL [R1+0x40c], R173 ;  /* 0x00040cad01007387 */ /* 0x0001e20000100800 */
[----:B------:R-:W-:Y:S01]  /*30350*/  IMAD.X R251, R251, 0x1, R4, P2 ;  /* 0x00000001fbfb7824 */ /* 0x000fe200010e0604 */
[----:B------:R-:W-:-:S02]  /*30360*/  IADD3 R241, P1, R241, R5, RZ ;  /* 0x00000005f1f17210 */ /* 0x000fc40007f3e0ff */
[----:B------:R-:W-:Y:S02]  /*30370*/  MOV R156, UR51 ;  /* 0x00000033009c7c02 */ /* 0x000fe40008000f00 */
[----:B------:R-:W-:Y:S01]  /*30380*/  MOV R157, UR50 ;  /* 0x00000032009d7c02 */ /* 0x000fe20008000f00 */
[----:B------:R-:W-:Y:S01]  /*30390*/  HGMMA.64x128x16.F32 R88, gdesc[UR52].tnspA, R88 ;  /* 0x21e00000345879f0 */ /* 0x000fe20008700858 */
[----:B0-----:R-:W3:Y:S04]  /*303a0*/  LDL.LU R173, [R1+0x398] ;  /* 0x0003980001ad7983 */ /* 0x001ee80000300800 */
[----:B------:R0:W-:Y:S04]  /*303b0*/  STL [R1+0x404], R10 ;  /* 0x0004040a01007387 */ /* 0x0001e80000100800 */
[----:B------:R1:W-:Y:S01]  /*303c0*/  STL [R1+0x3e0], R172 ;  /* 0x0003e0ac01007387 */ /* 0x0003e20000100800 */
[----:B------:R-:W-:-:S03]  /*303d0*/  IADD3 R191, P2, R191, R5, RZ ;  /* 0x00000005bfbf7210 */ /* 0x000fc60007f5e0ff */
[----:B0-----:R-:W4:Y:S04]  /*303e0*/  LDL.LU R10, [R1+0x130c] ;  /* 0x00130c00010a7983 */ /* 0x001f280000300800 */
[----:B-1----:R-:W4:Y:S04]  /*303f0*/  LDL.LU R172, [R1+0x3bc] ;  /* 0x0003bc0001ac7983 */ /* 0x002f280000300800 */
[----:B------:R0:W-:Y:S04]  /*30400*/  STL [R1+0x3fc], R9 ;  /* 0x0003fc0901007387 */ /* 0x0001e80000100800 */
[----:B------:R1:W-:Y:S04]  /*30410*/  STL [R1+0x3d8], R190 ;  /* 0x0003d8be01007387 */ /* 0x0003e80000100800 */
[----:B0-----:R-:W4:Y:S04]  /*30420*/  LDL.LU R9, [R1+0x1308] ;  /* 0x0013080001097983 */ /* 0x001f280000300800 */
[----:B-1----:R-:W4:Y:S04]  /*30430*/  LDL.LU R190, [R1+0x390] ;  /* 0x0003900001be7983 */ /* 0x002f280000300800 */
[----:B------:R0:W-:Y:S04]  /*30440*/  STL [R1+0x3c8], R191 ;  /* 0x0003c8bf01007387 */ /* 0x0001e80000100800 */
[----:B------:R-:W-:Y:S04]  /*30450*/  STL [R1+0x3d0], R241 ;  /* 0x0003d0f101007387 */ /* 0x000fe80000100800 */
[----:B0-----:R-:W4:Y:S01]  /*30460*/  LDL.LU R191, [R1+0x3b4] ;  /* 0x0003b40001bf7983 */ /* 0x001f220000300800 */
[----:B------:R-:W-:Y:S01]  /*30470*/  UIADD3.64 UR48, UR4, 0x780, URZ ;  /* 0x0000078004307897 */ /* 0x000fe2000fffe03f */
[----:B------:R-:W-:Y:S01]  /*30480*/  UMOV UR50, UR58 ;  /* 0x0000003a00327c82 */ /* 0x000fe20008000000 */
[----:B------:R-:W-:-:S07]  /*30490*/  UMOV UR51, UR59 ;  /* 0x0000003b00337c82 */ /* 0x000fce0008000000 */
[----:B------:R-:W-:Y:S01]  /*304a0*/  HGMMA.64x128x16.F32 R24, gdesc[UR48].tnspA, R24 ;  /* 0x21e00000301879f0 */ /* 0x000fe20008700818 */
[----:B------:R-:W-:Y:S02]  /*304b0*/  MOV R154, UR9 ;  /* 0x00000009009a7c02 */ /* 0x000fe40008000f00 */
[----:B------:R-:W-:Y:S01]  /*304c0*/  MOV R155, UR8 ;  /* 0x00000008009b7c02 */ /* 0x000fe20008000f00 */
[----:B------:R-:W-:Y:S01]  /*304d0*/  UIADD3.64 UR8, UR4, 0x800, URZ ;  /* 0x0000080004087897 */ /* 0x000fe2000fffe03f */
[----:B------:R-:W-:Y:S02]  /*304e0*/  MOV R152, UR11 ;  /* 0x0000000b00987c02 */ /* 0x000fe40008000f00 */
[----:B------:R-:W-:Y:S01]  /*304f0*/  MOV R153, UR10 ;  /* 0x0000000a00997c02 */ /* 0x000fe20008000f00 */
[----:B------:R-:W-:Y:S01]  /*30500*/  UMOV UR10, UR6 ;  /* 0x00000006000a7c82 */ /* 0x000fe20008000000 */
[----:B------:R-:W-:Y:S01]  /*30510*/  UMOV UR11, UR7 ;  /* 0x00000007000b7c82 */ /* 0x000fe20008000000 */
[--C-:B------:R-:W-:Y:S01]  /*30520*/  IMAD.X R252, R252, 0x1, R4.reuse, P3 ;  /* 0x00000001fcfc7824 */ /* 0x100fe200018e0604 */
[-C--:B------:R-:W-:Y:S01]  /*30530*/  IADD3 R185, P3, R185, R5.reuse, RZ ;  /* 0x00000005b9b97210 */ /* 0x080fe20007f7e0ff */
[----:B------:R-:W-:Y:S01]  /*30540*/  IMAD.X R184, R184, 0x1, R4, P4 ;  /* 0x00000001b8b87824 */ /* 0x000fe200020e0604 */
[----:B------:R-:W-:Y:S01]  /*30550*/  STL [R1+0x3f4], R251 ;  /* 0x0003f4fb01007387 */ /* 0x000fe20000100800 */
[----:B------:R-:W-:-:S03]  /*30560*/  IADD3 R183, P4, R183, R5, RZ ;  /* 0x00000005b7b77210 */ /* 0x000fc60007f9e0ff */
[----:B------:R-:W-:Y:S01]  /*30570*/  STL [R1+0x3ec], R252 ;  /* 0x0003ecfc01007387 */ /* 0x000fe20000100800 */
[----:B------:R-:W-:-:S03]  /*30580*/  IMAD.X R182, R182, 0x1, R4, P5 ;  /* 0x00000001b6b67824 */ /* 0x000fc600028e0604 */
[----:B------:R-:W-:Y:S04]  /*30590*/  STL [R1+0x3c0], R185 ;  /* 0x0003c0b901007387 */ /* 0x000fe80000100800 */
[----:B------:R-:W4:Y:S01]  /*305a0*/  LDL.LU R227, [R1+0x3ac] ;  /* 0x0003ac0001e37983 */ /* 0x000f220000300800 */
[----:B------:R-:W-:-:S03]  /*305b0*/  IADD3 R179, P5, R179, R5, RZ ;  /* 0x00000005b3b37210 */ /* 0x000fc60007fbe0ff */
[----:B------:R-:W-:Y:S04]  /*305c0*/  STL [R1+0x3e4], R184 ;  /* 0x0003e4b801007387 */ /* 0x000fe80000100800 */
[----:B------:R-:W-:Y:S04]  /*305d0*/  STL [R1+0x3b8], R183 ;  /* 0x0003b8b701007387 */ /* 0x000fe80000100800 */
[----:B------:R-:W4:Y:S01]  /*305e0*/  LDL.LU R229, [R1+0x3a4] ;  /* 0x0003a40001e57983 */ /* 0x000f220000300800 */
[----:B------:R-:W-:-:S03]  /*305f0*/  IMAD.X R178, R178, 0x1, R4, P6 ;  /* 0x00000001b2b27824 */ /* 0x000fc600030e0604 */
[----:B------:R-:W-:Y:S04]  /*30600*/  STL [R1+0x3dc], R182 ;  /* 0x0003dcb601007387 */ /* 0x000fe80000100800 */
[----:B------:R0:W-:Y:S01]  /*30610*/  STL [R1+0x3b0], R179 ;  /* 0x0003b0b301007387 */ /* 0x0001e20000100800 */
[-C--:B------:R-:W-:Y:S01]  /*30620*/  IADD3 R177, P6, R177, R5.reuse, RZ ;  /* 0x00000005b1b17210 */ /* 0x080fe20007fde0ff */
[----:B------:R-:W-:Y:S02]  /*30630*/  IMAD.X R176, R176, 0x1, R4, P1 ;  /* 0x00000001b0b07824 */ /* 0x000fe400008e0604 */
[----:B0-----:R-:W4:Y:S04]  /*30640*/  LDL.LU R179, [R1+0x378] ;  /* 0x0003780001b37983 */ /* 0x001f280000300800 */
[----:B------:R0:W-:Y:S04]  /*30650*/  STL [R1+0x3d4], R178 ;  /* 0x0003d4b201007387 */ /* 0x0001e80000100800 */
[----:B0-----:R-:W4:Y:S04]  /*30660*/  LDL.LU R178, [R1+0x39c] ;  /* 0x00039c0001b27983 */ /* 0x001f280000300800 */
[----:B------:R0:W-:Y:S01]  /*30670*/  STL [R1+0x3a8], R177 ;  /* 0x0003a8b101007387 */ /* 0x0001e20000100800 */
[----:B------:R-:W-:-:S03]  /*30680*/  IADD3 R181, P1, R181, R5, RZ ;  /* 0x00000005b5b57210 */ /* 0x000fc60007f3e0ff */
[----:B0-----:R-:W4:Y:S04]  /*30690*/  LDL.LU R177, [R1+0x370] ;  /* 0x0003700001b17983 */ /* 0x001f280000300800 */
[----:B------:R0:W-:Y:S04]  /*306a0*/  STL [R1+0x3cc], R176 ;  /* 0x0003ccb001007387 */ /* 0x0001e80000100800 */
[----:B0-----:R-:W4:Y:S04]  /*306b0*/  LDL.LU R176, [R1+0x394] ;  /* 0x0003940001b07983 */ /* 0x001f280000300800 */
[----:B------:R-:W4:Y:S04]  /*306c0*/  LDL.LU R239, [R1+0x368] ;  /* 0x0003680001ef7983 */ /* 0x000f280000300800 */
[----:B------:R-:W4:Y:S04]  /*306d0*/  LDL.LU R241, [R1+0x38c] ;  /* 0x00038c0001f17983 */ /* 0x000f280000300800 */
[----:B------:R-:W4:Y:S01]  /*306e0*/  LDL.LU R251, [R1+0x360] ;  /* 0x0003600001fb7983 */ /* 0x000f220000300800 */
[----:B------:R-:W-:Y:S03]  /*306f0*/  HGMMA.64x128x16.F32 R24, gdesc[UR8].tnspA, R24 ;  /* 0x21e00000081879f0 */ /* 0x000fe60008700818 */
[----:B------:R-:W-:Y:S04]  /*30700*/  STL [R1+0x3a0], R181 ;  /* 0x0003a0b501007387 */ /* 0x000fe80000100800 */
[----:B------:R-:W4:Y:S04]  /*30710*/  LDL.LU R252, [R1+0x358] ;  /* 0x0003580001fc7983 */ /* 0x000f280000300800 */
[----:B------:R-:W4:Y:S01]  /*30720*/  LDL.LU R185, [R1+0x350] ;  /* 0x0003500001b97983 */ /* 0x000f220000300800 */
[----:B------:R-:W-:-:S02]  /*30730*/  MOV R162, UR53 ;  /* 0x0000003500a27c02 */ /* 0x000fc40008000f00 */
[----:B------:R-:W-:Y:S01]  /*30740*/  MOV R163, UR52 ;  /* 0x0000003400a37c02 */ /* 0x000fe20008000f00 */
[----:B------:R-:W-:Y:S02]  /*30750*/  UIADD3.64 UR52, UR4, 0x880, URZ ;  /* 0x0000088004347897 */ /* 0x000fe4000fffe03f */
[----:B------:R-:W-:Y:S01]  /*30760*/  UIADD3.64 UR50, UR6, 0x2, URZ ;  /* 0x0000000206327897 */ /* 0x000fe2000fffe03f */
[----:B------:R-:W-:Y:S02]  /*30770*/  MOV R160, UR55 ;  /* 0x0000003700a07c02 */ /* 0x000fe40008000f00 */
[----:B------:R-:W-:-:S04]  /*30780*/  MOV R161, UR54 ;  /* 0x0000003600a17c02 */ /* 0x000fc80008000f00 */
[----:B------:R-:W-:Y:S01]  /*30790*/  UMOV UR54, UR50 ;  /* 0x0000003200367c82 */ /* 0x000fe20008000000 */
[----:B------:R-:W-:Y:S02]  /*307a0*/  UMOV UR55, UR51 ;  /* 0x0000003300377c82 */ /* 0x000fe40008000000 */
[----:B------:R-:W-:Y:S01]  /*307b0*/  HGMMA.64x128x16.F32 R24, gdesc[UR52].tnspA, R24 ;  /* 0x21e00000341879f0 */ /* 0x000fe20008700818 */
[----:B--2---:R-:W-:-:S05]  /*307c0*/  IMAD.X R180, R180, 0x1, R4, P2 ;  /* 0x00000001b4b47824 */ /* 0x004fca00010e0604 */
[----:B------:R-:W-:Y:S01]  /*307d0*/  STL [R1+0x3c4], R180 ;  /* 0x0003c4b401007387 */ /* 0x000fe20000100800 */
[----:B---3--:R-:W-:-:S05]  /*307e0*/  IADD3 R173, P2, R173, R5, RZ ;  /* 0x00000005adad7210 */ /* 0x008fca0007f5e0ff */
[----:B------:R0:W-:Y:S01]  /*307f0*/  STL [R1+0x398], R173 ;  /* 0x000398ad01007387 */ /* 0x0001e20000100800 */
[----:B----4-:R-:W-:-:S03]  /*30800*/  IMAD.X R172, R172, 0x1, R4, P3 ;  /* 0x00000001acac7824 */ /* 0x010fc600018e0604 */
[----:B0-----:R-:W2:Y:S04]  /*30810*/  LDL.LU R173, [R1+0x374] ;  /* 0x0003740001ad7983 */ /* 0x001ea80000300800 */
[----:B------:R0:W-:Y:S01]  /*30820*/  STL [R1+0x3bc], R172 ;  /* 0x0003bcac01007387 */ /* 0x0001e20000100800 */
[----:B------:R-:W-:-:S03]  /*30830*/  IADD3 R190, P3, R190, R5, RZ ;  /* 0x00000005bebe7210 */ /* 0x000fc60007f7e0ff */
[----:B0-----:R-:W3:Y:S04]  /*30840*/  LDL.LU R172, [R1+0x348] ;  /* 0x0003480001ac7983 */ /* 0x001ee80000300800 */
[----:B------:R-:W4:Y:S04]  /*30850*/  LDL.LU R184, [R1+0x36c] ;  /* 0x00036c0001b87983 */ /* 0x000f280000300800 */
[----:B------:R-:W4:Y:S04]  /*30860*/  LDL.LU R183, [R1+0x340] ;  /* 0x0003400001b77983 */ /* 0x000f280000300800 */
[----:B------:R0:W-:Y:S01]  /*30870*/  STL [R1+0x390], R190 ;  /* 0x000390be01007387 */ /* 0x0001e20000100800 */
[----:B------:R-:W-:-:S03]  /*30880*/  IMAD.X R191, R191, 0x1, R4, P4 ;  /* 0x00000001bfbf7824 */ /* 0x000fc600020e0604 */
[----:B0-----:R-:W4:Y:S04]  /*30890*/  LDL.LU R190, [R1+0x364] ;  /* 0x0003640001be7983 */ /* 0x001f280000300800 */
        /* <DEDUP_REMOVED lines=8> */
[----:B------:R-:W-:Y:S01]  /*30920*/  UIADD3.64 UR48, UR4, 0x900, URZ ;  /* 0x0000090004307897 */ /* 0x000fe2000fffe03f */
[----:B------:R-:W-:Y:S01]  /*30930*/  UMOV UR50, UR56 ;  /* 0x0000003800327c82 */ /* 0x000fe20008000000 */
[----:B------:R-:W-:-:S07]  /*30940*/  UMOV UR51, UR57 ;  /* 0x0000003900337c82 */ /* 0x000fce0008000000 */
[----:B------:R-:W-:Y:S01]  /*30950*/  HGMMA.64x128x16.F32 R24, gdesc[UR48].tnspA, R24 ;  /* 0x21e00000301879f0 */ /* 0x000fe20008700818 */
[----:B------:R-:W-:Y:S02]  /*30960*/  R2UR UR11, R152 ;  /* 0x00000000980b72ca */ /* 0x000fe400000e0000 */
[----:B------:R-:W-:Y:S01]  /*30970*/  R2UR UR10, R153 ;  /* 0x00000000990a72ca */ /* 0x000fe200000e0000 */
[----:B------:R-:W-:-:S10]  /*30980*/  UIADD3.64 UR52, UR4, 0x980, URZ ;  /* 0x0000098004347897 */ /* 0x000fd4000fffe03f */
[----:B------:R-:W-:Y:S02]  /*30990*/  UMOV UR55, UR11 ;  /* 0x0000000b00377c82 */ /* 0x000fe40008000000 */
[----:B------:R-:W-:Y:S01]  /*309a0*/  UMOV UR54, UR10 ;  /* 0x0000000a00367c82 */ /* 0x000fe20008000000 */
[--C-:B------:R-:W-:Y:S01]  /*309b0*/  IMAD.X R227, R227, 0x1, R4.reuse, P5 ;  /* 0x00000001e3e37824 */ /* 0x100fe200028e0604 */
[-C--:B------:R-:W-:Y:S01]  /*309c0*/  IADD3 R17, P5, R17, R5.reuse, RZ ;  /* 0x0000000511117210 */ /* 0x080fe20007fbe0ff */
[--C-:B------:R-:W-:Y:S01]  /*309d0*/  IMAD.X R229, R229, 0x1, R4.reuse, P6 ;  /* 0x00000001e5e57824 */ /* 0x100fe200030e0604 */
[-C--:B------:R-:W-:Y:S01]  /*309e0*/  IADD3 R179, P6, R179, R5.reuse, RZ ;  /* 0x00000005b3b37210 */ /* 0x080fe20007fde0ff */
[----:B------:R-:W-:Y:S02]  /*309f0*/  IMAD.X R178, R178, 0x1, R4, P1 ;  /* 0x00000001b2b27824 */ /* 0x000fe400008e0604 */
[----:B------:R0:W-:Y:S01]  /*30a00*/  STL [R1+0x380], R17 ;  /* 0x0003801101007387 */ /* 0x0001e20000100800 */
[----:B------:R-:W-:-:S03]  /*30a10*/  IADD3 R177, P1, R177, R5, RZ ;  /* 0x00000005b1b17210 */ /* 0x000fc60007f3e0ff */
[----:B0-----:R-:W4:Y:S04]  /*30a20*/  LDL.LU R17, [R1+0x1300] ;  /* 0x0013000001117983 */ /* 0x001f280000300800 */
[----:B------:R-:W-:Y:S04]  /*30a30*/  STL [R1+0x3ac], R227 ;  /* 0x0003ace301007387 */ /* 0x000fe80000100800 */
[----:B------:R0:W-:Y:S01]  /*30a40*/  STL [R1+0x378], R179 ;  /* 0x000378b301007387 */ /* 0x0001e20000100800 */
[--C-:B------:R-:W-:Y:S02]  /*30a50*/  IMAD.X R176, R176, 0x1, R4.reuse, P2 ;  /* 0x00000001b0b07824 */ /* 0x100fe400010e0604 */
[--C-:B------:R-:W-:Y:S01]  /*30a60*/  IMAD.X R19, R19, 0x1, R4.reuse, P4 ;  /* 0x0000000113137824 */ /* 0x100fe200020e0604 */
[-C--:B------:R-:W-:Y:S01]  /*30a70*/  IADD3 R239, P2, R239, R5.reuse, RZ ;  /* 0x00000005efef7210 */ /* 0x080fe20007f5e0ff */
[--C-:B------:R-:W-:Y:S01]  /*30a80*/  IMAD.X R241, R241, 0x1, R4.reuse, P3 ;  /* 0x00000001f1f17824 */ /* 0x100fe200018e0604 */
[----:B0-----:R-:W4:Y:S04]  /*30a90*/  LDL.LU R179, [R1+0x328] ;  /* 0x0003280001b37983 */ /* 0x001f280000300800 */
[----:B------:R-:W-:Y:S04]  /*30aa0*/  STL [R1+0x3a4], R229 ;  /* 0x0003a4e501007387 */ /* 0x000fe80000100800 */
[----:B------:R0:W-:Y:S01]  /*30ab0*/  STL [R1+0x39c], R178 ;  /* 0x00039cb201007387 */ /* 0x0001e20000100800 */
[----:B------:R-:W-:Y:S01]  /*30ac0*/  IADD3 R251, P3, R251, R5, RZ ;  /* 0x00000005fbfb7210 */ /* 0x000fe20007f7e0ff */
[----:B------:R-:W-:-:S02]  /*30ad0*/  IMAD.X R13, R13, 0x1, R4, P5 ;  /* 0x000000010d0d7824 */ /* 0x000fc400028e0604 */
[----:B0-----:R-:W4:Y:S04]  /*30ae0*/  LDL.LU R178, [R1+0x34c] ;  /* 0x00034c0001b27983 */ /* 0x001f280000300800 */
[----:B------:R0:W-:Y:S04]  /*30af0*/  STL [R1+0x370], R177 ;  /* 0x000370b101007387 */ /* 0x0001e80000100800 */
[----:B0-----:R-:W4:Y:S04]  /*30b00*/  LDL.LU R177, [R1+0x320] ;  /* 0x0003200001b17983 */ /* 0x001f280000300800 */
[----:B------:R0:W-:Y:S04]  /*30b10*/  STL [R1+0x394], R176 ;  /* 0x000394b001007387 */ /* 0x0001e80000100800 */
[----:B0-----:R-:W4:Y:S01]  /*30b20*/  LDL.LU R176, [R1+0x344] ;  /* 0x0003440001b07983 */ /* 0x001f220000300800 */
[----:B------:R-:W-:Y:S03]  /*30b30*/  HGMMA.64x128x16.F32 R24, gdesc[UR52].tnspA, R24 ;  /* 0x21e00000341879f0 */ /* 0x000fe60008700818 */
[----:B------:R-:W-:Y:S04]  /*30b40*/  STL [R1+0x368], R239 ;  /* 0x000368ef01007387 */ /* 0x000fe80000100800 */
[----:B------:R0:W-:Y:S04]  /*30b50*/  STL [R1+0x384], R19 ;  /* 0x0003841301007387 */ /* 0x0001e80000100800 */
[----:B------:R-:W-:Y:S01]  /*30b60*/  STL [R1+0x38c], R241 ;  /* 0x00038cf101007387 */ /* 0x000fe20000100800 */
[----:B------:R-:W-:-:S02]  /*30b70*/  IADD3 R252, P4, R252, R5, RZ ;  /* 0x00000005fcfc7210 */ /* 0x000fc40007f9e0ff */
[----:B------:R-:W-:Y:S01]  /*30b80*/  IADD3 R185, P5, R185, R5, RZ ;  /* 0x00000005b9b97210 */ /* 0x000fe20007fbe0ff */
[----:B0-----:R-:W4:Y:S04]  /*30b90*/  LDL.LU R19, [R1+0x12fc] ;  /* 0x0012fc0001137983 */ /* 0x001f280000300800 */
[----:B------:R-:W-:Y:S04]  /*30ba0*/  STL [R1+0x360], R251 ;  /* 0x000360fb01007387 */ /* 0x000fe80000100800 */
[----:B------:R0:W-:Y:S04]  /*30bb0*/  STL [R1+0x37c], R13 ;  /* 0x00037c0d01007387 */ /* 0x0001e80000100800 */
[----:B0-----:R-:W4:Y:S04]  /*30bc0*/  LDL.LU R13, [R1+0x12f8] ;  /* 0x0012f800010d7983 */ /* 0x001f280000300800 */
[----:B------:R-:W-:Y:S01]  /*30bd0*/  STL [R1+0x358], R252 ;  /* 0x000358fc01007387 */ /* 0x000fe20000100800 */
[----:B------:R-:W-:Y:S01]  /*30be0*/  UIADD3.64 UR48, UR4, 0xa00, URZ ;  /* 0x00000a0004307897 */ /* 0x000fe2000fffe03f */
[----:B------:R-:W-:Y:S01]  /*30bf0*/  UMOV UR50, UR14 ;  /* 0x0000000e00327c82 */ /* 0x000fe20008000000 */
[----:B------:R-:W-:-:S07]  /*30c00*/  UMOV UR51, UR15 ;  /* 0x0000000f00337c82 */ /* 0x000fce0008000000 */
[----:B------:R-:W-:Y:S01]  /*30c10*/  HGMMA.64x128x16.F32 R24, gdesc[UR48].tnspA, R24 ;  /* 0x21e00000301879f0 */ /* 0x000fe20008700818 */
[----:B--2---:R-:W-:-:S05]  /*30c20*/  IMAD.X R173, R173, 0x1, R4, P6 ;  /* 0x00000001adad7824 */ /* 0x004fca00030e0604 */
[----:B------:R0:W-:Y:S01]  /*30c30*/  STL [R1+0x374], R173 ;  /* 0x000374ad01007387 */ /* 0x0001e20000100800 */
[-C--:B---3--:R-:W-:Y:S01]  /*30c40*/  IADD3 R172, P6, R172, R5.reuse, RZ ;  /* 0x00000005acac7210 */ /* 0x088fe20007fde0ff */
[--C-:B----4-:R-:W-:Y:S02]  /*30c50*/  IMAD.X R184, R184, 0x1, R4.reuse, P1 ;  /* 0x00000001b8b87824 */ /* 0x110fe400008e0604 */
[----:B0-----:R-:W2:Y:S04]  /*30c60*/  LDL.LU R173, [R1+0x318] ;  /* 0x0003180001ad7983 */ /* 0x001ea80000300800 */
[----:B------:R-:W-:Y:S04]  /*30c70*/  STL [R1+0x350], R185 ;  /* 0x000350b901007387 */ /* 0x000fe80000100800 */
[----:B------:R0:W-:Y:S01]  /*30c80*/  STL [R1+0x348], R172 ;  /* 0x000348ac01007387 */ /* 0x0001e20000100800 */
[----:B------:R-:W-:Y:S01]  /*30c90*/  IADD3 R183, P1, R183, R5, RZ ;  /* 0x00000005b7b77210 */ /* 0x000fe20007f3e0ff */
[----:B------:R-:W-:-:S02]  /*30ca0*/  IMAD.X R190, R190, 0x1, R4, P2 ;  /* 0x00000001bebe7824 */ /* 0x000fc400010e0604 */
[----:B0-----:R-:W3:Y:S04]  /*30cb0*/  LDL.LU R172, [R1+0x33c] ;  /* 0x00033c0001ac7983 */ /* 0x001ee80000300800 */
        /* <DEDUP_REMOVED lines=9> */
[----:B------:R0:W-:Y:S01]  /*30d50*/  STL [R1+0x338], R182 ;  /* 0x000338b601007387 */ /* 0x0001e20000100800 */
[----:B------:R-:W-:-:S03]  /*30d60*/  IMAD.X R180, R180, 0x1, R4, P4 ;  /* 0x00000001b4b47824 */ /* 0x000fc600020e0604 */
[----:B------:R-:W4:Y:S04]  /*30d70*/  LDL.LU R227, [R1+0x324] ;  /* 0x0003240001e37983 */ /* 0x000f280000300800 */
[----:B------:R-:W4:Y:S04]  /*30d80*/  LDL.LU R229, [R1+0x2f8] ;  /* 0x0002f80001e57983 */ /* 0x000f280000300800 */
[----:B------:R1:W-:Y:S04]  /*30d90*/  STL [R1+0x330], R181 ;  /* 0x000330b501007387 */ /* 0x0003e80000100800 */
[----:B------:R-:W4:Y:S04]  /*30da0*/  LDL.LU R239, [R1+0x31c] ;  /* 0x00031c0001ef7983 */ /* 0x000f280000300800 */
[----:B------:R1:W-:Y:S04]  /*30db0*/  STL [R1+0x354], R180 ;  /* 0x000354b401007387 */ /* 0x0003e80000100800 */
[----:B------:R-:W4:Y:S04]  /*30dc0*/  LDL.LU R241, [R1+0x2f0] ;  /* 0x0002f00001f17983 */ /* 0x000f280000300800 */
[----:B------:R-:W4:Y:S04]  /*30dd0*/  LDL.LU R251, [R1+0x2e8] ;  /* 0x0002e80001fb7983 */ /* 0x000f280000300800 */
[----:B------:R-:W4:Y:S01]  /*30de0*/  LDL.LU R252, [R1+0x2e0] ;  /* 0x0002e00001fc7983 */ /* 0x000f220000300800 */
[----:B------:R-:W-:Y:S01]  /*30df0*/  UIADD3.64 UR52, UR4, 0xa80, URZ ;  /* 0x00000a8004347897 */ /* 0x000fe2000fffe03f */
[----:B------:R-:W-:Y:S01]  /*30e00*/  UMOV UR54, UR18 ;  /* 0x0000001200367c82 */ /* 0x000fe20008000000 */
[----:B------:R-:W-:-:S07]  /*30e10*/  UMOV UR55, UR19 ;  /* 0x0000001300377c82 */ /* 0x000fce0008000000 */
[----:B------:R-:W-:Y:S01]  /*30e20*/  HGMMA.64x128x16.F32 R24, gdesc[UR52].tnspA, R24 ;  /* 0x21e00000341879f0 */ /* 0x000fe20008700818 */
[----:B------:R-:W-:Y:S01]  /*30e30*/  UIADD3.64 UR48, UR4, 0xb00, URZ ;  /* 0x00000b0004307897 */ /* 0x000fe2000fffe03f */
[----:B------:R-:W-:Y:S01]  /*30e40*/  UMOV UR50, UR22 ;  /* 0x0000001600327c82 */ /* 0x000fe20008000000 */
[----:B------:R-:W-:Y:S01]  /*30e50*/  UMOV UR51, UR23 ;  /* 0x0000001700337c82 */ /* 0x000fe20008000000 */
[----:B------:R-:W-:-:S05]  /*30e60*/  IADD3 R179, P4, R179, R5, RZ ;  /* 0x00000005b3b37210 */ /* 0x000fca0007f9e0ff */
[----:B------:R1:W-:Y:S04]  /*30e70*/  STL [R1+0x328], R179 ;  /* 0x000328b301007387 */ /* 0x0003e80000100800 */
[----:B------:R-:W4:Y:S01]  /*30e80*/  LDL.LU R185, [R1+0x2d8] ;  /* 0x0002d80001b97983 */ /* 0x000f220000300800 */
[----:B------:R-:W-:-:S05]  /*30e90*/  IMAD.X R178, R178, 0x1, R4, P5 ;  /* 0x00000001b2b27824 */ /* 0x000fca00028e0604 */
[----:B------:R1:W-:Y:S04]  /*30ea0*/  STL [R1+0x34c], R178 ;  /* 0x00034cb201007387 */ /* 0x0003e80000100800 */
[----:B------:R-:W4:Y:S01]  /*30eb0*/  LDL.LU R184, [R1+0x2d0] ;  /* 0x0002d00001b87983 */ /* 0x000f220000300800 */
[----:B------:R-:W-:-:S05]  /*30ec0*/  IADD3 R177, P5, R177, R5, RZ ;  /* 0x00000005b1b17210 */ /* 0x000fca0007fbe0ff */
[----:B------:R1:W-:Y:S04]  /*30ed0*/  STL [R1+0x320], R177 ;  /* 0x000320b101007387 */ /* 0x0003e80000100800 */
[----:B------:R-:W4:Y:S04]  /*30ee0*/  LDL.LU R183, [R1+0x2f4] ;  /* 0x0002f40001b77983 */ /* 0x000f280000300800 */
[----:B0-----:R-:W4:Y:S01]  /*30ef0*/  LDL.LU R182, [R1+0x2c8] ;  /* 0x0002c80001b67983 */ /* 0x001f220000300800 */
[----:B------:R-:W-:-:S05]  /*30f00*/  IMAD.X R176, R176, 0x1, R4, P6 ;  /* 0x00000001b0b07824 */ /* 0x000fca00030e0604 */
[----:B------:R0:W-:Y:S04]  /*30f10*/  STL [R1+0x344], R176 ;  /* 0x000344b001007387 */ /* 0x0001e80000100800 */
[----:B-1----:R-:W4:Y:S04]  /*30f20*/  LDL.LU R181, [R1+0x2ec] ;  /* 0x0002ec0001b57983 */ /* 0x002f280000300800 */
[----:B------:R-:W4:Y:S04]  /*30f30*/  LDL.LU R180, [R1+0x2c0] ;  /* 0x0002c00001b47983 */ /* 0x000f280000300800 */
[----:B------:R-:W4:Y:S04]  /*30f40*/  LDL.LU R179, [R1+0x2e4] ;  /* 0x0002e40001b37983 */ /* 0x000f280000300800 */
[----:B------:R-:W4:Y:S04]  /*30f50*/  LDL.LU R178, [R1+0x2b8] ;  /* 0x0002b80001b27983 */ /* 0x000f280000300800 */
[----:B------:R-:W4:Y:S04]  /*30f60*/  LDL.LU R177, [R1+0x2dc] ;  /* 0x0002dc0001b17983 */ /* 0x000f280000300800 */
[----:B0-----:R-:W4:Y:S01]  /*30f70*/  LDL.LU R176, [R1+0x2d4] ;  /* 0x0002d40001b07983 */ /* 0x001f220000300800 */
[----:B------:R-:W-:Y:S01]  /*30f80*/  HGMMA.64x128x16.F32 R24, gdesc[UR48].tnspA, R24 ;  /* 0x21e00000301879f0 */ /* 0x000fe20008700818 */
[----:B------:R-:W-:Y:S01]  /*30f90*/  UIADD3.64 UR52, UR4, 0xb80, URZ ;  /* 0x00000b8004347897 */ /* 0x000fe2000fffe03f */
[----:B------:R-:W-:Y:S01]  /*30fa0*/  UMOV UR54, UR26 ;  /* 0x0000001a00367c82 */ /* 0x000fe20008000000 */
[----:B------:R-:W-:Y:S01]  /*30fb0*/  UMOV UR55, UR27 ;  /* 0x0000001b00377c82 */ /* 0x000fe20008000000 */
[----:B--2---:R-:W-:-:S08]  /*30fc0*/  IADD3 R173, P6, R173, R5, RZ ;  /* 0x00000005adad7210 */ /* 0x004fd00007fde0ff */
[----:B------:R-:W-:Y:S01]  /*30fd0*/  HGMMA.64x128x16.F32 R24, gdesc[UR52].tnspA, R24 ;  /* 0x21e00000341879f0 */ /* 0x000fe20008700818 */
[----:B------:R0:W-:Y:S01]  /*30fe0*/  STL [R1+0x318], R173 ;  /* 0x000318ad01007387 */ /* 0x0001e20000100800 */
[--C-:B---3--:R-:W-:Y:S01]  /*30ff0*/  IMAD.X R172, R172, 0x1, R4.reuse, P1 ;  /* 0x00000001acac7824 */ /* 0x108fe200008e0604 */
[-C--:B------:R-:W-:Y:S02]  /*31000*/  IADD3 R17, P1, R17, R5.reuse, RZ ;  /* 0x0000000511117210 */ /* 0x080fe40007f3e0ff */
[----:B0-----:R-:W2:Y:S04]  /*31010*/  LDL.LU R173, [R1+0x2cc] ;  /* 0x0002cc0001ad7983 */ /* 0x001ea80000300800 */
[----:B------:R0:W-:Y:S04]  /*31020*/  STL [R1+0x310], R17 ;  /* 0x0003101101007387 */ /* 0x0001e80000100800 */
[----:B------:R1:W-:Y:S01]  /*31030*/  STL [R1+0x33c], R172 ;  /* 0x00033cac01007387 */ /* 0x0003e20000100800 */
[----:B----4-:R-:W-:Y:S01]  /*31040*/  IMAD.X R190, R190, 0x1, R4, P2 ;  /* 0x00000001bebe7824 */ /* 0x010fe200010e0604 */
[----:B------:R-:W-:-:S02]  /*31050*/  IADD3 R12, P2, R12, R5, RZ ;  /* 0x000000050c0c7210 */ /* 0x000fc40007f5e0ff */
[----:B0-----:R-:W3:Y:S04]  /*31060*/  LDL.LU R17, [R1+0x12f4] ;  /* 0x0012f40001117983 */ /* 0x001ee80000300800 */
[----:B-1----:R-:W4:Y:S04]  /*31070*/  LDL.LU R172, [R1+0x2c4] ;  /* 0x0002c40001ac7983 */ /* 0x002f280000300800 */
[----:B------:R0:W-:Y:S01]  /*31080*/  STL [R1+0x334], R190 ;  /* 0x000334be01007387 */ /* 0x0001e20000100800 */
[--C-:B------:R-:W-:Y:S02]  /*31090*/  IMAD.X R13, R13, 0x1, R4.reuse, P6 ;  /* 0x000000010d0d7824 */ /* 0x100fe400030e0604 */
[--C-:B------:R-:W-:Y:S01]  /*310a0*/  IMAD.X R191, R191, 0x1, R4.reuse, P3 ;  /* 0x00000001bfbf7824 */ /* 0x100fe200018e0604 */
[-C--:B------:R-:W-:Y:S01]  /*310b0*/  IADD3 R18, P3, R18, R5.reuse, RZ ;  /* 0x0000000512127210 */ /* 0x080fe20007f7e0ff */
[----:B0-----:R-:W4:Y:S04]  /*310c0*/  LDL.LU R190, [R1+0x2bc] ;  /* 0x0002bc0001be7983 */ /* 0x001f280000300800 */
[----:B------:R0:W-:Y:S01]  /*310d0*/  STL [R1+0x308], R12 ;  /* 0x0003080c01007387 */ /* 0x0001e20000100800 */
[--C-:B------:R-:W-:Y:S01]  /*310e0*/  IMAD.X R227, R227, 0x1, R4.reuse, P4 ;  /* 0x00000001e3e37824 */ /* 0x100fe200020e0604 */
[-C--:B------:R-:W-:Y:S01]  /*310f0*/  IADD3 R229, P4, R229, R5.reuse, RZ ;  /* 0x00000005e5e57210 */ /* 0x080fe20007f9e0ff */
[--C-:B------:R-:W-:Y:S01]  /*31100*/  IMAD.X R239, R239, 0x1, R4.reuse, P5 ;  /* 0x00000001efef7824 */ /* 0x100fe200028e0604 */
[----:B------:R-:W-:Y:S01]  /*31110*/  IADD3 R241, P5, R241, R5, RZ ;  /* 0x00000005f1f17210 */ /* 0x000fe20007fbe0ff */
[----:B0-----:R-:W4:Y:S04]  /*31120*/  LDL.LU R12, [R1+0x12f0] ;  /* 0x0012f000010c7983 */ /* 0x001f280000300800 */
[----:B------:R0:W-:Y:S01]  /*31130*/  STL [R1+0x32c], R191 ;  /* 0x00032cbf01007387 */ /* 0x0001e20000100800 */
[----:B------:R-:W-:-:S03]  /*31140*/  IMAD.X R19, R19, 0x1, R4, P1 ;  /* 0x0000000113137824 */ /* 0x000fc600008e0604 */
[----:B0-----:R-:W4:Y:S04]  /*31150*/  LDL.LU R191, [R1+0x288] ;  /* 0x0002880001bf7983 */ /* 0x001f280000300800 */
[----:B------:R0:W-:Y:S04]  /*31160*/  STL [R1+0x300], R18 ;  /* 0x0003001201007387 */ /* 0x0001e80000100800 */
[----:B0-----:R-:W4:Y:S04]  /*31170*/  LDL.LU R18, [R1+0x12ec] ;  /* 0x0012ec0001127983 */ /* 0x001f280000300800 */
[----:B------:R-:W-:Y:S04]  /*31180*/  STL [R1+0x324], R227 ;  /* 0x000324e301007387 */ /* 0x000fe80000100800 */
[----:B------:R-:W-:Y:S04]  /*31190*/  STL [R1+0x2f8], R229 ;  /* 0x0002f8e501007387 */ /* 0x000fe80000100800 */
[----:B------:R0:W-:Y:S04]  /*311a0*/  STL [R1+0x314], R13 ;  /* 0x0003140d01007387 */ /* 0x0001e80000100800 */
[----:B------:R-:W-:Y:S04]  /*311b0*/  STL [R1+0x31c], R239 ;  /* 0x00031cef01007387 */ /* 0x000fe80000100800 */
[----:B0-----:R-:W4:Y:S04]  /*311c0*/  LDL.LU R13, [R1+0x12e8] ;  /* 0x0012e800010d7983 */ /* 0x001f280000300800 */
[----:B------:R-:W-:Y:S04]  /*311d0*/  STL [R1+0x2f0], R241 ;  /* 0x0002f0f101007387 */ /* 0x000fe80000100800 */
[----:B------:R0:W-:Y:S01]  /*311e0*/  STL [R1+0x30c], R19 ;  /* 0x00030c1301007387 */ /* 0x0001e20000100800 */
[----:B------:R-:W-:Y:S01]  /*311f0*/  IADD3 R251, P6, R251, R5, RZ ;  /* 0x00000005fbfb7210 */ /* 0x000fe20007fde0ff */
[----:B------:R-:W-:-:S02]  /*31200*/  IMAD.X R8, R8, 0x1, R4, P2 ;  /* 0x0000000108087824 */ /* 0x000fc400010e0604 */
[----:B0-----:R-:W4:Y:S01]  /*31210*/  LDL.LU R19, [R1+0x12e4] ;  /* 0x0012e40001137983 */ /* 0x001f220000300800 */
[----:B------:R-:W-:Y:S01]  /*31220*/  IADD3 R252, P1, R252, R5, RZ ;  /* 0x00000005fcfc7210 */ /* 0x000fe20007f3e0ff */
[----:B------:R-:W-:Y:S02]  /*31230*/  IMAD.X R15, R15, 0x1, R4, P3 ;  /* 0x000000010f0f7824 */ /* 0x000fe400018e0604 */
[----:B------:R-:W-:Y:S04]  /*31240*/  STL [R1+0x2e8], R251 ;  /* 0x0002e8fb01007387 */ /* 0x000fe80000100800 */
[----:B------:R0:W-:Y:S04]  /*31250*/  STL [R1+0x304], R8 ;  /* 0x0003040801007387 */ /* 0x0001e80000100800 */
[----:B0-----:R-:W4:Y:S04]  /*31260*/  LDL.LU R8, [R1+0x12e0] ;  /* 0x0012e00001087983 */ /* 0x001f280000300800 */
[----:B------:R-:W-:Y:S04]  /*31270*/  STL [R1+0x2e0], R252 ;  /* 0x0002e0fc01007387 */ /* 0x000fe80000100800 */
[----:B------:R0:W-:Y:S04]  /*31280*/  STL [R1+0x2fc], R15 ;  /* 0x0002fc0f01007387 */ /* 0x0001e80000100800 */
[----:B0-----:R-:W4:Y:S01]  /*31290*/  LDL.LU R15, [R1+0x12dc] ;  /* 0x0012dc00010f7983 */ /* 0x001f220000300800 */
[----:B------:R-:W-:Y:S01]  /*312a0*/  UIADD3.64 UR48, UR4, 0xc00, URZ ;  /* 0x00000c0004307897 */ /* 0x000fe2000fffe03f */
[----:B------:R-:W-:Y:S01]  /*312b0*/  UMOV UR50, UR30 ;  /* 0x0000001e00327c82 */ /* 0x000fe20008000000 */
[----:B------:R-:W-:-:S07]  /*312c0*/  UMOV UR51, UR31 ;  /* 0x0000001f00337c82 */ /* 0x000fce0008000000 */
[----:B------:R-:W-:Y:S01]  /*312d0*/  HGMMA.64x128x16.F32 R24, gdesc[UR48].tnspA, R24 ;  /* 0x21e00000301879f0 */ /* 0x000fe20008700818 */
[----:B------:R-:W-:Y:S01]  /*312e0*/  UIADD3.64 UR52, UR4, 0xc80, URZ ;  /* 0x00000c8004347897 */ /* 0x000fe2000fffe03f */
[----:B------:R-:W-:Y:S01]  /*312f0*/  UMOV UR54, UR34 ;  /* 0x0000002200367c82 */ /* 0x000fe20008000000 */
[----:B------:R-:W-:Y:S01]  /*31300*/  UMOV UR55, UR35 ;  /* 0x0000002300377c82 */ /* 0x000fe20008000000 */
[-C--:B------:R-:W-:Y:S02]  /*31310*/  IADD3 R185, P2, R185, R5.reuse, RZ ;  /* 0x00000005b9b97210 */ /* 0x080fe40007f5e0ff */
[-C--:B------:R-:W-:Y:S01]  /*31320*/  IADD3 R184, P3, R184, R5.reuse, RZ ;  /* 0x00000005b8b87210 */ /* 0x080fe20007f7e0ff */
[--C-:B------:R-:W-:Y:S01]  /*31330*/  IMAD.X R183, R183, 0x1, R4.reuse, P4 ;  /* 0x00000001b7b77824 */ /* 0x100fe200020e0604 */
[-C--:B------:R-:W-:Y:S01]  /*31340*/  IADD3 R182, P4, R182, R5.reuse, RZ ;  /* 0x00000005b6b67210 */ /* 0x080fe20007f9e0ff */
[----:B------:R-:W-:Y:S01]  /*31350*/  IMAD.X R181, R181, 0x1, R4, P5 ;  /* 0x00000001b5b57824 */ /* 0x000fe200028e0604 */
[----:B------:R-:W-:Y:S01]  /*31360*/  STL [R1+0x2d8], R185 ;  /* 0x0002d8b901007387 */ /* 0x000fe20000100800 */
[----:B------:R-:W-:-:S03]  /*31370*/  IADD3 R180, P5, R180, R5, RZ ;  /* 0x00000005b4b47210 */ /* 0x000fc60007fbe0ff */
[----:B------:R-:W-:Y:S01]  /*31380*/  STL [R1+0x2d0], R184 ;  /* 0x0002d0b801007387 */ /* 0x000fe20000100800 */
[--C-:B------:R-:W-:Y:S02]  /*31390*/  IMAD.X R179, R179, 0x1, R4.reuse, P6 ;  /* 0x00000001b3b37824 */ /* 0x100fe400030e0604 */
[----:B------:R-:W-:Y:S01]  /*313a0*/  IMAD.X R177, R177, 0x1, R4, P1 ;  /* 0x00000001b1b17824 */ /* 0x000fe200008e0604 */
[----:B------:R-:W-:Y:S04]  /*313b0*/  STL [R1+0x2f4], R183 ;  /* 0x0002f4b701007387 */ /* 0x000fe80000100800 */
[----:B------:R-:W-:Y:S01]  /*313c0*/  STL [R1+0x2c8], R182 ;  /* 0x0002c8b601007387 */ /* 0x000fe20000100800 */
[----:B------:R-:W-:-:S03]  /*313d0*/  IADD3 R178, P6, R178, R5, RZ ;  /* 0x00000005b2b27210 */ /* 0x000fc60007fde0ff */
[----:B------:R-:W-:Y:S04]  /*313e0*/  STL [R1+0x2ec], R181 ;  /* 0x0002ecb501007387 */ /* 0x000fe80000100800 */
[----:B------:R-:W-:Y:S01]  /*313f0*/  STL [R1+0x2c0], R180 ;  /* 0x0002c0b401007387 */ /* 0x000fe20000100800 */
[----:B------:R-:W-:-:S03]  /*31400*/  IMAD.X R176, R176, 0x1, R4, P2 ;  /* 0x00000001b0b07824 */ /* 0x000fc600010e0604 */
[----:B------:R-:W-:Y:S01]  /*31410*/  STL [R1+0x2e4], R179 ;  /* 0x0002e4b301007387 */ /* 0x000fe20000100800 */
[----:B------:R-:W-:Y:S01]  /*31420*/  HGMMA.64x128x16.F32 R24, gdesc[UR52].tnspA, R24 ;  /* 0x21e00000341879f0 */ /* 0x000fe20008700818 */
[----:B------:R-:W-:Y:S01]  /*31430*/  UIADD3.64 UR48, UR4, 0xd00, URZ ;  /* 0x00000d0004307897 */ /* 0x000fe2000fffe03f */
[--C-:B--2---:R-:W-:Y:S01]  /*31440*/  IMAD.X R173, R173, 0x1, R4.reuse, P3 ;  /* 0x00000001adad7824 */ /* 0x104fe200018e0604 */
[-C--:B---3--:R-:W-:Y:S01]  /*31450*/  IADD3 R17, P3, R17, R5.reuse, RZ ;  /* 0x0000000511117210 */ /* 0x088fe20007f7e0ff */
[--C-:B----4-:R-:W-:Y:S01]  /*31460*/  IMAD.X R172, R172, 0x1, R4.reuse, P4 ;  /* 0x00000001acac7824 */ /* 0x110fe200020e0604 */
[-C--:B------:R-:W-:Y:S01]  /*31470*/  IADD3 R9, P4, R9, R5.reuse, RZ ;  /* 0x0000000509097210 */ /* 0x080fe20007f9e0ff */
[----:B------:R-:W-:Y:S01]  /*31480*/  IMAD.X R190, R190, 0x1, R4, P5 ;  /* 0x00000001bebe7824 */ /* 0x000fe200028e0604 */
[-C--:B------:R-:W-:Y:S02]  /*31490*/  IADD3 R16, P5, R16, R5.reuse, RZ ;  /* 0x0000000510107210 */ /* 0x080fe40007fbe0ff */
[----:B------:R-:W-:-:S02]  /*314a0*/  IADD3 R18, P2, R18, R5, RZ ;  /* 0x0000000512127210 */ /* 0x000fc40007f5e0ff */
[----:B------:R-:W-:-:S05]  /*314b0*/  IADD3 R19, P1, R19, R5, RZ ;  /* 0x0000000513137210 */ /* 0x000fca0007f3e0ff */
[----:B------:R0:W-:Y:S04]  /*314c0*/  STL [R1+0x2b0], R19 ;  /* 0x0002b01301007387 */ /* 0x0001e80000100800 */
[----:B------:R-:W-:Y:S04]  /*314d0*/  STL [R1+0x2b8], R178 ;  /* 0x0002b8b201007387 */ /* 0x000fe80000100800 */
[----:B0-----:R0:W5:Y:S04]  /*314e0*/  LDL.LU R19, [R1+0x12d8] ;  /* 0x0012d80001137983 */ /* 0x0011680000300800 */
[----:B------:R-:W-:Y:S04]  /*314f0*/  STL [R1+0x2dc], R177 ;  /* 0x0002dcb101007387 */ /* 0x000fe80000100800 */
[----:B------:R1:W-:Y:S01]  /*31500*/  STL [R1+0x2a8], R18 ;  /* 0x0002a81201007387 */ /* 0x0003e20000100800 */
[----:B------:R-:W-:-:S03]  /*31510*/  IMAD.X R8, R8, 0x1, R4, P1 ;  /* 0x0000000108087824 */ /* 0x000fc600008e0604 */
[----:B-1----:R0:W5:Y:S04]  /*31520*/  LDL.LU R18, [R1+0x12d4] ;  /* 0x0012d40001127983 */ /* 0x0021680000300800 */
[----:B------:R-:W-:Y:S04]  /*31530*/  STL [R1+0x2d4], R176 ;  /* 0x0002d4b001007387 */ /* 0x000fe80000100800 */
[----:B------:R1:W-:Y:S01]  /*31540*/  STL [R1+0x2a0], R17 ;  /* 0x0002a01101007387 */ /* 0x0003e20000100800 */
[----:B------:R-:W-:-:S03]  /*31550*/  IMAD.X R15, R15, 0x1, R4, P6 ;  /* 0x000000010f0f7824 */ /* 0x000fc600030e0604 */
[----:B-1----:R0:W5:Y:S04]  /*31560*/  LDL.LU R17, [R1+0x12d0] ;  /* 0x0012d00001117983 */ /* 0x0021680000300800 */
[----:B------:R-:W-:Y:S04]  /*31570*/  STL [R1+0x2cc], R173 ;  /* 0x0002ccad01007387 */ /* 0x000fe80000100800 */
[----:B------:R1:W-:Y:S04]  /*31580*/  STL [R1+0x298], R9 ;  /* 0x0002980901007387 */ /* 0x0003e80000100800 */
[----:B-1----:R0:W5:Y:S04]  /*31590*/  LDL.LU R9, [R1+0x12cc] ;  /* 0x0012cc0001097983 */ /* 0x0021680000300800 */
[----:B------:R-:W-:Y:S04]  /*315a0*/  STL [R1+0x2c4], R172 ;  /* 0x0002c4ac01007387 */ /* 0x000fe80000100800 */
[----:B------:R1:W-:Y:S04]  /*315b0*/  STL [R1+0x290], R16 ;  /* 0x0002901001007387 */ /* 0x0003e80000100800 */
[----:B-1----:R0:W5:Y:S04]  /*315c0*/  LDL.LU R16, [R1+0x12c8] ;  /* 0x0012c80001107983 */ /* 0x0021680000300800 */
[----:B------:R-:W-:Y:S04]  /*315d0*/  STL [R1+0x2bc], R190 ;  /* 0x0002bcbe01007387 */ /* 0x000fe80000100800 */
[----:B------:R1:W-:Y:S04]  /*315e0*/  STL [R1+0x2b4], R15 ;  /* 0x0002b40f01007387 */ /* 0x0003e80000100800 */
[----:B-1----:R0:W5:Y:S04]  /*315f0*/  LDL.LU R15, [R1+0x12c4] ;  /* 0x0012c400010f7983 */ /* 0x0021680000300800 */
[----:B------:R1:W-:Y:S04]  /*31600*/  STL [R1+0x2ac], R8 ;  /* 0x0002ac0801007387 */ /* 0x0003e80000100800 */
[----:B-1----:R-:W2:Y:S01]  /*31610*/  LDL.LU R8, [R1+0x12c0] ;  /* 0x0012c00001087983 */ /* 0x002ea20000300800 */
[----:B------:R-:W-:Y:S01]  /*31620*/  UMOV UR50, UR38 ;  /* 0x0000002600327c82 */ /* 0x000fe20008000000 */
[----:B------:R-:W-:-:S02]  /*31630*/  UMOV UR51, UR39 ;  /* 0x0000002700337c82 */ /* 0x000fc40008000000 */
[----:B------:R-:W-:Y:S01]  /*31640*/  HGMMA.64x128x16.F32 R24, gdesc[UR48].tnspA, R24 ;  /* 0x21e00000301879f0 */ /* 0x000fe20008700818 */
[----:B------:R-:W-:Y:S01]  /*31650*/  UIADD3.64 UR52, UR4, 0xd80, URZ ;  /* 0x00000d8004347897 */ /* 0x000fe2000fffe03f */
[----:B------:R-:W-:Y:S01]  /*31660*/  UMOV UR54, UR42 ;  /* 0x0000002a00367c82 */ /* 0x000fe20008000000 */
[----:B------:R-:W-:Y:S01]  /*31670*/  UMOV UR55, UR43 ;  /* 0x0000002b00377c82 */ /* 0x000fe20008000000 */
[----:B------:R-:W-:-:S08]  /*31680*/  UIADD3.64 UR48, UR4, 0xe00, URZ ;  /* 0x00000e0004307897 */ /* 0x000fd0000fffe03f */
[----:B------:R-:W-:Y:S01]  /*31690*/  HGMMA.64x128x16.F32 R24, gdesc[UR52].tnspA, R24 ;  /* 0x21e00000341879f0 */ /* 0x000fe20008700818 */
[----:B------:R-:W-:Y:S01]  /*316a0*/  UMOV UR50, UR46 ;  /* 0x0000002e00327c82 */ /* 0x000fe20008000000 */
[----:B------:R-:W-:Y:S01]  /*316b0*/  UMOV UR51, UR47 ;  /* 0x0000002f00337c82 */ /* 0x000fe20008000000 */
[-C--:B------:R-:W-:Y:S02]  /*316c0*/  IADD3 R191, P6, R191, R5.reuse, RZ ;  /* 0x00000005bfbf7210 */ /* 0x080fe40007fde0ff */
[----:B------:R-:W-:Y:S01]  /*316d0*/  IADD3 R14, P1, R14, R5, RZ ;  /* 0x000000050e0e7210 */ /* 0x000fe20007f3e0ff */
[--C-:B------:R-:W-:Y:S02]  /*316e0*/  IMAD.X R13, R13, 0x1, R4.reuse, P2 ;  /* 0x000000010d0d7824 */ /* 0x100fe400010e0604 */
[--C-:B------:R-:W-:Y:S01]  /*316f0*/  IMAD.X R12, R12, 0x1, R4.reuse, P3 ;  /* 0x000000010c0c7824 */ /* 0x100fe200018e0604 */
[----:B------:R-:W-:Y:S04]  /*31700*/  STL [R1+0x288], R191 ;  /* 0x000288bf01007387 */ /* 0x000fe80000100800 */
[----:B------:R1:W-:Y:S01]  /*31710*/  STL [R1+0x280], R14 ;  /* 0x0002800e01007387 */ /* 0x0003e20000100800 */
[----:B------:R-:W-:-:S02]  /*31720*/  IMAD.X R11, R11, 0x1, R4, P4 ;  /* 0x000000010b0b7824 */ /* 0x000fc400020e0604 */
[--C-:B------:R-:W-:Y:S02]  /*31730*/  IMAD.X R10, R10, 0x1, R4.reuse, P5 ;  /* 0x000000010a0a7824 */ /* 0x100fe400028e0604 */
[----:B------:R-:W-:Y:S01]  /*31740*/  IMAD.X R0, R0, 0x1, R4, P1 ;  /* 0x0000000100007824 */ /* 0x000fe200008e0604 */
[----:B-1----:R0:W5:Y:S04]  /*31750*/  LDL.LU R14, [R1+0x12bc] ;  /* 0x0012bc00010e7983 */ /* 0x0021680000300800 */
[----:B------:R1:W-:Y:S04]  /*31760*/  STL [R1+0x2a4], R13 ;  /* 0x0002a40d01007387 */ /* 0x0003e80000100800 */
[----:B-1----:R0:W5:Y:S04]  /*31770*/  LDL.LU R13, [R1+0x12b8] ;  /* 0x0012b800010d7983 */ /* 0x0021680000300800 */
[----:B------:R1:W-:Y:S04]  /*31780*/  STL [R1+0x29c], R12 ;  /* 0x00029c0c01007387 */ /* 0x0003e80000100800 */
[----:B-1----:R0:W5:Y:S04]  /*31790*/  LDL.LU R12, [R1+0x12b4] ;  /* 0x0012b400010c7983 */ /* 0x0021680000300800 */
[----:B------:R1:W-:Y:S04]  /*317a0*/  STL [R1+0x294], R11 ;  /* 0x0002940b01007387 */ /* 0x0003e80000100800 */
[----:B-1----:R0:W5:Y:S04]  /*317b0*/  LDL.LU R11, [R1+0x12b0] ;  /* 0x0012b000010b7983 */ /* 0x0021680000300800 */
[----:B------:R1:W-:Y:S04]  /*317c0*/  STL [R1+0x28c], R10 ;  /* 0x00028c0a01007387 */ /* 0x0003e80000100800 */
[----:B-1----:R0:W5:Y:S01]  /*317d0*/  LDL.LU R10, [R1+0x12ac] ;  /* 0x0012ac00010a7983 */ /* 0x0021620000300800 */
[----:B------:R-:W-:Y:S01]  /*317e0*/  HGMMA.64x128x16.F32 R24, gdesc[UR48].tnspA, R24 ;  /* 0x21e00000301879f0 */ /* 0x000fe20008700818 */
[----:B------:R-:W-:-:S02]  /*317f0*/  R2UR UR51, R156 ;  /* 0x000000009c3372ca */ /* 0x000fc400000e0000 */
[----:B------:R-:W-:Y:S01]  /*31800*/  R2UR UR50, R157 ;  /* 0x000000009d3272ca */ /* 0x000fe200000e0000 */
[----:B------:R-:W-:Y:S01]  /*31810*/  UIADD3.64 UR52, UR4, 0xe80, URZ ;  /* 0x00000e8004347897 */ /* 0x000fe2000fffe03f */
[----:B--2---:R-:W-:-:S05]  /*31820*/  IMAD.X R8, R8, 0x1, R4, P6 ;  /* 0x0000000108087824 */ /* 0x004fca00030e0604 */
[----:B------:R1:W-:Y:S04]  /*31830*/  STL [R1+0x284], R8 ;  /* 0x0002840801007387 */ /* 0x0003e80000100800 */
[----:B-1----:R0:W5:Y:S04]  /*31840*/  LDL.LU R8, [R1+0x12a8] ;  /* 0x0012a80001087983 */ /* 0x0021680000300800 */
[----:B------:R1:W-:Y:S04]  /*31850*/  STL [R1+0x27c], R0 ;  /* 0x00027c0001007387 */ /* 0x0003e80000100800 */
[----:B-1----:R0:W5:Y:S01]  /*31860*/  LDL.LU R0, [R1+0x12a4] ;  /* 0x0012a40001007983 */ /* 0x0021620000300800 */
[----:B------:R-:W-:Y:S01]  /*31870*/  UMOV UR54, UR50 ;  /* 0x0000003200367c82 */ /* 0x000fe20008000000 */
[----:B------:R-:W-:-:S02]  /*31880*/  UMOV UR55, UR51 ;  /* 0x0000003300377c82 */ /* 0x000fc40008000000 */
[----:B------:R-:W-:Y:S01]  /*31890*/  HGMMA.64x128x16.F32 R24, gdesc[UR52].tnspA, R24 ;  /* 0x21e00000341879f0 */ /* 0x000fe20008700818 */
[----:B------:R-:W-:Y:S02]  /*318a0*/  R2UR UR55, R160 ;  /* 0x00000000a03772ca */ /* 0x000fe400000e0000 */
[----:B------:R-:W-:Y:S01]  /*318b0*/  R2UR UR54, R161 ;  /* 0x00000000a13672ca */ /* 0x000fe200000e0000 */
[----:B------:R-:W-:Y:S01]  /*318c0*/  UIADD3.64 UR56, UR4, 0xf00, URZ ;  /* 0x00000f0004387897 */ /* 0x000fe2000fffe03f */
[----:B------:R-:W-:Y:S02]  /*318d0*/  MOV R164, UR59 ;  /* 0x0000003b00a47c02 */ /* 0x000fe40008000f00 */
[----:B------:R-:W-:-:S07]  /*318e0*/  MOV R165, UR58 ;  /* 0x0000003a00a57c02 */ /* 0x000fce0008000f00 */
[----:B------:R-:W-:Y:S02]  /*318f0*/  UMOV UR59, UR55 ;  /* 0x00000037003b7c82 */ /* 0x000fe40008000000 */
[----:B------:R-:W-:Y:S02]  /*31900*/  UMOV UR58, UR54 ;  /* 0x00000036003a7c82 */ /* 0x000fe40008000000 */
[----:B------:R-:W-:Y:S01]  /*31910*/  HGMMA.64x128x16.F32 R24, gdesc[UR56].tnspA, R24, gsb0 ;  /* 0x21e00000381879f0 */ /* 0x000fe20008000818 */
[----:B------:R-:W-:Y:S02]  /*31920*/  R2UR UR9, R154 ;  /* 0x000000009a0972ca */ /* 0x000fe400000e0000 */
[----:B------:R-:W-:Y:S02]  /*31930*/  R2UR UR8, R155 ;  /* 0x000000009b0872ca */ /* 0x000fe400000e0000 */
[----:B------:R-:W-:Y:S02]  /*31940*/  R2UR UR49, R158 ;  /* 0x000000009e3172ca */ /* 0x000fe400000e0000 */
[----:B------:R-:W-:-:S02]  /*31950*/  R2UR UR48, R159 ;  /* 0x000000009f3072ca */ /* 0x000fc400000e0000 */
[----:B------:R-:W-:Y:S02]  /*31960*/  R2UR UR53, R162 ;  /* 0x00000000a23572ca */ /* 0x000fe400000e0000 */
[----:B------:R-:W-:Y:S02]  /*31970*/  R2UR UR52, R163 ;  /* 0x00000000a33472ca */ /* 0x000fe400000e0000 */
[----:B------:R-:W-:Y:S02]  /*31980*/  R2UR UR59, R164 ;  /* 0x00000000a43b72ca */ /* 0x000fe400000e0000 */
[----:B------:R-:W-:Y:S01]  /*31990*/  R2UR UR58, R165 ;  /* 0x00000000a53a72ca */ /* 0x000fe200000e0000 */
[----:B------:R-:W-:Y:S02]  /*319a0*/  WARPGROUP.DEPBAR.LE gsb0, 0x0 ;  /* 0x00008000000079c5 */ /* 0x000fe40000010000 */
[----:B0-----:R-:W-:-:S12]  /*319b0*/  @P0 BRA `(.L_x_1) ;  /* 0xfffffe1800240947 */ /* 0x001fd8000383ffff */
[----:B------:R-:W-:Y:S02]  /*319c0*/  F2FP.F16.F32.PACK_AB R59, R59, R58 ;  /* 0x0000003a3b3b723e */ /* 0x000fe400000000ff */
[----:B------:R-:W-:Y:S02]  /*319d0*/  F2FP.F16.F32.PACK_AB R87, R87, R86 ;  /* 0x000000565757723e */ /* 0x000fe400000000ff */
[----:B------:R-:W-:Y:S02]  /*319e0*/  F2FP.F16.F32.PACK_AB R83, R83, R82 ;  /* 0x000000525353723e */ /* 0x000fe400000000ff */
[----:B------:R-:W-:Y:S02]  /*319f0*/  F2FP.F16.F32.PACK_AB R79, R79, R78 ;  /* 0x0000004e4f4f723e */ /* 0x000fe400000000ff */
[----:B------:R-:W-:Y:S02]  /*31a00*/  F2FP.F16.F32.PACK_AB R75, R75, R74 ;  /* 0x0000004a4b4b723e */ /* 0x000fe400000000ff */
[----:B------:R-:W-:-:S02]  /*31a10*/  F2FP.F16.F32.PACK_AB R71, R71, R70 ;  /* 0x000000464747723e */ /* 0x000fc400000000ff */
        /* <DEDUP_REMOVED lines=57> */
[----:B------:R-:W-:-:S07]  /*31db0*/  F2FP.F16.F32.PACK_AB R24, R89, R88 ;  /* 0x000000585918723e */ /* 0x000fce00000000ff */
.L_x_0:
[----:B------:R-:W0:Y:S01]  /*31dc0*/  S2R R3, SR_TID.X ;  /* 0x0000000000037919 */ /* 0x000e220000002100 */
[----:B------:R-:W-:Y:S01]  /*31dd0*/  MOV R7, 0x400 ;  /* 0x0000040000077802 */ /* 0x000fe20000000f00 */
[----:B------:R-:W1:Y:S01]  /*31de0*/  LDC R101, c[0x0][0x244] ;  /* 0x00009100ff657b82 */ /* 0x000e620000000800 */
[----:B-----5:R-:W2:Y:S01]  /*31df0*/  S2R R8, SR_CgaCtaId ;  /* 0x0000000000087919 */ /* 0x020ea20000008800 */
[----:B------:R-:W3:Y:S06]  /*31e00*/  S2R R6, SR_TID.X ;  /* 0x0000000000067919 */ /* 0x000eec0000002100 */
[----:B------:R-:W4:Y:S01]  /*31e10*/  LDC.64 R102, c[0x0][0x220] ;  /* 0x00008800ff667b82 */ /* 0x000f220000000a00 */
[----:B------:R-:W1:Y:S01]  /*31e20*/  LDL.LU R152, [R1+0x12a0] ;  /* 0x0012a00001987983 */ /* 0x000e620000300800 */
[----:B0-----:R-:W-:-:S02]  /*31e30*/  IMAD.SHL.U32 R2, R3, 0x10, RZ ;  /* 0x0000001003027824 */ /* 0x001fc400078e00ff */
[C---:B------:R-:W-:Y:S02]  /*31e40*/  IMAD.SHL.U32 R4, R3.reuse, 0x40, RZ ;  /* 0x0000004003047824 */ /* 0x040fe400078e00ff */
[----:B------:R-:W-:Y:S01]  /*31e50*/  IMAD.SHL.U32 R3, R3, 0x8, RZ ;  /* 0x0000000803037824 */ /* 0x000fe200078e00ff */
[----:B------:R-:W-:Y:S02]  /*31e60*/  LOP3.LUT R2, R2, 0xf0, RZ, 0xc0, !PT ;  /* 0x000000f002027812 */ /* 0x000fe400078ec0ff */
[----:B------:R-:W-:Y:S02]  /*31e70*/  LOP3.LUT R5, R4, 0x400, RZ, 0xc0, !PT ;  /* 0x0000040004057812 */ /* 0x000fe400078ec0ff */
[----:B--2---:R-:W-:Y:S02]  /*31e80*/  LEA R7, R8, R7, 0x18 ;  /* 0x0000000708077211 */ /* 0x004fe400078ec0ff */
[----:B------:R-:W-:Y:S02]  /*31e90*/  LOP3.LUT R3, R3, 0x300, RZ, 0xc0, !PT ;  /* 0x0000030003037812 */ /* 0x000fe400078ec0ff */
[----:B------:R-:W-:-:S02]  /*31ea0*/  IADD3 R2, R5, R7, R2 ;  /* 0x0000000705027210 */ /* 0x000fc40007ffe002 */
[----:B---3--:R-:W-:-:S03]  /*31eb0*/  LOP3.LUT R6, R6, 0x7f, RZ, 0xc0, !PT ;  /* 0x0000007f06067812 */ /* 0x008fc600078ec0ff */
[----:B------:R-:W-:Y:S01]  /*31ec0*/  IMAD.IADD R100, R3, 0x1, R2 ;  /* 0x0000000103647824 */ /* 0x000fe200078e0202 */
[----:B------:R-:W-:Y:S01]  /*31ed0*/  BAR.SYNC.DEFER_BLOCKING 0x0 ;  /* 0x0000000000007b1d */ /* 0x000fe20000010000 */
[----:B------:R-:W-:-:S07]  /*31ee0*/  IMAD R2, R6, 0x10, R7 ;  /* 0x0000001006027824 */ /* 0x000fce00078e0207 */
[----:B------:R-:W0:Y:S01]  /*31ef0*/  LDC R3, c[0x0][0x248] ;  /* 0x00009200ff037b82 */ /* 0x000e220000000800 */
[----:B------:R-:W-:Y:S07]  /*31f00*/  STSM.16.M88.4 [R100], R24 ;  /* 0x0000001864007844 */ /* 0x000fee0000000200 */
[----:B------:R-:W-:Y:S06]  /*31f10*/  BAR.SYNC.DEFER_BLOCKING 0x0 ;  /* 0x0000000000007b1d */ /* 0x000fec0000010000 */
[----:B------:R-:W2:Y:S02]  /*31f20*/  LDS.128 R96, [R2] ;  /* 0x0000000002607984 */ /* 0x000ea40000000c00 */
[----:B------:R-:W-:Y:S06]  /*31f30*/  BAR.SYNC.DEFER_BLOCKING 0x0 ;  /* 0x0000000000007b1d */ /* 0x000fec0000010000 */
[----:B------:R-:W-:Y:S02]  /*31f40*/  STSM.16.M88.4 [R100], R28 ;  /* 0x0000001c64007844 */ /* 0x000fe40000000200 */
[----:B------:R-:W-:Y:S06]  /*31f50*/  BAR.SYNC.DEFER_BLOCKING 0x0 ;  /* 0x0000000000007b1d */ /* 0x000fec0000010000 */
[----:B------:R-:W3:Y:S02]  /*31f60*/  LDS.128 R92, [R2] ;  /* 0x00000000025c7984 */ /* 0x000ee40000000c00 */
        /* <DEDUP_REMOVED lines=17> */
[----:B------:R4:W-:Y:S02]  /*32080*/  STSM.16.M88.4 [R100], R48 ;  /* 0x0000003064007844 */ /* 0x0009e40000000200 */
[----:B------:R-:W-:Y:S08]  /*32090*/  BAR.SYNC.DEFER_BLOCKING 0x0 ;  /* 0x0000000000007b1d */ /* 0x000ff00000010000 */
[----:B----4-:R-:W4:Y:S01]  /*320a0*/  LDC.64 R50, c[0x0][0x228] ;  /* 0x00008a00ff327b82 */ /* 0x010f220000000a00 */
[----:B------:R-:W3:Y:S07]  /*320b0*/  LDS.128 R12, [R2] ;  /* 0x00000000020c7984 */ /* 0x000eee0000000c00 */
[----:B------:R-:W-:Y:S06]  /*320c0*/  BAR.SYNC.DEFER_BLOCKING 0x0 ;  /* 0x0000000000007b1d */ /* 0x000fec0000010000 */
[----:B------:R-:W-:Y:S02]  /*320d0*/  STSM.16.M88.4 [R100], R120 ;  /* 0x0000007864007844 */ /* 0x000fe40000000200 */
[----:B------:R-:W-:Y:S06]  /*320e0*/  BAR.SYNC.DEFER_BLOCKING 0x0 ;  /* 0x0000000000007b1d */ /* 0x000fec0000010000 */
[----:B------:R-:W3:Y:S02]  /*320f0*/  LDS.128 R16, [R2] ;  /* 0x0000000002107984 */ /* 0x000ee40000000c00 */
[----:B------:R-:W-:Y:S06]  /*32100*/  BAR.SYNC.DEFER_BLOCKING 0x0 ;  /* 0x0000000000007b1d */ /* 0x000fec0000010000 */
[----:B------:R0:W-:Y:S02]  /*32110*/  STSM.16.M88.4 [R100], R56 ;  /* 0x0000003864007844 */ /* 0x0001e40000000200 */
[----:B------:R-:W-:Y:S08]  /*32120*/  BAR.SYNC.DEFER_BLOCKING 0x0 ;  /* 0x0000000000007b1d */ /* 0x000ff00000010000 */
[----:B0-----:R-:W0:Y:S08]  /*32130*/  LDC R59, c[0x0][0x22c] ;  /* 0x00008b00ff3b7b82 */ /* 0x001e300000000800 */
[----:B------:R-:W2:Y:S01]  /*32140*/  LDC R57, c[0x0][0x22c] ;  /* 0x00008b00ff397b82 */ /* 0x000ea20000000800 */
[----:B------:R-:W3:Y:S07]  /*32150*/  LDS.128 R20, [R2] ;  /* 0x0000000002147984 */ /* 0x000eee0000000c00 */
[----:B------:R-:W-:Y:S08]  /*32160*/  BAR.SYNC.DEFER_BLOCKING 0x0 ;  /* 0x0000000000007b1d */ /* 0x000ff00000010000 */
[----:B------:R-:W3:Y:S01]  /*32170*/  LDC R56, c[0x0][0x22c] ;  /* 0x00008b00ff387b82 */ /* 0x000ee20000000800 */
[----:B------:R4:W-:Y:S07]  /*32180*/  STSM.16.M88.4 [R100], R60 ;  /* 0x0000003c64007844 */ /* 0x0009ee0000000200 */
[----:B------:R-:W-:Y:S01]  /*32190*/  BAR.SYNC.DEFER_BLOCKING 0x0 ;  /* 0x0000000000007b1d */ /* 0x000fe20000010000 */
[C---:B-1----:R-:W-:Y:S01]  /*321a0*/  IMAD R49, R152.reuse, R101, RZ ;  /* 0x0000006598317224 */ /* 0x042fe200078e02ff */
[----:B----4-:R-:W-:Y:S01]  /*321b0*/  ISETP.GE.AND P0, PT, R152, R50, PT ;  /* 0x000000329800720c */ /* 0x010fe20003f06270 */
[----:B------:R-:W-:-:S02]  /*321c0*/  IMAD R58, R0, R3, RZ ;  /* 0x00000003003a7224 */ /* 0x000fc400078e02ff */
[----:B------:R-:W-:-:S03]  /*321d0*/  VIADD R60, R0, 0x3 ;  /* 0x00000003003c7836 */ /* 0x000fc60000000000 */
[----:B------:R-:W1:Y:S01]  /*321e0*/  LDC R63, c[0x0][0x22c] ;  /* 0x00008b00ff3f7b82 */ /* 0x000e620000000800 */
[----:B------:R-:W4:Y:S07]  /*321f0*/  LDS.128 R24, [R2] ;  /* 0x0000000002187984 */ /* 0x000f2e0000000c00 */
[----:B------:R-:W-:Y:S06]  /*32200*/  BAR.SYNC.DEFER_BLOCKING 0x0 ;  /* 0x0000000000007b1d */ /* 0x000fec0000010000 */
[----:B------:R0:W-:Y:S02]  /*32210*/  STSM.16.M88.4 [R100], R64 ;  /* 0x0000004064007844 */ /* 0x0001e40000000200 */
[----:B------:R-:W-:Y:S01]  /*32220*/  BAR.SYNC.DEFER_BLOCKING 0x0 ;  /* 0x0000000000007b1d */ /* 0x000fe20000010000 */
[----:B------:R-:W-:Y:S01]  /*32230*/  LEA R48, P1, R49, R102, 0x1 ;  /* 0x0000006631307211 */ /* 0x000fe200078208ff */
[C---:B------:R-:W-:Y:S01]  /*32240*/  VIADD R50, R0.reuse, 0x2 ;  /* 0x0000000200327836 */ /* 0x040fe20000000000 */
[----:B------:R-:W-:-:S05]  /*32250*/  ISETP.LT.AND P4, PT, R0, R51, !P0 ;  /* 0x000000330000720c */ /* 0x000fca0004781270 */
[----:B0-----:R-:W0:Y:S08]  /*32260*/  LDC R65, c[0x0][0x22c] ;  /* 0x00008b00ff417b82 */ /* 0x001e300000000800 */
[----:B------:R-:W4:Y:S01]  /*32270*/  LDC R67, c[0x0][0x22c] ;  /* 0x00008b00ff437b82 */ /* 0x000f220000000800 */
[----:B------:R-:W4:Y:S07]  /*32280*/  LDS.128 R28, [R2] ;  /* 0x00000000021c7984 */ /* 0x000f2e0000000c00 */
[----:B------:R-:W-:Y:S08]  /*32290*/  BAR.SYNC.DEFER_BLOCKING 0x0 ;  /* 0x0000000000007b1d */ /* 0x000ff00000010000 */
[----:B------:R-:W4:Y:S01]  /*322a0*/  LDC R66, c[0x0][0x22c] ;  /* 0x00008b00ff427b82 */ /* 0x000f220000000800 */
[----:B------:R3:W-:Y:S07]  /*322b0*/  STSM.16.M88.4 [R100], R68 ;  /* 0x0000004464007844 */ /* 0x0007ee0000000200 */
[----:B------:R-:W-:Y:S06]  /*322c0*/  BAR.SYNC.DEFER_BLOCKING 0x0 ;  /* 0x0000000000007b1d */ /* 0x000fec0000010000 */
[----:B------:R-:W4:Y:S02]  /*322d0*/  LDS.128 R32, [R2] ;  /* 0x0000000002207984 */ /* 0x000f240000000c00 */
[----:B------:R-:W-:Y:S06]  /*322e0*/  BAR.SYNC.DEFER_BLOCKING 0x0 ;  /* 0x0000000000007b1d */ /* 0x000fec0000010000 */
[----:B------:R1:W-:Y:S02]  /*322f0*/  STSM.16.M88.4 [R100], R72 ;  /* 0x0000004864007844 */ /* 0x0003e40000000200 */
        /* <DEDUP_REMOVED lines=8> */
[----:B------:R-:W-:Y:S01]  /*32380*/  BAR.SYNC.DEFER_BLOCKING 0x0 ;  /* 0x0000000000007b1d */ /* 0x000fe20000010000 */
[----:B------:R-:W-:Y:S01]  /*32390*/  LEA.HI.X.SX32 R49, R49, R103, 0x1, P1 ;  /* 0x0000006731317211 */ /* 0x000fe200008f0eff */
[----:B------:R-:W-:Y:S01]  /*323a0*/  VIADD R51, R0, 0x1 ;  /* 0x0000000100337836 */ /* 0x000fe20000000000 */
[----:B--2---:R-:W-:-:S02]  /*323b0*/  ISETP.LT.AND P2, PT, R50, R57, !P0 ;  /* 0x000000393200720c */ /* 0x004fc40004741270 */
[----:B------:R-:W-:Y:S01]  /*323c0*/  PRMT R61, R96, 0x7632, R61 ;  /* 0x00007632603d7816 */ /* 0x000fe2000000003d */
[C---:B---3--:R-:W-:Y:S02]  /*323d0*/  VIADD R68, R0.reuse, 0x5 ;  /* 0x0000000500447836 */ /* 0x048fe40000000000 */
[C---:B------:R-:W-:Y:S02]  /*323e0*/  VIADD R70, R0.reuse, 0x14 ;  /* 0x0000001400467836 */ /* 0x040fe40000000000 */
[C---:B-1----:R-:W-:Y:S02]  /*323f0*/  VIADD R72, R0.reuse, 0x15 ;  /* 0x0000001500487836 */ /* 0x042fe40000000000 */
[C---:B0-----:R-:W-:Y:S01]  /*32400*/  VIADD R78, R0.reuse, 0x16 ;  /* 0x00000016004e7836 */ /* 0x041fe20000000000 */
[----:B------:R-:W0:Y:S01]  /*32410*/  LDC R81, c[0x0][0x22c] ;  /* 0x00008b00ff517b82 */ /* 0x000e220000000800 */
[C---:B------:R-:W-:Y:S02]  /*32420*/  VIADD R80, R0.reuse, 0x17 ;  /* 0x0000001700507836 */ /* 0x040fe40000000000 */
[----:B------:R-:W-:-:S05]  /*32430*/  VIADD R82, R0, 0x18 ;  /* 0x0000001800527836 */ /* 0x000fca0000000000 */
[----:B------:R-:W1:Y:S01]  /*32440*/  LDC R83, c[0x0][0x22c] ;  /* 0x00008b00ff537b82 */ /* 0x000e620000000800 */
[----:B------:R-:W2:Y:S07]  /*32450*/  LDS.128 R44, [R2] ;  /* 0x00000000022c7984 */ /* 0x000eae0000000c00 */
[----:B------:R-:W-:Y:S01]  /*32460*/  BAR.SYNC.DEFER_BLOCKING 0x0 ;  /* 0x0000000000007b1d */ /* 0x000fe20000010000 */
[----:B------:R-:W-:Y:S01]  /*32470*/  ISETP.LT.AND P1, PT, R60, R59, !P0 ;  /* 0x0000003b3c00720c */ /* 0x000fe20004721270 */
[----:B------:R-:W-:Y:S01]  /*32480*/  IMAD.IADD R60, R58, 0x1, R3 ;  /* 0x000000013a3c7824 */ /* 0x000fe200078e0203 */
[----:B------:R-:W-:-:S02]  /*32490*/  ISETP.LT.AND P3, PT, R51, R56, !P0 ;  /* 0x000000383300720c */ /* 0x000fc40004761270 */
[-C--:B------:R-:W-:Y:S01]  /*324a0*/  LEA R50, P5, R58, R48.reuse, 0x1 ;  /* 0x000000303a327211 */ /* 0x080fe200078a08ff */
[C-C-:B------:R-:W-:Y:S01]  /*324b0*/  IMAD.IADD R62, R60.reuse, 0x1, R3.reuse ;  /* 0x000000013c3e7824 */ /* 0x140fe200078e0203 */
[----:B------:R3:W-:Y:S01]  /*324c0*/  STSM.16.M88.4 [R100], R84 ;  /* 0x0000005464007844 */ /* 0x0007e20000000200 */
[----:B------:R-:W-:Y:S01]  /*324d0*/  BAR.SYNC.DEFER_BLOCKING 0x0 ;  /* 0x0000000000007b1d */ /* 0x000fe20000010000 */
[-C--:B------:R-:W-:Y:S01]  /*324e0*/  LEA R56, P6, R60, R48.reuse, 0x1 ;  /* 0x000000303c387211 */ /* 0x080fe200078c08ff */
[----:B------:R-:W-:Y:S01]  /*324f0*/  IMAD.IADD R64, R62, 0x1, R3 ;  /* 0x000000013e407824 */ /* 0x000fe200078e0203 */
[-C--:B------:R-:W-:Y:S02]  /*32500*/  LEA.HI.X.SX32 R51, R58, R49.reuse, 0x1, P5 ;  /* 0x000000313a337211 */ /* 0x080fe400028f0eff */
[----:B------:R-:W-:Y:S02]  /*32510*/  LEA R58, P5, R62, R48, 0x1 ;  /* 0x000000303e3a7211 */ /* 0x000fe400078a08ff */
[----:B------:R-:W-:-:S02]  /*32520*/  LEA.HI.X.SX32 R57, R60, R49, 0x1, P6 ;  /* 0x000000313c397211 */ /* 0x000fc400030f0eff */
[----:B------:R-:W-:Y:S01]  /*32530*/  LEA.HI.X.SX32 R59, R62, R49, 0x1, P5 ;  /* 0x000000313e3b7211 */ /* 0x000fe200028f0eff */
[C---:B------:R-:W-:Y:S02]  /*32540*/  VIADD R62, R0.reuse, 0x4 ;  /* 0x00000004003e7836 */ /* 0x040fe40000000000 */
[----:B---3--:R-:W-:Y:S01]  /*32550*/  VIADD R84, R0, 0x19 ;  /* 0x0000001900547836 */ /* 0x008fe20000000000 */
[----:B------:R-:W3:Y:S01]  /*32560*/  LDC R85, c[0x0][0x22c] ;  /* 0x00008b00ff557b82 */ /* 0x000ee20000000800 */
[----:B------:R4:W-:Y:S01]  /*32570*/  @P4 STG.E.U16 desc[UR60][R50.64], R96 ;  /* 0x0000006032004986 */ /* 0x0009e2000c10153c */
[----:B------:R-:W-:-:S03]  /*32580*/  LEA R60, P4, R64, R48, 0x1 ;  /* 0x00000030403c7211 */ /* 0x000fc600078808ff */
[----:B------:R0:W-:Y:S01]  /*32590*/  @P3 STG.E.U16 desc[UR60][R56.64], R61 ;  /* 0x0000003d38003986 */ /* 0x0001e2000c10153c */
[----:B------:R-:W-:Y:S02]  /*325a0*/  ISETP.LT.AND P3, PT, R68, R65, !P0 ;  /* 0x000000414400720c */ /* 0x000fe40004761270 */
[----:B------:R-:W2:Y:S01]  /*325b0*/  LDC R65, c[0x0][0x22c] ;  /* 0x00008b00ff417b82 */ /* 0x000ea20000000800 */
[----:B------:R1:W-:Y:S01]  /*325c0*/  @P2 STG.E.U16 desc[UR60][R58.64], R97 ;  /* 0x000000613a002986 */ /* 0x0003e2000c10153c */
[----:B----4-:R-:W-:Y:S01]  /*325d0*/  VIADD R50, R0, 0x7 ;  /* 0x0000000700327836 */ /* 0x010fe20000000000 */
[C---:B0-----:R-:W-:Y:S01]  /*325e0*/  LEA.HI.X.SX32 R61, R64.reuse, R49, 0x1, P4 ;  /* 0x00000031403d7211 */ /* 0x041fe200020f0eff */
[----:B------:R-:W-:Y:S01]  /*325f0*/  IMAD.IADD R64, R64, 0x1, R3 ;  /* 0x0000000140407824 */ /* 0x000fe200078e0203 */
[----:B------:R-:W-:Y:S02]  /*32600*/  PRMT R57, R97, 0x7632, R57 ;  /* 0x0000763261397816 */ /* 0x000fe40000000039 */
[----:B------:R-:W-:-:S02]  /*32610*/  ISETP.LT.AND P4, PT, R62, R63, !P0 ;  /* 0x0000003f3e00720c */ /* 0x000fc40004781270 */
[----:B------:R-:W0:Y:S01]  /*32620*/  LDC R63, c[0x0][0x22c] ;  /* 0x00008b00ff3f7b82 */ /* 0x000e220000000800 */
[----:B------:R4:W-:Y:S01]  /*32630*/  @P1 STG.E.U16 desc[UR60][R60.64], R57 ;  /* 0x000000393c001986 */ /* 0x0009e2000c10153c */
[----:B------:R-:W-:Y:S01]  /*32640*/  VIADD R51, R0, 0x6 ;  /* 0x0000000600337836 */ /* 0x000fe20000000000 */
[----:B------:R-:W-:Y:S01]  /*32650*/  ISETP.LT.AND P1, PT, R50, R67, !P0 ;  /* 0x000000433200720c */ /* 0x000fe20004721270 */
[C---:B-1----:R-:W-:Y:S01]  /*32660*/  IMAD.IADD R58, R64.reuse, 0x1, R3 ;  /* 0x00000001403a7824 */ /* 0x042fe200078e0203 */
[----:B------:R-:W-:-:S03]  /*32670*/  LEA R50, P5, R64, R48, 0x1 ;  /* 0x0000003040327211 */ /* 0x000fc600078a08ff */
[----:B------:R-:W1:Y:S01]  /*32680*/  LDC R67, c[0x0][0x22c] ;  /* 0x00008b00ff437b82 */ /* 0x000e620000000800 */
[----:B------:R-:W-:Y:S01]  /*32690*/  ISETP.LT.AND P2, PT, R51, R66, !P0 ;  /* 0x000000423300720c */ /* 0x000fe20004741270 */
[C---:B------:R-:W-:Y:S01]  /*326a0*/  IMAD.IADD R62, R58.reuse, 0x1, R3 ;  /* 0x000000013a3e7824 */ /* 0x040fe200078e0203 */
[----:B------:R-:W-:Y:S02]  /*326b0*/  LEA R56, P6, R58, R48, 0x1 ;  /* 0x000000303a387211 */ /* 0x000fe400078c08ff */
[----:B------:R-:W-:-:S03]  /*326c0*/  LEA.HI.X.SX32 R51, R64, R49, 0x1, P5 ;  /* 0x0000003140337211 */ /* 0x000fc600028f0eff */
[----:B------:R-:W3:Y:S01]  /*326d0*/  LDC R66, c[0x0][0x22c] ;  /* 0x00008b00ff427b82 */ /* 0x000ee20000000800 */
[-C--:B----4-:R-:W-:Y:S01]  /*326e0*/  LEA.HI.X.SX32 R57, R58, R49.reuse, 0x1, P6 ;  /* 0x000000313a397211 */ /* 0x090fe200030f0eff */
[C---:B------:R-:W-:Y:S01]  /*326f0*/  IMAD.IADD R64, R62.reuse, 0x1, R3 ;  /* 0x000000013e407824 */ /* 0x040fe200078e0203 */
[-C--:B------:R-:W-:Y:S01]  /*32700*/  LEA R58, P5, R62, R48.reuse, 0x1 ;  /* 0x000000303e3a7211 */ /* 0x080fe200078a08ff */
[----:B------:R4:W-:Y:S01]  /*32710*/  @P4 STG.E.U16 desc[UR60][R50.64], R98 ;  /* 0x0000006232004986 */ /* 0x0009e2000c10153c */
[----:B------:R-:W-:Y:S02]  /*32720*/  PRMT R61, R98, 0x7632, R61 ;  /* 0x00007632623d7816 */ /* 0x000fe4000000003d */
[----:B------:R-:W-:Y:S01]  /*32730*/  LEA.HI.X.SX32 R59, R62, R49, 0x1, P5 ;  /* 0x000000313e3b7211 */ /* 0x000fe200028f0eff */
[----:B------:R-:W-:Y:S01]  /*32740*/  VIADD R62, R0, 0x8 ;  /* 0x00000008003e7836 */ /* 0x000fe20000000000 */
[----:B------:R-:W-:Y:S01]  /*32750*/  LEA R60, P4, R64, R48, 0x1 ;  /* 0x00000030403c7211 */ /* 0x000fe200078808ff */
[----:B------:R2:W-:Y:S01]  /*32760*/  @P3 STG.E.U16 desc[UR60][R56.64], R61 ;  /* 0x0000003d38003986 */ /* 0x0005e2000c10153c */
[----:B------:R-:W-:-:S02]  /*32770*/  VIADD R68, R0, 0x9 ;  /* 0x0000000900447836 */ /* 0x000fc40000000000 */
[----:B----4-:R-:W-:Y:S01]  /*32780*/  VIADD R50, R0, 0xb ;  /* 0x0000000b00327836 */ /* 0x010fe20000000000 */
[----:B------:R4:W-:Y:S01]  /*32790*/  @P2 STG.E.U16 desc[UR60][R58.64], R99 ;  /* 0x000000633a002986 */ /* 0x0009e2000c10153c */
[C---:B--2---:R-:W-:Y:S01]  /*327a0*/  LEA.HI.X.SX32 R61, R64.reuse, R49, 0x1, P4 ;  /* 0x00000031403d7211 */ /* 0x044fe200020f0eff */
[----:B------:R-:W-:Y:S01]  /*327b0*/  IMAD.IADD R64, R64, 0x1, R3 ;  /* 0x0000000140407824 */ /* 0x000fe200078e0203 */
[----:B------:R-:W-:Y:S02]  /*327c0*/  PRMT R57, R99, 0x7632, R57 ;  /* 0x0000763263397816 */ /* 0x000fe40000000039 */
[----:B0-----:R-:W-:Y:S02]  /*327d0*/  ISETP.LT.AND P4, PT, R62, R63, !P0 ;  /* 0x0000003f3e00720c */ /* 0x001fe40004781270 */
[----:B------:R-:W0:Y:S01]  /*327e0*/  LDC R63, c[0x0][0x22c] ;  /* 0x00008b00ff3f7b82 */ /* 0x000e220000000800 */
[----:B------:R2:W-:Y:S01]  /*327f0*/  @P1 STG.E.U16 desc[UR60][R60.64], R57 ;  /* 0x000000393c001986 */ /* 0x0005e2000c10153c */
[----:B------:R-:W-:Y:S01]  /*32800*/  VIADD R51, R0, 0xa ;  /* 0x0000000a00337836 */ /* 0x000fe20000000000 */
[----:B------:R-:W-:Y:S01]  /*32810*/  ISETP.LT.AND P3, PT, R68, R65, !P0 ;  /* 0x000000414400720c */ /* 0x000fe20004761270 */
[----:B----4-:R-:W-:Y:S01]  /*32820*/  IMAD.IADD R58, R64, 0x1, R3 ;  /* 0x00000001403a7824 */ /* 0x010fe200078e0203 */
[----:B-1----:R-:W-:-:S03]  /*32830*/  ISETP.LT.AND P1, PT, R50, R67, !P0 ;  /* 0x000000433200720c */ /* 0x002fc60004721270 */
[----:B------:R-:W1:Y:S01]  /*32840*/  LDC R65, c[0x0][0x22c] ;  /* 0x00008b00ff417b82 */ /* 0x000e620000000800 */
[----:B---3--:R-:W-:Y:S01]  /*32850*/  ISETP.LT.AND P2, PT, R51, R66, !P0 ;  /* 0x000000423300720c */ /* 0x008fe20004741270 */
[----:B------:R-:W-:Y:S01]  /*32860*/  IMAD.IADD R62, R58, 0x1, R3 ;  /* 0x000000013a3e7824 */ /* 0x000fe200078e0203 */
[-C--:B------:R-:W-:Y:S02]  /*32870*/  LEA R50, P5, R64, R48.reuse, 0x1 ;  /* 0x0000003040327211 */ /* 0x080fe400078a08ff */
[----:B------:R-:W-:-:S03]  /*32880*/  LEA R56, P6, R58, R48, 0x1 ;  /* 0x000000303a387211 */ /* 0x000fc600078c08ff */
[----:B------:R-:W3:Y:S01]  /*32890*/  LDC R67, c[0x0][0x22c] ;  /* 0x00008b00ff437b82 */ /* 0x000ee20000000800 */
[-C--:B------:R-:W-:Y:S01]  /*328a0*/  LEA.HI.X.SX32 R51, R64, R49.reuse, 0x1, P5 ;  /* 0x0000003140337211 */ /* 0x080fe200028f0eff */
[----:B------:R-:W-:Y:S01]  /*328b0*/  IMAD.IADD R64, R62, 0x1, R3 ;  /* 0x000000013e407824 */ /* 0x000fe200078e0203 */
[----:B--2---:R-:W-:-:S05]  /*328c0*/  LEA.HI.X.SX32 R57, R58, R49, 0x1, P6 ;  /* 0x000000313a397211 */ /* 0x004fca00030f0eff */
[----:B------:R-:W2:Y:S01]  /*328d0*/  LDC R66, c[0x0][0x22c] ;  /* 0x00008b00ff427b82 */ /* 0x000ea20000000800 */
[-C--:B------:R-:W-:Y:S01]  /*328e0*/  LEA R58, P5, R62, R48.reuse, 0x1 ;  /* 0x000000303e3a7211 */ /* 0x080fe200078a08ff */
[----:B------:R4:W-:Y:S01]  /*328f0*/  @P4 STG.E.U16 desc[UR60][R50.64], R92 ;  /* 0x0000005c32004986 */ /* 0x0009e2000c10153c */
[----:B------:R-:W-:Y:S02]  /*32900*/  PRMT R61, R92, 0x7632, R61 ;  /* 0x000076325c3d7816 */ /* 0x000fe4000000003d */
[----:B------:R-:W-:Y:S01]  /*32910*/  LEA.HI.X.SX32 R59, R62, R49, 0x1, P5 ;  /* 0x000000313e3b7211 */ /* 0x000fe200028f0eff */
[----:B------:R-:W-:Y:S01]  /*32920*/  VIADD R62, R0, 0xc ;  /* 0x0000000c003e7836 */ /* 0x000fe20000000000 */
[----:B------:R-:W-:Y:S01]  /*32930*/  LEA R60, P4, R64, R48, 0x1 ;  /* 0x00000030403c7211 */ /* 0x000fe200078808ff */
[----:B------:R0:W-:Y:S01]  /*32940*/  @P3 STG.E.U16 desc[UR60][R56.64], R61 ;  /* 0x0000003d38003986 */ /* 0x0001e2000c10153c */
[----:B------:R-:W-:-:S03]  /*32950*/  VIADD R68, R0, 0xd ;  /* 0x0000000d00447836 */ /* 0x000fc60000000000 */
[----:B------:R1:W-:Y:S01]  /*32960*/  @P2 STG.E.U16 desc[UR60][R58.64], R93 ;  /* 0x0000005d3a002986 */ /* 0x0003e2000c10153c */
[----:B----4-:R-:W-:Y:S01]  /*32970*/  VIADD R50, R0, 0xf ;  /* 0x0000000f00327836 */ /* 0x010fe20000000000 */
[C---:B0-----:R-:W-:Y:S01]  /*32980*/  LEA.HI.X.SX32 R61, R64.reuse, R49, 0x1, P4 ;  /* 0x00000031403d7211 */ /* 0x041fe200020f0eff */
[----:B------:R-:W-:Y:S01]  /*32990*/  IMAD.IADD R64, R64, 0x1, R3 ;  /* 0x0000000140407824 */ /* 0x000fe200078e0203 */
[----:B------:R-:W-:Y:S02]  /*329a0*/  PRMT R57, R93, 0x7632, R57 ;  /* 0x000076325d397816 */ /* 0x000fe40000000039 */
[----:B------:R-:W-:Y:S02]  /*329b0*/  ISETP.LT.AND P4, PT, R62, R63, !P0 ;  /* 0x0000003f3e00720c */ /* 0x000fe40004781270 */
[----:B------:R-:W0:Y:S01]  /*329c0*/  LDC R63, c[0x0][0x22c] ;  /* 0x00008b00ff3f7b82 */ /* 0x000e220000000800 */
[----:B-1----:R-:W-:Y:S01]  /*329d0*/  IMAD.IADD R58, R64, 0x1, R3 ;  /* 0x00000001403a7824 */ /* 0x002fe200078e0203 */
[----:B------:R1:W-:Y:S01]  /*329e0*/  @P1 STG.E.U16 desc[UR60][R60.64], R57 ;  /* 0x000000393c001986 */ /* 0x0003e2000c10153c */
[----:B------:R-:W-:Y:S01]  /*329f0*/  VIADD R51, R0, 0xe ;  /* 0x0000000e00337836 */ /* 0x000fe20000000000 */
[----:B------:R-:W-:-:S02]  /*32a00*/  ISETP.LT.AND P3, PT, R68, R65, !P0 ;  /* 0x000000414400720c */ /* 0x000fc40004761270 */
[----:B---3--:R-:W-:Y:S02]  /*32a10*/  ISETP.LT.AND P1, PT, R50, R67, !P0 ;  /* 0x000000433200720c */ /* 0x008fe40004721270 */
[----:B------:R-:W3:Y:S01]  /*32a20*/  LDC R65, c[0x0][0x22c] ;  /* 0x00008b00ff417b82 */ /* 0x000ee20000000800 */
[----:B------:R-:W-:Y:S01]  /*32a30*/  LEA R50, P5, R64, R48, 0x1 ;  /* 0x0000003040327211 */ /* 0x000fe200078a08ff */
[C-C-:B------:R-:W-:Y:S01]  /*32a40*/  IMAD.IADD R62, R58.reuse, 0x1, R3.reuse ;  /* 0x000000013a3e7824 */ /* 0x140fe200078e0203 */
[----:B--2---:R-:W-:Y:S02]  /*32a50*/  ISETP.LT.AND P2, PT, R51, R66, !P0 ;  /* 0x000000423300720c */ /* 0x004fe40004741270 */
[-C--:B------:R-:W-:Y:S02]  /*32a60*/  LEA R56, P6, R58, R48.reuse, 0x1 ;  /* 0x000000303a387211 */ /* 0x080fe400078c08ff */
[-C--:B------:R-:W-:Y:S01]  /*32a70*/  LEA.HI.X.SX32 R51, R64, R49.reuse, 0x1, P5 ;  /* 0x0000003140337211 */ /* 0x080fe200028f0eff */
[----:B------:R-:W-:Y:S01]  /*32a80*/  IMAD.IADD R64, R62, 0x1, R3 ;  /* 0x000000013e407824 */ /* 0x000fe200078e0203 */
[----:B-1----:R-:W-:Y:S01]  /*32a90*/  LEA.HI.X.SX32 R57, R58, R49, 0x1, P6 ;  /* 0x000000313a397211 */ /* 0x002fe200030f0eff */
[----:B------:R-:W1:Y:S01]  /*32aa0*/  LDC R66, c[0x0][0x22c] ;  /* 0x00008b00ff427b82 */ /* 0x000e620000000800 */
[----:B------:R-:W-:Y:S01]  /*32ab0*/  PRMT R61, R94, 0x7632, R61 ;  /* 0x000076325e3d7816 */ /* 0x000fe2000000003d */
[----:B------:R2:W-:Y:S01]  /*32ac0*/  @P4 STG.E.U16 desc[UR60][R50.64], R94 ;  /* 0x0000005e32004986 */ /* 0x0005e2000c10153c */
[----:B------:R-:W-:-:S02]  /*32ad0*/  LEA R58, P5, R62, R48, 0x1 ;  /* 0x000000303e3a7211 */ /* 0x000fc400078a08ff */
[----:B------:R-:W-:Y:S01]  /*32ae0*/  LEA R60, P4, R64, R48, 0x1 ;  /* 0x00000030403c7211 */ /* 0x000fe200078808ff */
[----:B------:R4:W-:Y:S01]  /*32af0*/  @P3 STG.E.U16 desc[UR60][R56.64], R61 ;  /* 0x0000003d38003986 */ /* 0x0009e2000c10153c */
[----:B------:R-:W-:Y:S01]  /*32b00*/  LEA.HI.X.SX32 R59, R62, R49, 0x1, P5 ;  /* 0x000000313e3b7211 */ /* 0x000fe200028f0eff */
[C---:B------:R-:W-:Y:S02]  /*32b10*/  VIADD R62, R0.reuse, 0x10 ;  /* 0x00000010003e7836 */ /* 0x040fe40000000000 */
[----:B------:R-:W-:-:S03]  /*32b20*/  VIADD R68, R0, 0x11 ;  /* 0x0000001100447836 */ /* 0x000fc60000000000 */
[----:B0-----:R-:W-:Y:S02]  /*32b30*/  ISETP.LT.AND P3, PT, R62, R63, !P0 ;  /* 0x0000003f3e00720c */ /* 0x001fe40004761270 */
[----:B--2---:R-:W-:Y:S01]  /*32b40*/  PRMT R51, R95, 0x7632, R51 ;  /* 0x000076325f337816 */ /* 0x004fe20000000033 */
[----:B------:R-:W0:Y:S01]  /*32b50*/  LDC R63, c[0x0][0x22c] ;  /* 0x00008b00ff3f7b82 */ /* 0x000e220000000800 */
[C---:B----4-:R-:W-:Y:S01]  /*32b60*/  LEA.HI.X.SX32 R61, R64.reuse, R49, 0x1, P4 ;  /* 0x00000031403d7211 */ /* 0x050fe200020f0eff */
[--C-:B------:R-:W-:Y:S01]  /*32b70*/  IMAD.IADD R64, R64, 0x1, R3.reuse ;  /* 0x0000000140407824 */ /* 0x100fe200078e0203 */
[----:B------:R-:W-:Y:S03]  /*32b80*/  @P2 STG.E.U16 desc[UR60][R58.64], R95 ;  /* 0x0000005f3a002986 */ /* 0x000fe6000c10153c */
[----:B------:R-:W-:Y:S01]  /*32b90*/  IMAD.IADD R62, R64, 0x1, R3 ;  /* 0x00000001403e7824 */ /* 0x000fe200078e0203 */
[----:B------:R2:W-:Y:S01]  /*32ba0*/  @P1 STG.E.U16 desc[UR60][R60.64], R51 ;  /* 0x000000333c001986 */ /* 0x0005e2000c10153c */
[----:B---3--:R-:W-:-:S02]  /*32bb0*/  ISETP.LT.AND P4, PT, R68, R65, !P0 ;  /* 0x000000414400720c */ /* 0x008fc40004781270 */
[----:B------:R-:W-:Y:S01]  /*32bc0*/  LEA R50, P1, R64, R48, 0x1 ;  /* 0x0000003040327211 */ /* 0x000fe200078208ff */
[----:B------:R-:W3:Y:S01]  /*32bd0*/  LDC R65, c[0x0][0x22c] ;  /* 0x00008b00ff417b82 */ /* 0x000ee20000000800 */
[----:B--2---:R-:W-:-:S07]  /*32be0*/  IMAD.IADD R60, R62, 0x1, R3 ;  /* 0x000000013e3c7824 */ /* 0x004fce00078e0203 */
[----:B------:R-:W2:Y:S01]  /*32bf0*/  LDC R61, c[0x0][0x22c] ;  /* 0x00008b00ff3d7b82 */ /* 0x000ea20000000800 */
[-C--:B------:R-:W-:Y:S01]  /*32c00*/  LEA.HI.X.SX32 R51, R64, R49.reuse, 0x1, P1 ;  /* 0x0000003140337211 */ /* 0x080fe200008f0eff */
[C-C-:B------:R-:W-:Y:S01]  /*32c10*/  IMAD.IADD R64, R60.reuse, 0x1, R3.reuse ;  /* 0x000000013c407824 */ /* 0x140fe200078e0203 */
[-C--:B------:R-:W-:Y:S01]  /*32c20*/  LEA R58, P2, R60, R48.reuse, 0x1 ;  /* 0x000000303c3a7211 */ /* 0x080fe200078408ff */
[----:B------:R-:W-:Y:S01]  /*32c30*/  VIADD R67, R0, 0x12 ;  /* 0x0000001200437836 */ /* 0x000fe20000000000 */
[----:B------:R-:W-:Y:S02]  /*32c40*/  LEA R56, P1, R62, R48, 0x1 ;  /* 0x000000303e387211 */ /* 0x000fe400078208ff */
[-C--:B------:R-:W-:Y:S01]  /*32c50*/  LEA.HI.X.SX32 R59, R60, R49.reuse, 0x1, P2 ;  /* 0x000000313c3b7211 */ /* 0x080fe200010f0eff */
[--C-:B------:R-:W-:Y:S01]  /*32c60*/  IMAD.IADD R60, R64, 0x1, R3.reuse ;  /* 0x00000001403c7824 */ /* 0x100fe200078e0203 */
[----:B------:R-:W-:Y:S02]  /*32c70*/  LEA.HI.X.SX32 R57, R62, R49, 0x1, P1 ;  /* 0x000000313e397211 */ /* 0x000fe400008f0eff */
[----:B-1----:R-:W-:Y:S01]  /*32c80*/  ISETP.LT.AND P5, PT, R67, R66, !P0 ;  /* 0x000000424300720c */ /* 0x002fe200047a1270 */
[----:B------:R-:W-:-:S02]  /*32c90*/  IMAD.IADD R62, R60, 0x1, R3 ;  /* 0x000000013c3e7824 */ /* 0x000fc400078e0203 */
[----:B------:R-:W-:Y:S01]  /*32ca0*/  VIADD R68, R0, 0x13 ;  /* 0x0000001300447836 */ /* 0x000fe20000000000 */
[----:B------:R-:W-:Y:S01]  /*32cb0*/  PRMT R67, R88, 0x7632, R67 ;  /* 0x0000763258437816 */ /* 0x000fe20000000043 */
[--C-:B------:R-:W-:Y:S01]  /*32cc0*/  IMAD.IADD R66, R62, 0x1, R3.reuse ;  /* 0x000000013e427824 */ /* 0x100fe200078e0203 */
[----:B------:R1:W-:Y:S02]  /*32cd0*/  @P3 STG.E.U16 desc[UR60][R50.64], R88 ;  /* 0x0000005832003986 */ /* 0x0003e4000c10153c */
[----:B0-----:R-:W-:Y:S01]  /*32ce0*/  ISETP.LT.AND P3, PT, R68, R63, !P0 ;  /* 0x0000003f4400720c */ /* 0x001fe20004761270 */
[--C-:B------:R-:W-:Y:S01]  /*32cf0*/  IMAD.IADD R68, R66, 0x1, R3.reuse ;  /* 0x0000000142447824 */ /* 0x100fe200078e0203 */
[----:B------:R0:W-:Y:S01]  /*32d00*/  @P4 STG.E.U16 desc[UR60][R56.64], R67 ;  /* 0x0000004338004986 */ /* 0x0001e2000c10153c */
[----:B---3--:R-:W-:Y:S01]  /*32d10*/  ISETP.LT.AND P4, PT, R70, R65, !P0 ;  /* 0x000000414600720c */ /* 0x008fe20004781270 */
[----:B------:R-:W3:Y:S01]  /*32d20*/  LDC R63, c[0x0][0x22c] ;  /* 0x00008b00ff3f7b82 */ /* 0x000ee20000000800 */
[----:B------:R-:W-:Y:S01]  /*32d30*/  IMAD.IADD R70, R68, 0x1, R3 ;  /* 0x0000000144467824 */ /* 0x000fe200078e0203 */
[----:B------:R4:W-:Y:S01]  /*32d40*/  @P5 STG.E.U16 desc[UR60][R58.64], R89 ;  /* 0x000000593a005986 */ /* 0x0009e2000c10153c */
[----:B--2---:R-:W-:-:S02]  /*32d50*/  ISETP.LT.AND P5, PT, R72, R61, !P0 ;  /* 0x0000003d4800720c */ /* 0x004fc400047a1270 */
[--C-:B------:R-:W-:Y:S01]  /*32d60*/  IMAD.IADD R72, R70, 0x1, R3.reuse ;  /* 0x0000000146487824 */ /* 0x100fe200078e0203 */
[-C--:B-1----:R-:W-:Y:S02]  /*32d70*/  LEA R50, P1, R64, R48.reuse, 0x1 ;  /* 0x0000003040327211 */ /* 0x082fe400078208ff */
[----:B------:R-:W1:Y:S01]  /*32d80*/  LDC R61, c[0x0][0x22c] ;  /* 0x00008b00ff3d7b82 */ /* 0x000e620000000800 */
[-C--:B0-----:R-:W-:Y:S02]  /*32d90*/  LEA R56, P2, R60, R48.reuse, 0x1 ;  /* 0x000000303c387211 */ /* 0x081fe400078408ff */
[-C--:B------:R-:W-:Y:S01]  /*32da0*/  LEA.HI.X.SX32 R51, R64, R49.reuse, 0x1, P1 ;  /* 0x0000003140337211 */ /* 0x080fe200008f0eff */
[--C-:B------:R-:W-:Y:S01]  /*32db0*/  IMAD.IADD R64, R72, 0x1, R3.reuse ;  /* 0x0000000148407824 */ /* 0x100fe200078e0203 */
[-C--:B------:R-:W-:Y:S02]  /*32dc0*/  LEA.HI.X.SX32 R57, R60, R49.reuse, 0x1, P2 ;  /* 0x000000313c397211 */ /* 0x080fe400010f0eff */
[----:B----4-:R-:W-:Y:S01]  /*32dd0*/  LEA R58, P1, R62, R48, 0x1 ;  /* 0x000000303e3a7211 */ /* 0x010fe200078208ff */
[--C-:B------:R-:W-:Y:S01]  /*32de0*/  IMAD.IADD R60, R64, 0x1, R3.reuse ;  /* 0x00000001403c7824 */ /* 0x100fe200078e0203 */
[----:B------:R-:W0:Y:S02]  /*32df0*/  LDC R65, c[0x0][0x22c] ;  /* 0x00008b00ff417b82 */ /* 0x000e240000000800 */
[----:B------:R-:W-:Y:S01]  /*32e00*/  LEA.HI.X.SX32 R59, R62, R49, 0x1, P1 ;  /* 0x000000313e3b7211 */ /* 0x000fe200008f0eff */
[----:B------:R-:W-:Y:S01]  /*32e10*/  IMAD.IADD R62, R60, 0x1, R3 ;  /* 0x000000013c3e7824 */ /* 0x000fe200078e0203 */
[----:B------:R-:W-:-:S03]  /*32e20*/  PRMT R89, R89, 0x7632, R89 ;  /* 0x0000763259597816 */ /* 0x000fc60000000059 */
[--C-:B------:R-:W-:Y:S02]  /*32e30*/  IMAD.IADD R74, R62, 0x1, R3.reuse ;  /* 0x000000013e4a7824 */ /* 0x100fe400078e0203 */
[----:B------:R2:W-:Y:S02]  /*32e40*/  @P3 STG.E.U16 desc[UR60][R50.64], R89 ;  /* 0x0000005932003986 */ /* 0x0005e4000c10153c */
[----:B------:R-:W-:Y:S01]  /*32e50*/  IMAD.IADD R76, R74, 0x1, R3 ;  /* 0x000000014a4c7824 */ /* 0x000fe200078e0203 */
[----:B-1----:R-:W-:-:S03]  /*32e60*/  ISETP.LT.AND P3, PT, R78, R61, !P0 ;  /* 0x0000003d4e00720c */ /* 0x002fc60004761270 */
[----:B------:R-:W-:Y:S01]  /*32e70*/  IMAD.IADD R78, R76, 0x1, R3 ;  /* 0x000000014c4e7824 */ /* 0x000fe200078e0203 */
[----:B------:R-:W-:Y:S01]  /*32e80*/  @P4 STG.E.U16 desc[UR60][R56.64], R90 ;  /* 0x0000005a38004986 */ /* 0x000fe2000c10153c */
[----:B---3--:R-:W-:Y:S01]  /*32e90*/  ISETP.LT.AND P4, PT, R80, R63, !P0 ;  /* 0x0000003f5000720c */ /* 0x008fe20004781270 */
[----:B------:R-:W-:Y:S01]  /*32ea0*/  VIADD R92, R0, 0x1b ;  /* 0x0000001b005c7836 */ /* 0x000fe20000000000 */
[----:B------:R-:W1:Y:S01]  /*32eb0*/  LDC R63, c[0x0][0x22c] ;  /* 0x00008b00ff3f7b82 */ /* 0x000e620000000800 */
[----:B--2---:R-:W-:Y:S01]  /*32ec0*/  PRMT R51, R90, 0x7632, R51 ;  /* 0x000076325a337816 */ /* 0x004fe20000000033 */
[----:B------:R-:W-:Y:S01]  /*32ed0*/  IMAD.IADD R80, R78, 0x1, R3 ;  /* 0x000000014e507824 */ /* 0x000fe200078e0203 */
[----:B------:R-:W-:-:S03]  /*32ee0*/  LEA R50, P1, R66, R48, 0x1 ;  /* 0x0000003042327211 */ /* 0x000fc600078208ff */
[----:B------:R2:W-:Y:S01]  /*32ef0*/  @P5 STG.E.U16 desc[UR60][R58.64], R51 ;  /* 0x000000333a005986 */ /* 0x0005e2000c10153c */
[----:B0-----:R-:W-:Y:S01]  /*32f00*/  ISETP.LT.AND P5, PT, R82, R65, !P0 ;  /* 0x000000415200720c */ /* 0x001fe200047a1270 */
[----:B------:R-:W0:Y:S08]  /*32f10*/  LDC R61, c[0x0][0x22c] ;  /* 0x00008b00ff3d7b82 */ /* 0x000e300000000800 */
[----:B------:R-:W3:Y:S01]  /*32f20*/  LDC R65, c[0x0][0x22c] ;  /* 0x00008b00ff417b82 */ /* 0x000ee20000000800 */
[----:B--2---:R-:W-:Y:S01]  /*32f30*/  LEA.HI.X.SX32 R51, R66, R49, 0x1, P1 ;  /* 0x0000003142337211 */ /* 0x004fe200008f0eff */
[----:B------:R-:W-:Y:S01]  /*32f40*/  IMAD.IADD R66, R80, 0x1, R3 ;  /* 0x0000000150427824 */ /* 0x000fe200078e0203 */
[----:B------:R-:W-:-:S03]  /*32f50*/  LEA R56, P1, R68, R48, 0x1 ;  /* 0x0000003044387211 */ /* 0x000fc600078208ff */
[--C-:B------:R-:W-:Y:S01]  /*32f60*/  IMAD.IADD R82, R66, 0x1, R3.reuse ;  /* 0x0000000142527824 */ /* 0x100fe200078e0203 */
[----:B------:R-:W-:Y:S02]  /*32f70*/  LEA R58, P2, R70, R48, 0x1 ;  /* 0x00000030463a7211 */ /* 0x000fe400078408ff */
[-C--:B------:R-:W-:Y:S01]  /*32f80*/  LEA.HI.X.SX32 R57, R68, R49.reuse, 0x1, P1 ;  /* 0x0000003144397211 */ /* 0x080fe200008f0eff */
[----:B------:R-:W-:Y:S01]  /*32f90*/  IMAD.IADD R68, R82, 0x1, R3 ;  /* 0x0000000152447824 */ /* 0x000fe200078e0203 */
[----:B------:R-:W-:-:S03]  /*32fa0*/  LEA.HI.X.SX32 R59, R70, R49, 0x1, P2 ;  /* 0x00000031463b7211 */ /* 0x000fc600010f0eff */
[----:B------:R-:W-:Y:S01]  /*32fb0*/  IMAD.IADD R70, R68, 0x1, R3 ;  /* 0x0000000144467824 */ /* 0x000fe200078e0203 */
[----:B------:R-:W-:Y:S01]  /*32fc0*/  PRMT R67, R91, 0x7632, R67 ;  /* 0x000076325b437816 */ /* 0x000fe20000000043 */
[----:B------:R-:W-:Y:S02]  /*32fd0*/  VIADD R90, R0, 0x1a ;  /* 0x0000001a005a7836 */ /* 0x000fe40000000000 */
[--C-:B------:R-:W-:Y:S01]  /*32fe0*/  IMAD.IADD R86, R70, 0x1, R3.reuse ;  /* 0x0000000146567824 */ /* 0x100fe200078e0203 */
[----:B------:R2:W-:Y:S03]  /*32ff0*/  @P3 STG.E.U16 desc[UR60][R50.64], R91 ;  /* 0x0000005b32003986 */ /* 0x0005e6000c10153c */
[----:B------:R-:W-:Y:S01]  /*33000*/  IMAD.IADD R88, R86, 0x1, R3 ;  /* 0x0000000156587824 */ /* 0x000fe200078e0203 */
[----:B------:R4:W-:Y:S01]  /*33010*/  @P4 STG.E.U16 desc[UR60][R56.64], R67 ;  /* 0x0000004338004986 */ /* 0x0009e2000c10153c */
[----:B-1----:R-:W-:-:S02]  /*33020*/  ISETP.LT.AND P4, PT, R90, R63, !P0 ;  /* 0x0000003f5a00720c */ /* 0x002fc40004781270 */
[--C-:B------:R-:W-:Y:S01]  /*33030*/  IMAD.IADD R90, R88, 0x1, R3.reuse ;  /* 0x00000001585a7824 */ /* 0x100fe200078e0203 */
[----:B------:R1:W-:Y:S01]  /*33040*/  @P5 STG.E.U16 desc[UR60][R58.64], R52 ;  /* 0x000000343a005986 */ /* 0x0003e2000c10153c */
[----:B---3--:R-:W-:Y:S01]  /*33050*/  ISETP.LT.AND P5, PT, R92, R65, !P0 ;  /* 0x000000415c00720c */ /* 0x008fe200047a1270 */
[----:B------:R-:W3:Y:S01]  /*33060*/  LDC R63, c[0x0][0x22c] ;  /* 0x00008b00ff3f7b82 */ /* 0x000ee20000000800 */
[--C-:B------:R-:W-:Y:S01]  /*33070*/  IMAD.IADD R92, R90, 0x1, R3.reuse ;  /* 0x000000015a5c7824 */ /* 0x100fe200078e0203 */
[-C--:B--2---:R-:W-:Y:S02]  /*33080*/  LEA R50, P1, R72, R48.reuse, 0x1 ;  /* 0x0000003048327211 */ /* 0x084fe400078208ff */
[----:B----4-:R-:W-:Y:S02]  /*33090*/  LEA R56, P2, R64, R48, 0x1 ;  /* 0x0000003040387211 */ /* 0x010fe400078408ff */
[-C--:B------:R-:W-:Y:S01]  /*330a0*/  LEA.HI.X.SX32 R51, R72, R49.reuse, 0x1, P1 ;  /* 0x0000003148337211 */ /* 0x080fe200008f0eff */
[--C-:B------:R-:W-:Y:S01]  /*330b0*/  IMAD.IADD R72, R92, 0x1, R3.reuse ;  /* 0x000000015c487824 */ /* 0x100fe200078e0203 */
[----:B------:R-:W-:Y:S01]  /*330c0*/  LEA.HI.X.SX32 R57, R64, R49, 0x1, P2 ;  /* 0x0000003140397211 */ /* 0x000fe200010f0eff */
[----:B------:R-:W2:Y:S02]  /*330d0*/  LDC R65, c[0x0][0x22c] ;  /* 0x00008b00ff417b82 */ /* 0x000ea40000000800 */
[----:B------:R-:W-:-:S04]  /*330e0*/  IMAD.IADD R64, R72, 0x1, R3 ;  /* 0x0000000148407824 */ /* 0x000fc800078e0203 */
[----:B------:R-:W-:-:S04]  /*330f0*/  IMAD.IADD R94, R64, 0x1, R3 ;  /* 0x00000001405e7824 */ /* 0x000fc800078e0203 */
[----:B------:R-:W-:-:S04]  /*33100*/  IMAD.IADD R96, R94, 0x1, R3 ;  /* 0x000000015e607824 */ /* 0x000fc800078e0203 */
[----:B------:R-:W-:-:S04]  /*33110*/  IMAD.IADD R98, R96, 0x1, R3 ;  /* 0x0000000160627824 */ /* 0x000fc800078e0203 */
[----:B------:R-:W-:-:S04]  /*33120*/  IMAD.IADD R100, R98, 0x1, R3 ;  /* 0x0000000162647824 */ /* 0x000fc800078e0203 */
[----:B------:R-:W-:-:S04]  /*33130*/  IMAD.IADD R102, R100, 0x1, R3 ;  /* 0x0000000164667824 */ /* 0x000fc800078e0203 */
[--C-:B------:R-:W-:Y:S01]  /*33140*/  IMAD.IADD R104, R102, 0x1, R3.reuse ;  /* 0x0000000166687824 */ /* 0x100fe200078e0203 */
[----:B0-----:R-:W-:Y:S02]  /*33150*/  ISETP.LT.AND P3, PT, R84, R61, !P0 ;  /* 0x0000003d5400720c */ /* 0x001fe40004761270 */
[----:B------:R-:W0:Y:S01]  /*33160*/  LDC R61, c[0x0][0x22c] ;  /* 0x00008b00ff3d7b82 */ /* 0x000e220000000800 */
[----:B------:R-:W-:-:S04]  /*33170*/  IMAD.IADD R106, R104, 0x1, R3 ;  /* 0x00000001686a7824 */ /* 0x000fc800078e0203 */
[----:B------:R-:W-:Y:S01]  /*33180*/  IMAD.IADD R108, R106, 0x1, R3 ;  /* 0x000000016a6c7824 */ /* 0x000fe200078e0203 */
[----:B-1----:R-:W-:-:S03]  /*33190*/  PRMT R59, R52, 0x7632, R59 ;  /* 0x00007632343b7816 */ /* 0x002fc6000000003b */
[----:B------:R-:W-:Y:S01]  /*331a0*/  IMAD.IADD R110, R108, 0x1, R3 ;  /* 0x000000016c6e7824 */ /* 0x000fe200078e0203 */
[----:B------:R-:W-:-:S03]  /*331b0*/  LEA R58, P1, R60, R48, 0x1 ;  /* 0x000000303c3a7211 */ /* 0x000fc600078208ff */
[--C-:B------:R-:W-:Y:S01]  /*331c0*/  IMAD.IADD R112, R110, 0x1, R3.reuse ;  /* 0x000000016e707824 */ /* 0x100fe200078e0203 */
[----:B------:R1:W-:Y:S03]  /*331d0*/  @P3 STG.E.U16 desc[UR60][R50.64], R59 ;  /* 0x0000003b32003986 */ /* 0x0003e6000c10153c */
[--C-:B------:R-:W-:Y:S01]  /*331e0*/  IMAD.IADD R114, R112, 0x1, R3.reuse ;  /* 0x0000000170727824 */ /* 0x100fe200078e0203 */
[----:B------:R-:W-:Y:S03]  /*331f0*/  @P4 STG.E.U16 desc[UR60][R56.64], R53 ;  /* 0x0000003538004986 */ /* 0x000fe6000c10153c */
[----:B------:R-:W-:Y:S01]  /*33200*/  IMAD.IADD R116, R114, 0x1, R3 ;  /* 0x0000000172747824 */ /* 0x000fe200078e0203 */
[----:B-1----:R-:W-:Y:S01]  /*33210*/  LEA.HI.X.SX32 R59, R60, R49, 0x1, P1 ;  /* 0x000000313c3b7211 */ /* 0x002fe200008f0eff */
[----:B------:R-:W-:-:S02]  /*33220*/  VIADD R60, R0, 0x1d ;  /* 0x0000001d003c7836 */ /* 0x000fc40000000000 */
[----:B------:R-:W-:-:S03]  /*33230*/  IMAD.IADD R118, R116, 0x1, R3 ;  /* 0x0000000174767824 */ /* 0x000fc600078e0203 */
[----:B---3--:R-:W-:Y:S01]  /*33240*/  ISETP.LT.AND P4, PT, R60, R63, !P0 ;  /* 0x0000003f3c00720c */ /* 0x008fe20004781270 */
[----:B------:R-:W-:Y:S01]  /*33250*/  VIADD R52, R0, 0x1c ;  /* 0x0000001c00347836 */ /* 0x000fe20000000000 */
[----:B------:R-:W1:Y:S01]  /*33260*/  LDC R60, c[0x0][0x22c] ;  /* 0x00008b00ff3c7b82 */ /* 0x000e620000000800 */
[----:B------:R-:W-:Y:S01]  /*33270*/  PRMT R51, R53, 0x7632, R51 ;  /* 0x0000763235337816 */ /* 0x000fe20000000033 */
[--C-:B------:R-:W-:Y:S02]  /*33280*/  IMAD.IADD R120, R118, 0x1, R3.reuse ;  /* 0x0000000176787824 */ /* 0x100fe400078e0203 */
[----:B0-----:R-:W-:Y:S01]  /*33290*/  ISETP.LT.AND P3, PT, R52, R61, !P0 ;  /* 0x0000003d3400720c */ /* 0x001fe20004761270 */
[----:B------:R-:W-:Y:S01]  /*332a0*/  VIADD R84, R0, 0x1e ;  /* 0x0000001e00547836 */ /* 0x000fe20000000000 */
[----:B------:R0:W-:Y:S01]  /*332b0*/  @P5 STG.E.U16 desc[UR60][R58.64], R51 ;  /* 0x000000333a005986 */ /* 0x0001e2000c10153c */
[----:B------:R-:W-:Y:S01]  /*332c0*/  IMAD.IADD R122, R120, 0x1, R3 ;  /* 0x00000001787a7824 */ /* 0x000fe200078e0203 */
[----:B------:R-:W3:Y:S01]  /*332d0*/  LDC R61, c[0x0][0x22c] ;  /* 0x00008b00ff3d7b82 */ /* 0x000ee20000000800 */
[----:B------:R-:W-:-:S02]  /*332e0*/  LEA R50, P1, R62, R48, 0x1 ;  /* 0x000000303e327211 */ /* 0x000fc400078208ff */
[----:B--2---:R-:W-:Y:S01]  /*332f0*/  ISETP.LT.AND P5, PT, R84, R65, !P0 ;  /* 0x000000415400720c */ /* 0x004fe200047a1270 */
[----:B------:R-:W-:-:S04]  /*33300*/  IMAD.IADD R124, R122, 0x1, R3 ;  /* 0x000000017a7c7824 */ /* 0x000fc800078e0203 */
[----:B0-----:R-:W0:Y:S01]  /*33310*/  LDC R58, c[0x0][0x22c] ;  /* 0x00008b00ff3a7b82 */ /* 0x001e220000000800 */
[-C--:B------:R-:W-:Y:S01]  /*33320*/  LEA R52, P2, R74, R48.reuse, 0x1 ;  /* 0x000000304a347211 */ /* 0x080fe200078408ff */
[--C-:B------:R-:W-:Y:S01]  /*33330*/  IMAD.IADD R126, R124, 0x1, R3.reuse ;  /* 0x000000017c7e7824 */ /* 0x100fe200078e0203 */
[-C--:B------:R-:W-:Y:S02]  /*33340*/  LEA.HI.X.SX32 R51, R62, R49.reuse, 0x1, P1 ;  /* 0x000000313e337211 */ /* 0x080fe400008f0eff */
[----:B------:R-:W-:Y:S01]  /*33350*/  LEA R56, P1, R76, R48, 0x1 ;  /* 0x000000304c387211 */ /* 0x000fe200078208ff */
[----:B------:R-:W-:Y:S01]  /*33360*/  VIADD R59, R0, 0x1f ;  /* 0x0000001f003b7836 */ /* 0x000fe20000000000 */
[----:B------:R-:W-:Y:S01]  /*33370*/  PRMT R62, R54, 0x7632, R62 ;  /* 0x00007632363e7816 */ /* 0x000fe2000000003e */
[--C-:B------:R-:W-:Y:S01]  /*33380*/  IMAD.IADD R128, R126, 0x1, R3.reuse ;  /* 0x000000017e807824 */ /* 0x100fe200078e0203 */
[-C--:B------:R-:W-:Y:S01]  /*33390*/  LEA.HI.X.SX32 R53, R74, R49.reuse, 0x1, P2 ;  /* 0x000000314a357211 */ /* 0x080fe200010f0eff */
[----:B------:R-:W2:Y:S01]  /*333a0*/  LDC R84, c[0x0][0x22c] ;  /* 0x00008b00ff547b82 */ /* 0x000ea20000000800 */
[----:B------:R-:W-:Y:S01]  /*333b0*/  LEA.HI.X.SX32 R57, R76, R49, 0x1, P1 ;  /* 0x000000314c397211 */ /* 0x000fe200008f0eff */
[----:B------:R4:W-:Y:S01]  /*333c0*/  @P3 STG.E.U16 desc[UR60][R50.64], R54 ;  /* 0x0000003632003986 */ /* 0x0009e2000c10153c */
[----:B-1----:R-:W-:Y:S01]  /*333d0*/  ISETP.LT.AND P3, PT, R59, R60, !P0 ;  /* 0x0000003c3b00720c */ /* 0x002fe20004761270 */
[----:B------:R-:W-:-:S02]  /*333e0*/  IMAD.IADD R130, R128, 0x1, R3 ;  /* 0x0000000180827824 */ /* 0x000fc400078e0203 */
[----:B------:R-:W-:Y:S01]  /*333f0*/  @P4 STG.E.U16 desc[UR60][R52.64], R62 ;  /* 0x0000003e34004986 */ /* 0x000fe2000c10153c */
[----:B------:R-:W-:Y:S01]  /*33400*/  VIADD R60, R0, 0x20 ;  /* 0x00000020003c7836 */ /* 0x000fe20000000000 */
[----:B------:R-:W1:Y:S02]  /*33410*/  LDC R59, c[0x0][0x22c] ;  /* 0x00008b00ff3b7b82 */ /* 0x000e640000000800 */
[----:B------:R3:W-:Y:S01]  /*33420*/  @P5 STG.E.U16 desc[UR60][R56.64], R55 ;  /* 0x0000003738005986 */ /* 0x0007e2000c10153c */
[--C-:B------:R-:W-:Y:S02]  /*33430*/  IMAD.IADD R132, R130, 0x1, R3.reuse ;  /* 0x0000000182847824 */ /* 0x100fe400078e0203 */
[----:B----4-:R-:W-:Y:S01]  /*33440*/  VIADD R51, R0, 0x21 ;  /* 0x0000002100337836 */ /* 0x010fe20000000000 */
[----:B------:R-:W-:Y:S01]  /*33450*/  LEA R50, P2, R78, R48, 0x1 ;  /* 0x000000304e327211 */ /* 0x000fe200078408ff */
[----:B------:R-:W-:Y:S01]  /*33460*/  IMAD.IADD R134, R132, 0x1, R3 ;  /* 0x0000000184867824 */ /* 0x000fe200078e0203 */
[----:B---3--:R-:W-:Y:S01]  /*33470*/  ISETP.LT.AND P4, PT, R60, R61, !P0 ;  /* 0x0000003d3c00720c */ /* 0x008fe20004781270 */
[----:B------:R-:W3:Y:S01]  /*33480*/  LDC R56, c[0x0][0x22c] ;  /* 0x00008b00ff387b82 */ /* 0x000ee20000000800 */
[----:B0-----:R-:W-:-:S02]  /*33490*/  ISETP.LT.AND P1, PT, R51, R58, !P0 ;  /* 0x0000003a3300720c */ /* 0x001fc40004721270 */
[----:B------:R-:W-:Y:S02]  /*334a0*/  LEA.HI.X.SX32 R51, R78, R49, 0x1, P2 ;  /* 0x000000314e337211 */ /* 0x000fe400010f0eff */
[----:B------:R-:W-:-:S03]  /*334b0*/  LEA R52, P2, R80, R48, 0x1 ;  /* 0x0000003050347211 */ /* 0x000fc600078408ff */
[----:B------:R-:W0:Y:S01]  /*334c0*/  LDC R57, c[0x0][0x22c] ;  /* 0x00008b00ff397b82 */ /* 0x000e220000000800 */
[----:B------:R-:W-:Y:S01]  /*334d0*/  IMAD.IADD R136, R134, 0x1, R3 ;  /* 0x0000000186887824 */ /* 0x000fe200078e0203 */
[----:B------:R-:W-:Y:S02]  /*334e0*/  PRMT R63, R55, 0x7632, R63 ;  /* 0x00007632373f7816 */ /* 0x000fe4000000003f */
[-C--:B------:R-:W-:Y:S01]  /*334f0*/  LEA.HI.X.SX32 R53, R80, R49.reuse, 0x1, P2 ;  /* 0x0000003150357211 */ /* 0x080fe200010f0eff */
[--C-:B------:R-:W-:Y:S01]  /*33500*/  IMAD.IADD R138, R136, 0x1, R3.reuse ;  /* 0x00000001888a7824 */ /* 0x100fe200078e0203 */
[----:B------:R-:W-:Y:S01]  /*33510*/  LEA R54, P2, R66, R48, 0x1 ;  /* 0x0000003042367211 */ /* 0x000fe200078408ff */
[----:B------:R4:W-:Y:S01]  /*33520*/  @P3 STG.E.U16 desc[UR60][R50.64], R63 ;  /* 0x0000003f32003986 */ /* 0x0009e2000c10153c */
[----:B------:R-:W-:Y:S02]  /*33530*/  VIADD R58, R0, 0x22 ;  /* 0x00000022003a7836 */ /* 0x000fe40000000000 */
[----:B------:R-:W-:Y:S01]  /*33540*/  LEA.HI.X.SX32 R55, R66, R49, 0x1, P2 ;  /* 0x0000003142377211 */ /* 0x000fe200010f0eff */
[----:B------:R2:W-:Y:S01]  /*33550*/  @P4 STG.E.U16 desc[UR60][R52.64], R4 ;  /* 0x0000000434004986 */ /* 0x0005e2000c10153c */
[----:B------:R-:W-:Y:S01]  /*33560*/  IMAD.IADD R140, R138, 0x1, R3 ;  /* 0x000000018a8c7824 */ /* 0x000fe200078e0203 */
[----:B-1----:R-:W-:-:S02]  /*33570*/  ISETP.LT.AND P2, PT, R58, R59, !P0 ;  /* 0x0000003b3a00720c */ /* 0x002fc40004741270 */
[----:B------:R-:W1:Y:S01]  /*33580*/  LDC R58, c[0x0][0x22c] ;  /* 0x00008b00ff3a7b82 */ /* 0x000e620000000800 */
[----:B----4-:R-:W-:Y:S01]  /*33590*/  PRMT R51, R4, 0x7632, R51 ;  /* 0x0000763204337816 */ /* 0x010fe20000000033 */
[--C-:B------:R-:W-:Y:S02]  /*335a0*/  IMAD.IADD R142, R140, 0x1, R3.reuse ;  /* 0x000000018c8e7824 */ /* 0x100fe400078e0203 */
[----:B--2---:R-:W-:Y:S02]  /*335b0*/  VIADD R53, R0, 0x23 ;  /* 0x0000002300357836 */ /* 0x004fe40000000000 */
[----:B------:R2:W-:Y:S01]  /*335c0*/  @P1 STG.E.U16 desc[UR60][R54.64], R51 ;  /* 0x0000003336001986 */ /* 0x0005e2000c10153c */
[----:B------:R-:W-:Y:S01]  /*335d0*/  LEA R50, P1, R82, R48, 0x1 ;  /* 0x0000003052327211 */ /* 0x000fe200078208ff */
[----:B------:R-:W-:Y:S01]  /*335e0*/  VIADD R4, R0, 0x24 ;  /* 0x0000002400047836 */ /* 0x000fe20000000000 */
[----:B---3--:R-:W-:Y:S01]  /*335f0*/  ISETP.LT.AND P3, PT, R53, R56, !P0 ;  /* 0x000000383500720c */ /* 0x008fe20004761270 */
[----:B------:R-:W-:-:S03]  /*33600*/  IMAD.IADD R144, R142, 0x1, R3 ;  /* 0x000000018e907824 */ /* 0x000fc600078e0203 */
[----:B0-----:R-:W-:Y:S01]  /*33610*/  ISETP.LT.AND P4, PT, R4, R57, !P0 ;  /* 0x000000390400720c */ /* 0x001fe20004781270 */
[--C-:B------:R-:W-:Y:S01]  /*33620*/  IMAD.IADD R146, R144, 0x1, R3.reuse ;  /* 0x0000000190927824 */ /* 0x100fe200078e0203 */
[-C--:B--2---:R-:W-:Y:S02]  /*33630*/  LEA.HI.X.SX32 R51, R82, R49.reuse, 0x1, P1 ;  /* 0x0000003152337211 */ /* 0x084fe400008f0eff */
[-C--:B------:R-:W-:Y:S02]  /*33640*/  LEA R52, P1, R68, R48.reuse, 0x1 ;  /* 0x0000003044347211 */ /* 0x080fe400078208ff */
[----:B------:R-:W-:Y:S01]  /*33650*/  PRMT R4, R5, 0x7632, R4 ;  /* 0x0000763205047816 */ /* 0x000fe20000000004 */
[--C-:B------:R-:W-:Y:S01]  /*33660*/  IMAD.IADD R148, R146, 0x1, R3.reuse ;  /* 0x0000000192947824 */ /* 0x100fe200078e0203 */
[-C--:B------:R-:W-:Y:S01]  /*33670*/  LEA.HI.X.SX32 R53, R68, R49.reuse, 0x1, P1 ;  /* 0x0000003144357211 */ /* 0x080fe200008f0eff */
[----:B------:R0:W-:Y:S01]  /*33680*/  @P2 STG.E.U16 desc[UR60][R50.64], R5 ;  /* 0x0000000532002986 */ /* 0x0001e2000c10153c */
[----:B------:R-:W-:Y:S01]  /*33690*/  LEA R54, P1, R70, R48, 0x1 ;  /* 0x0000003046367211 */ /* 0x000fe200078208ff */
[--C-:B------:R-:W-:Y:S01]  /*336a0*/  IMAD.IADD R150, R148, 0x1, R3.reuse ;  /* 0x0000000194967824 */ /* 0x100fe200078e0203 */
[----:B------:R-:W2:Y:S01]  /*336b0*/  LDC R82, c[0x0][0x22c] ;  /* 0x00008b00ff527b82 */ /* 0x000ea20000000800 */
[----:B------:R3:W-:Y:S01]  /*336c0*/  @P3 STG.E.U16 desc[UR60][R52.64], R4 ;  /* 0x0000000434003986 */ /* 0x0007e2000c10153c */
[----:B------:R-:W-:Y:S01]  /*336d0*/  LEA.HI.X.SX32 R55, R70, R49, 0x1, P1 ;  /* 0x0000003146377211 */ /* 0x000fe200008f0eff */
[----:B------:R-:W-:-:S02]  /*336e0*/  IMAD.IADD R152, R150, 0x1, R3 ;  /* 0x0000000196987824 */ /* 0x000fc400078e0203 */
[----:B------:R-:W-:Y:S01]  /*336f0*/  VIADD R57, R0, 0x25 ;  /* 0x0000002500397836 */ /* 0x000fe20000000000 */
[-C--:B0-----:R-:W-:Y:S02]  /*33700*/  LEA R50, P3, R88, R48.reuse, 0x1 ;  /* 0x0000003058327211 */ /* 0x081fe400078608ff */
[----:B---3--:R-:W-:-:S04]  /*33710*/  LEA R4, P2, R86, R48, 0x1 ;  /* 0x0000003056047211 */ /* 0x008fc800078408ff */
[-C--:B------:R-:W-:Y:S02]  /*33720*/  LEA.HI.X.SX32 R5, R86, R49.reuse, 0x1, P2 ;  /* 0x0000003156057211 */ /* 0x080fe400010f0eff */
[-C--:B------:R-:W-:Y:S01]  /*33730*/  LEA R52, P2, R90, R48.reuse, 0x1 ;  /* 0x000000305a347211 */ /* 0x080fe200078408ff */
[----:B------:R0:W-:Y:S01]  /*33740*/  @P4 STG.E.U16 desc[UR60][R54.64], R6 ;  /* 0x0000000636004986 */ /* 0x0001e2000c10153c */
[-C--:B------:R-:W-:Y:S01]  /*33750*/  LEA.HI.X.SX32 R51, R88, R49.reuse, 0x1, P3 ;  /* 0x0000003158337211 */ /* 0x080fe200018f0eff */
[--C-:B------:R-:W-:Y:S01]  /*33760*/  IMAD.IADD R154, R152, 0x1, R3.reuse ;  /* 0x00000001989a7824 */ /* 0x100fe200078e0203 */
[----:B------:R-:W-:Y:S02]  /*33770*/  LEA.HI.X.SX32 R53, R90, R49, 0x1, P2 ;  /* 0x000000315a357211 */ /* 0x000fe400010f0eff */
[----:B------:R-:W-:Y:S01]  /*33780*/  LEA R56, P2, R72, R48, 0x1 ;  /* 0x0000003048387211 */ /* 0x000fe200078408ff */
[----:B------:R-:W-:Y:S01]  /*33790*/  IMAD.IADD R156, R154, 0x1, R3 ;  /* 0x000000019a9c7824 */ /* 0x000fe200078e0203 */
[----:B-1----:R-:W-:-:S02]  /*337a0*/  ISETP.LT.AND P1, PT, R57, R58, !P0 ;  /* 0x0000003a3900720c */ /* 0x002fc40004721270 */
[-C--:B0-----:R-:W-:Y:S02]  /*337b0*/  LEA R54, P3, R92, R48.reuse, 0x1 ;  /* 0x000000305c367211 */ /* 0x081fe400078608ff */
[-C--:B------:R-:W-:Y:S02]  /*337c0*/  LEA.HI.X.SX32 R57, R72, R49.reuse, 0x1, P2 ;  /* 0x0000003148397211 */ /* 0x080fe400010f0eff */
[-C--:B------:R-:W-:Y:S02]  /*337d0*/  LEA.HI.X.SX32 R55, R92, R49.reuse, 0x1, P3 ;  /* 0x000000315c377211 */ /* 0x080fe400018f0eff */
[-C--:B------:R-:W-:Y:S01]  /*337e0*/  LEA R58, P3, R64, R48.reuse, 0x1 ;  /* 0x00000030403a7211 */ /* 0x080fe200078608ff */
[--C-:B------:R-:W-:Y:S01]  /*337f0*/  IMAD.IADD R158, R156, 0x1, R3.reuse ;  /* 0x000000019c9e7824 */ /* 0x100fe200078e0203 */
[-C--:B------:R-:W-:Y:S02]  /*33800*/  LEA R60, P2, R94, R48.reuse, 0x1 ;  /* 0x000000305e3c7211 */ /* 0x080fe400078408ff */
[----:B------:R-:W-:Y:S01]  /*33810*/  LEA.HI.X.SX32 R59, R64, R49, 0x1, P3 ;  /* 0x00000031403b7211 */ /* 0x000fe200018f0eff */
[----:B------:R-:W-:Y:S01]  /*33820*/  IMAD.IADD R160, R158, 0x1, R3 ;  /* 0x000000019ea07824 */ /* 0x000fe200078e0203 */
[----:B------:R-:W-:-:S02]  /*33830*/  LEA R62, P3, R96, R48, 0x1 ;  /* 0x00000030603e7211 */ /* 0x000fc400078608ff */
[-C--:B------:R-:W-:Y:S02]  /*33840*/  LEA.HI.X.SX32 R61, R94, R49.reuse, 0x1, P2 ;  /* 0x000000315e3d7211 */ /* 0x080fe400010f0eff */
[-C--:B------:R-:W-:Y:S01]  /*33850*/  LEA R64, P2, R98, R48.reuse, 0x1 ;  /* 0x0000003062407211 */ /* 0x080fe200078408ff */
[--C-:B------:R-:W-:Y:S01]  /*33860*/  IMAD.IADD R162, R160, 0x1, R3.reuse ;  /* 0x00000001a0a27824 */ /* 0x100fe200078e0203 */
[-C--:B------:R-:W-:Y:S02]  /*33870*/  LEA.HI.X.SX32 R63, R96, R49.reuse, 0x1, P3 ;  /* 0x00000031603f7211 */ /* 0x080fe400018f0eff */
[-C--:B------:R-:W-:Y:S02]  /*33880*/  LEA R66, P3, R100, R48.reuse, 0x1 ;  /* 0x0000003064427211 */ /* 0x080fe400078608ff */
[-C--:B------:R-:W-:Y:S02]  /*33890*/  LEA.HI.X.SX32 R65, R98, R49.reuse, 0x1, P2 ;  /* 0x0000003162417211 */ /* 0x080fe400010f0eff */
[----:B------:R-:W-:Y:S01]  /*338a0*/  LEA R68, P2, R102, R48, 0x1 ;  /* 0x0000003066447211 */ /* 0x000fe200078408ff */
[----:B------:R-:W-:Y:S01]  /*338b0*/  IMAD.IADD R164, R162, 0x1, R3 ;  /* 0x00000001a2a47824 */ /* 0x000fe200078e0203 */
[----:B------:R-:W-:-:S02]  /*338c0*/  LEA.HI.X.SX32 R67, R100, R49, 0x1, P3 ;  /* 0x0000003164437211 */ /* 0x000fc400018f0eff */
[-C--:B------:R-:W-:Y:S02]  /*338d0*/  LEA R70, P3, R104, R48.reuse, 0x1 ;  /* 0x0000003068467211 */ /* 0x080fe400078608ff */
[-C--:B------:R-:W-:Y:S02]  /*338e0*/  LEA.HI.X.SX32 R69, R102, R49.reuse, 0x1, P2 ;  /* 0x0000003166457211 */ /* 0x080fe400010f0eff */
[-C--:B------:R-:W-:Y:S01]  /*338f0*/  LEA R72, P2, R106, R48.reuse, 0x1 ;  /* 0x000000306a487211 */ /* 0x080fe200078408ff */
[--C-:B------:R-:W-:Y:S01]  /*33900*/  IMAD.IADD R166, R164, 0x1, R3.reuse ;  /* 0x00000001a4a67824 */ /* 0x100fe200078e0203 */
[-C--:B------:R-:W-:Y:S02]  /*33910*/  LEA.HI.X.SX32 R71, R104, R49.reuse, 0x1, P3 ;  /* 0x0000003168477211 */ /* 0x080fe400018f0eff */
[-C--:B------:R-:W-:Y:S02]  /*33920*/  LEA R74, P3, R108, R48.reuse, 0x1 ;  /* 0x000000306c4a7211 */ /* 0x080fe400078608ff */
[----:B------:R-:W-:Y:S01]  /*33930*/  LEA.HI.X.SX32 R73, R106, R49, 0x1, P2 ;  /* 0x000000316a497211 */ /* 0x000fe200010f0eff */
[----:B------:R-:W-:Y:S01]  /*33940*/  IMAD.IADD R168, R166, 0x1, R3 ;  /* 0x00000001a6a87824 */ /* 0x000fe200078e0203 */
[----:B------:R-:W-:-:S02]  /*33950*/  LEA R76, P2, R110, R48, 0x1 ;  /* 0x000000306e4c7211 */ /* 0x000fc400078408ff */
[-C--:B------:R-:W-:Y:S01]  /*33960*/  LEA.HI.X.SX32 R75, R108, R49.reuse, 0x1, P3 ;  /* 0x000000316c4b7211 */ /* 0x080fe200018f0eff */
[--C-:B------:R-:W-:Y:S01]  /*33970*/  IMAD.IADD R170, R168, 0x1, R3.reuse ;  /* 0x00000001a8aa7824 */ /* 0x100fe200078e0203 */
[-C--:B------:R-:W-:Y:S02]  /*33980*/  LEA R78, P3, R112, R48.reuse, 0x1 ;  /* 0x00000030704e7211 */ /* 0x080fe400078608ff */
[-C--:B------:R-:W-:Y:S02]  /*33990*/  LEA.HI.X.SX32 R77, R110, R49.reuse, 0x1, P2 ;  /* 0x000000316e4d7211 */ /* 0x080fe400010f0eff */
[-C--:B------:R-:W-:Y:S01]  /*339a0*/  LEA R86, P2, R114, R48.reuse, 0x1 ;  /* 0x0000003072567211 */ /* 0x080fe200078408ff */
[----:B------:R-:W-:Y:S01]  /*339b0*/  IMAD.IADD R172, R170, 0x1, R3 ;  /* 0x00000001aaac7824 */ /* 0x000fe200078e0203 */
[----:B------:R-:W-:Y:S02]  /*339c0*/  LEA.HI.X.SX32 R79, R112, R49, 0x1, P3 ;  /* 0x00000031704f7211 */ /* 0x000fe400018f0eff */
        /* <DEDUP_REMOVED lines=11> */
[-C--:B------:R-:W-:Y:S01]  /*33a80*/  LEA.HI.X.SX32 R95, R122, R49.reuse, 0x1, P2 ;  /* 0x000000317a5f7211 */ /* 0x080fe200010f0eff */
[--C-:B------:R-:W-:Y:S01]  /*33a90*/  IMAD.IADD R178, R176, 0x1, R3.reuse ;  /* 0x00000001b0b27824 */ /* 0x100fe200078e0203 */
[-C--:B------:R-:W-:Y:S02]  /*33aa0*/  LEA R98, P2, R126, R48.reuse, 0x1 ;  /* 0x000000307e627211 */ /* 0x080fe400078408ff */
[-C--:B------:R-:W-:Y:S01]  /*33ab0*/  LEA.HI.X.SX32 R97, R124, R49.reuse, 0x1, P3 ;  /* 0x000000317c617211 */ /* 0x080fe200018f0eff */
[----:B------:R-:W-:Y:S01]  /*33ac0*/  IMAD.IADD R180, R178, 0x1, R3 ;  /* 0x00000001b2b47824 */ /* 0x000fe200078e0203 */
[----:B------:R-:W-:Y:S02]  /*33ad0*/  LEA R100, P3, R128, R48, 0x1 ;  /* 0x0000003080647211 */ /* 0x000fe400078608ff */
[----:B------:R-:W-:-:S02]  /*33ae0*/  LEA.HI.X.SX32 R99, R126, R49, 0x1, P2 ;  /* 0x000000317e637211 */ /* 0x000fc400010f0eff */
        /* <DEDUP_REMOVED lines=101> */
[-C--:B------:R-:W-:Y:S02]  /*34140*/  LEA.HI.X.SX32 R177, R204, R49.reuse, 0x1, P3 ;  /* 0x00000031ccb17211 */ /* 0x080fe400018f0eff */
[-C--:B------:R-:W-:Y:S02]  /*34150*/  LEA R180, P3, R208, R48.reuse, 0x1 ;  /* 0x00000030d0b47211 */ /* 0x080fe400078608ff */
[-C--:B------:R-:W-:Y:S01]  /*34160*/  LEA.HI.X.SX32 R179, R206, R49.reuse, 0x1, P2 ;  /* 0x00000031ceb37211 */ /* 0x080fe200010f0eff */
[--C-:B------:R-:W-:Y:S01]  /*34170*/  IMAD.IADD R206, R228, 0x1, R3.reuse ;  /* 0x00000001e4ce7824 */ /* 0x100fe200078e0203 */
[-C--:B------:R-:W-:Y:S02]  /*34180*/  LEA R182, P2, R210, R48.reuse, 0x1 ;  /* 0x00000030d2b67211 */ /* 0x080fe400078408ff */
[----:B------:R-:W-:Y:S01]  /*34190*/  LEA.HI.X.SX32 R181, R208, R49, 0x1, P3 ;  /* 0x00000031d0b57211 */ /* 0x000fe200018f0eff */
[----:B------:R-:W-:Y:S01]  /*341a0*/  IMAD.IADD R208, R206, 0x1, R3 ;  /* 0x00000001ced07824 */ /* 0x000fe200078e0203 */
[----:B------:R-:W-:-:S02]  /*341b0*/  LEA R184, P3, R212, R48, 0x1 ;  /* 0x00000030d4b87211 */ /* 0x000fc400078608ff */
[-C--:B------:R-:W-:Y:S01]  /*341c0*/  LEA.HI.X.SX32 R183, R210, R49.reuse, 0x1, P2 ;  /* 0x00000031d2b77211 */ /* 0x080fe200010f0eff */
[--C-:B------:R-:W-:Y:S01]  /*341d0*/  IMAD.IADD R210, R208, 0x1, R3.reuse ;  /* 0x00000001d0d27824 */ /* 0x100fe200078e0203 */
[-C--:B------:R-:W-:Y:S02]  /*341e0*/  LEA R186, P2, R214, R48.reuse, 0x1 ;  /* 0x00000030d6ba7211 */ /* 0x080fe400078408ff */
[-C--:B------:R-:W-:Y:S01]  /*341f0*/  LEA.HI.X.SX32 R185, R212, R49.reuse, 0x1, P3 ;  /* 0x00000031d4b97211 */ /* 0x080fe200018f0eff */
[--C-:B------:R-:W-:Y:S01]  /*34200*/  IMAD.IADD R212, R210, 0x1, R3.reuse ;  /* 0x00000001d2d47824 */ /* 0x100fe200078e0203 */
[----:B------:R-:W-:Y:S02]  /*34210*/  LEA R188, P3, R216, R48, 0x1 ;  /* 0x00000030d8bc7211 */ /* 0x000fe400078608ff */
[-C--:B------:R-:W-:Y:S01]  /*34220*/  LEA.HI.X.SX32 R187, R214, R49.reuse, 0x1, P2 ;  /* 0x00000031d6bb7211 */ /* 0x080fe200010f0eff */
[----:B------:R-:W-:Y:S01]  /*34230*/  IMAD.IADD R214, R212, 0x1, R3 ;  /* 0x00000001d4d67824 */ /* 0x000fe200078e0203 */
[----:B------:R-:W-:-:S02]  /*34240*/  LEA.HI.X.SX32 R189, R216, R49, 0x1, P3 ;  /* 0x00000031d8bd7211 */ /* 0x000fc400018f0eff */
[-C--:B------:R-:W-:Y:S02]  /*34250*/  LEA R190, P2, R218, R48.reuse, 0x1 ;  /* 0x00000030dabe7211 */ /* 0x080fe400078408ff */
[-C--:B------:R-:W-:Y:S01]  /*34260*/  LEA R192, P3, R220, R48.reuse, 0x1 ;  /* 0x00000030dcc07211 */ /* 0x080fe200078608ff */
[--C-:B------:R-:W-:Y:S01]  /*34270*/  IMAD.IADD R216, R214, 0x1, R3.reuse ;  /* 0x00000001d6d87824 */ /* 0x100fe200078e0203 */
[-C--:B------:R-:W-:Y:S02]  /*34280*/  LEA.HI.X.SX32 R191, R218, R49.reuse, 0x1, P2 ;  /* 0x00000031dabf7211 */ /* 0x080fe400010f0eff */
[-C--:B------:R-:W-:Y:S01]  /*34290*/  LEA.HI.X.SX32 R193, R220, R49.reuse, 0x1, P3 ;  /* 0x00000031dcc17211 */ /* 0x080fe200018f0eff */
[--C-:B------:R-:W-:Y:S01]  /*342a0*/  IMAD.IADD R218, R216, 0x1, R3.reuse ;  /* 0x00000001d8da7824 */ /* 0x100fe200078e0203 */
[-C--:B------:R-:W-:Y:S02]  /*342b0*/  LEA R194, P2, R222, R48.reuse, 0x1 ;  /* 0x00000030dec27211 */ /* 0x080fe400078408ff */
[----:B------:R-:W-:Y:S01]  /*342c0*/  LEA R196, P3, R224, R48, 0x1 ;  /* 0x00000030e0c47211 */ /* 0x000fe200078608ff */
[----:B------:R-:W-:Y:S01]  /*342d0*/  IMAD.IADD R220, R218, 0x1, R3 ;  /* 0x00000001dadc7824 */ /* 0x000fe200078e0203 */
[----:B------:R-:W-:-:S02]  /*342e0*/  LEA.HI.X.SX32 R195, R222, R49, 0x1, P2 ;  /* 0x00000031dec37211 */ /* 0x000fc400010f0eff */
[-C--:B------:R-:W-:Y:S02]  /*342f0*/  LEA.HI.X.SX32 R197, R224, R49.reuse, 0x1, P3 ;  /* 0x00000031e0c57211 */ /* 0x080fe400018f0eff */
[-C--:B------:R-:W-:Y:S02]  /*34300*/  LEA R198, P2, R226, R48.reuse, 0x1 ;  /* 0x00000030e2c67211 */ /* 0x080fe400078408ff */
[-C--:B------:R-:W-:Y:S01]  /*34310*/  LEA R200, P3, R228, R48.reuse, 0x1 ;  /* 0x00000030e4c87211 */ /* 0x080fe200078608ff */
[----:B------:R-:W-:Y:S01]  /*34320*/  IMAD.IADD R222, R220, 0x1, R3 ;  /* 0x00000001dcde7824 */ /* 0x000fe200078e0203 */
[-C--:B------:R-:W-:Y:S02]  /*34330*/  LEA.HI.X.SX32 R199, R226, R49.reuse, 0x1, P2 ;  /* 0x00000031e2c77211 */ /* 0x080fe400010f0eff */
[----:B------:R-:W-:Y:S02]  /*34340*/  LEA.HI.X.SX32 R201, R228, R49, 0x1, P3 ;  /* 0x00000031e4c97211 */ /* 0x000fe400018f0eff */
[----:B------:R-:W-:-:S02]  /*34350*/  LEA R202, P2, R206, R48, 0x1 ;  /* 0x00000030ceca7211 */ /* 0x000fc400078408ff */
[-C--:B------:R-:W-:Y:S01]  /*34360*/  LEA R204, P3, R208, R48.reuse, 0x1 ;  /* 0x00000030d0cc7211 */ /* 0x080fe200078608ff */
[--C-:B------:R-:W-:Y:S01]  /*34370*/  IMAD.IADD R224, R222, 0x1, R3.reuse ;  /* 0x00000001dee07824 */ /* 0x100fe200078e0203 */
[-C--:B------:R-:W-:Y:S02]  /*34380*/  LEA.HI.X.SX32 R203, R206, R49.reuse, 0x1, P2 ;  /* 0x00000031cecb7211 */ /* 0x080fe400010f0eff */
[-C--:B------:R-:W-:Y:S02]  /*34390*/  LEA.HI.X.SX32 R205, R208, R49.reuse, 0x1, P3 ;  /* 0x00000031d0cd7211 */ /* 0x080fe400018f0eff */
[-C--:B------:R-:W-:Y:S02]  /*343a0*/  LEA R206, P2, R210, R48.reuse, 0x1 ;  /* 0x00000030d2ce7211 */ /* 0x080fe400078408ff */
[----:B------:R-:W-:Y:S01]  /*343b0*/  LEA R208, P3, R212, R48, 0x1 ;  /* 0x00000030d4d07211 */ /* 0x000fe200078608ff */
[----:B------:R-:W-:Y:S01]  /*343c0*/  IMAD.IADD R226, R224, 0x1, R3 ;  /* 0x00000001e0e27824 */ /* 0x000fe200078e0203 */
[----:B------:R-:W-:-:S02]  /*343d0*/  LEA.HI.X.SX32 R207, R210, R49, 0x1, P2 ;  /* 0x00000031d2cf7211 */ /* 0x000fc400010f0eff */
[-C--:B------:R-:W-:Y:S01]  /*343e0*/  LEA.HI.X.SX32 R209, R212, R49.reuse, 0x1, P3 ;  /* 0x00000031d4d17211 */ /* 0x080fe200018f0eff */
[--C-:B------:R-:W-:Y:S01]  /*343f0*/  IMAD.IADD R228, R226, 0x1, R3.reuse ;  /* 0x00000001e2e47824 */ /* 0x100fe200078e0203 */
        /* <DEDUP_REMOVED lines=14> */
[-C--:B------:R-:W-:Y:S02]  /*344e0*/  LEA.HI.X.SX32 R221, R224, R49.reuse, 0x1, P3 ;  /* 0x00000031e0dd7211 */ /* 0x080fe400018f0eff */
[-C--:B------:R-:W-:Y:S02]  /*344f0*/  LEA R222, P2, R226, R48.reuse, 0x1 ;  /* 0x00000030e2de7211 */ /* 0x080fe400078408ff */
[-C--:B------:R-:W-:Y:S01]  /*34500*/  LEA R224, P3, R228, R48.reuse, 0x1 ;  /* 0x00000030e4e07211 */ /* 0x080fe200078608ff */
[--C-:B------:R-:W-:Y:S01]  /*34510*/  IMAD.IADD R236, R234, 0x1, R3.reuse ;  /* 0x00000001eaec7824 */ /* 0x100fe200078e0203 */
[-C--:B------:R-:W-:Y:S02]  /*34520*/  LEA.HI.X.SX32 R223, R226, R49.reuse, 0x1, P2 ;  /* 0x00000031e2df7211 */ /* 0x080fe400010f0eff */
[----:B------:R-:W-:Y:S01]  /*34530*/  LEA.HI.X.SX32 R225, R228, R49, 0x1, P3 ;  /* 0x00000031e4e17211 */ /* 0x000fe200018f0eff */
[----:B------:R-:W-:Y:S01]  /*34540*/  IMAD.IADD R3, R236, 0x1, R3 ;  /* 0x00000001ec037824 */ /* 0x000fe200078e0203 */
[----:B------:R-:W-:-:S02]  /*34550*/  LEA R226, P2, R230, R48, 0x1 ;  /* 0x00000030e6e27211 */ /* 0x000fc400078408ff */
[-C--:B------:R-:W-:Y:S02]  /*34560*/  LEA R228, P3, R232, R48.reuse, 0x1 ;  /* 0x00000030e8e47211 */ /* 0x080fe400078608ff */
[-C--:B------:R-:W-:Y:S02]  /*34570*/  LEA.HI.X.SX32 R227, R230, R49.reuse, 0x1, P2 ;  /* 0x00000031e6e37211 */ /* 0x080fe400010f0eff */
[-C--:B------:R-:W-:Y:S02]  /*34580*/  LEA.HI.X.SX32 R229, R232, R49.reuse, 0x1, P3 ;  /* 0x00000031e8e57211 */ /* 0x080fe400018f0eff */
[-C--:B------:R-:W-:Y:S02]  /*34590*/  LEA R230, P2, R234, R48.reuse, 0x1 ;  /* 0x00000030eae67211 */ /* 0x080fe400078408ff */
[-C--:B------:R-:W-:Y:S02]  /*345a0*/  LEA R232, P3, R236, R48.reuse, 0x1 ;  /* 0x00000030ece87211 */ /* 0x080fe400078608ff */
[----:B------:R-:W-:Y:S01]  /*345b0*/  LEA R48, P4, R3, R48, 0x1 ;  /* 0x0000003003307211 */ /* 0x000fe200078808ff */
[----:B------:R-:W-:Y:S01]  /*345c0*/  VIADD R80, R0, 0x26 ;  /* 0x0000002600507836 */ /* 0x000fe20000000000 */
[----:B------:R-:W-:-:S02]  /*345d0*/  LEA.HI.X.SX32 R231, R234, R49, 0x1, P2 ;  /* 0x00000031eae77211 */ /* 0x000fc400010f0eff */
[-C--:B------:R-:W-:Y:S02]  /*345e0*/  LEA.HI.X.SX32 R233, R236, R49.reuse, 0x1, P3 ;  /* 0x00000031ece97211 */ /* 0x080fe400018f0eff */
[----:B------:R-:W-:Y:S02]  /*345f0*/  LEA.HI.X.SX32 R49, R3, R49, 0x1, P4 ;  /* 0x0000003103317211 */ /* 0x000fe400020f0eff */
[----:B------:R-:W-:Y:S01]  /*34600*/  PRMT R234, R6, 0x7632, R234 ;  /* 0x0000763206ea7816 */ /* 0x000fe200000000ea */
[----:B------:R-:W0:Y:S01]  /*34610*/  LDC R3, c[0x0][0x22c] ;  /* 0x00008b00ff037b82 */ /* 0x000e220000000800 */
[----:B------:R-:W-:Y:S01]  /*34620*/  VIADD R6, R0, 0x28 ;  /* 0x0000002800067836 */ /* 0x000fe20000000000 */
[----:B------:R-:W-:Y:S01]  /*34630*/  ISETP.LT.AND P2, PT, R80, R81, !P0 ;  /* 0x000000515000720c */ /* 0x000fe20004741270 */
[C---:B------:R-:W-:Y:S01]  /*34640*/  VIADD R235, R0.reuse, 0x27 ;  /* 0x0000002700eb7836 */ /* 0x040fe20000000000 */
[----:B------:R1:W-:Y:S01]  /*34650*/  @P1 STG.E.U16 desc[UR60][R4.64], R234 ;  /* 0x000000ea04001986 */ /* 0x0003e2000c10153c */
[----:B------:R-:W-:Y:S01]  /*34660*/  VIADD R81, R0, 0x29 ;  /* 0x0000002900517836 */ /* 0x000fe20000000000 */
[----:B------:R-:W-:-:S02]  /*34670*/  ISETP.LT.AND P1, PT, R6, R83, !P0 ;  /* 0x000000530600720c */ /* 0x000fc40004721270 */
[----:B------:R-:W3:Y:S01]  /*34680*/  LDC R6, c[0x0][0x22c] ;  /* 0x00008b00ff067b82 */ /* 0x000ee20000000800 */
[----:B--2---:R-:W-:Y:S02]  /*34690*/  ISETP.LT.AND P3, PT, R235, R82, !P0 ;  /* 0x00000052eb00720c */ /* 0x004fe40004761270 */
[----:B------:R-:W-:Y:S01]  /*346a0*/  ISETP.LT.AND P4, PT, R81, R84, !P0 ;  /* 0x000000545100720c */ /* 0x000fe20004781270 */
[----:B------:R-:W-:-:S04]  /*346b0*/  VIADD R82, R0, 0x2a ;  /* 0x0000002a00527836 */ /* 0x000fc80000000000 */
[----:B------:R-:W2:Y:S01]  /*346c0*/  LDC R81, c[0x0][0x22c] ;  /* 0x00008b00ff517b82 */ /* 0x000ea20000000800 */
[----:B------:R4:W-:Y:S01]  /*346d0*/  @P2 STG.E.U16 desc[UR60][R50.64], R7 ;  /* 0x0000000732002986 */ /* 0x0009e2000c10153c */
[----:B------:R-:W-:Y:S02]  /*346e0*/  ISETP.LT.AND P2, PT, R82, R85, !P0 ;  /* 0x000000555200720c */ /* 0x000fe40004741270 */
[----:B------:R-:W-:-:S04]  /*346f0*/  PRMT R84, R7, 0x7632, R84 ;  /* 0x0000763207547816 */ /* 0x000fc80000000054 */
[----:B------:R-:W2:Y:S01]  /*34700*/  LDC R80, c[0x0][0x22c] ;  /* 0x00008b00ff507b82 */ /* 0x000ea20000000800 */
[----:B------:R-:W-:Y:S01]  /*34710*/  VIADD R82, R0, 0x2b ;  /* 0x0000002b00527836 */ /* 0x000fe20000000000 */
[----:B------:R-:W-:Y:S06]  /*34720*/  @P3 STG.E.U16 desc[UR60][R52.64], R84 ;  /* 0x0000005434003986 */ /* 0x000fec000c10153c */
[----:B-1----:R-:W1:Y:S01]  /*34730*/  LDC R4, c[0x0][0x22c] ;  /* 0x00008b00ff047b82 */ /* 0x002e620000000800 */
[----:B----4-:R-:W-:Y:S01]  /*34740*/  PRMT R51, R8, 0x7632, R51 ;  /* 0x0000763208337816 */ /* 0x010fe20000000033 */
[----:B------:R-:W-:Y:S01]  /*34750*/  @P1 STG.E.U16 desc[UR60][R54.64], R8 ;  /* 0x0000000836001986 */ /* 0x000fe2000c10153c */
[----:B0-----:R-:W-:Y:S01]  /*34760*/  ISETP.LT.AND P1, PT, R82, R3, !P0 ;  /* 0x000000035200720c */ /* 0x001fe20004721270 */
[----:B------:R-:W-:-:S04]  /*34770*/  VIADD R5, R0, 0x2c ;  /* 0x0000002c00057836 */ /* 0x000fc80000000000 */
[----:B------:R-:W0:Y:S01]  /*34780*/  LDC R3, c[0x0][0x22c] ;  /* 0x00008b00ff037b82 */ /* 0x000e220000000800 */
[----:B------:R4:W-:Y:S01]  /*34790*/  @P4 STG.E.U16 desc[UR60][R56.64], R51 ;  /* 0x0000003338004986 */ /* 0x0009e2000c10153c */
[----:B------:R-:W-:-:S03]  /*347a0*/  VIADD R50, R0, 0x2e ;  /* 0x0000002e00327836 */ /* 0x000fc60000000000 */
[----:B------:R0:W-:Y:S01]  /*347b0*/  @P2 STG.E.U16 desc[UR60][R58.64], R9 ;  /* 0x000000093a002986 */ /* 0x0001e2000c10153c */
[----:B---3--:R-:W-:Y:S02]  /*347c0*/  ISETP.LT.AND P2, PT, R5, R6, !P0 ;  /* 0x000000060500720c */ /* 0x008fe40004741270 */
[----:B------:R-:W3:Y:S01]  /*347d0*/  LDC R5, c[0x0][0x22c] ;  /* 0x00008b00ff057b82 */ /* 0x000ee20000000800 */
[----:B------:R-:W-:Y:S01]  /*347e0*/  VIADD R83, R0, 0x2d ;  /* 0x0000002d00537836 */ /* 0x000fe20000000000 */
[----:B--2---:R-:W-:Y:S02]  /*347f0*/  ISETP.LT.AND P4, PT, R50, R81, !P0 ;  /* 0x000000513200720c */ /* 0x004fe40004781270 */
[----:B------:R-:W-:Y:S01]  /*34800*/  PRMT R50, R9, 0x7632, R50 ;  /* 0x0000763209327816 */ /* 0x000fe20000000032 */
[----:B----4-:R-:W-:Y:S01]  /*34810*/  VIADD R51, R0, 0x2f ;  /* 0x0000002f00337836 */ /* 0x010fe20000000000 */
[----:B------:R-:W-:Y:S02]  /*34820*/  ISETP.LT.AND P3, PT, R83, R80, !P0 ;  /* 0x000000505300720c */ /* 0x000fe40004761270 */
[----:B------:R-:W2:Y:S01]  /*34830*/  LDC R6, c[0x0][0x22c] ;  /* 0x00008b00ff067b82 */ /* 0x000ea20000000800 */
[----:B------:R-:W-:Y:S01]  /*34840*/  @P1 STG.E.U16 desc[UR60][R60.64], R50 ;  /* 0x000000323c001986 */ /* 0x000fe2000c10153c */
[----:B-1----:R-:W-:-:S06]  /*34850*/  ISETP.LT.AND P1, PT, R51, R4, !P0 ;  /* 0x000000043300720c */ /* 0x002fcc0004721270 */
[----:B------:R-:W1:Y:S01]  /*34860*/  LDC R7, c[0x0][0x22c] ;  /* 0x00008b00ff077b82 */ /* 0x000e620000000800 */
[----:B------:R-:W-:Y:S01]  /*34870*/  VIADD R8, R0, 0x30 ;  /* 0x0000003000087836 */ /* 0x000fe20000000000 */
[----:B------:R-:W-:Y:S01]  /*34880*/  PRMT R51, R10, 0x7632, R51 ;  /* 0x000076320a337816 */ /* 0x000fe20000000033 */
[----:B------:R4:W-:Y:S05]  /*34890*/  @P2 STG.E.U16 desc[UR60][R62.64], R10 ;  /* 0x0000000a3e002986 */ /* 0x0009ea000c10153c */
[----:B------:R-:W4:Y:S01]  /*348a0*/  LDC R4, c[0x0][0x22c] ;  /* 0x00008b00ff047b82 */ /* 0x000f220000000800 */
[----:B------:R-:W-:Y:S02]  /*348b0*/  PRMT R52, R11, 0x7632, R52 ;  /* 0x000076320b347816 */ /* 0x000fe40000000034 */
[----:B0-----:R-:W-:Y:S01]  /*348c0*/  ISETP.LT.AND P2, PT, R8, R3, !P0 ;  /* 0x000000030800720c */ /* 0x001fe20004741270 */
[C---:B------:R-:W-:Y:S01]  /*348d0*/  VIADD R8, R0.reuse, 0x31 ;  /* 0x0000003100087836 */ /* 0x040fe20000000000 */
[----:B------:R-:W-:Y:S03]  /*348e0*/  @P3 STG.E.U16 desc[UR60][R64.64], R51 ;  /* 0x0000003340003986 */ /* 0x000fe6000c10153c */
[----:B------:R-:W0:Y:S01]  /*348f0*/  LDC R3, c[0x0][0x22c] ;  /* 0x00008b00ff037b82 */ /* 0x000e220000000800 */
[----:B------:R0:W-:Y:S01]  /*34900*/  @P4 STG.E.U16 desc[UR60][R66.64], R11 ;  /* 0x0000000b42004986 */ /* 0x0001e2000c10153c */
[----:B------:R-:W-:-:S03]  /*34910*/  VIADD R9, R0, 0x32 ;  /* 0x0000003200097836 */ /* 0x000fc60000000000 */
[----:B------:R-:W-:Y:S01]  /*34920*/  @P1 STG.E.U16 desc[UR60][R68.64], R52 ;  /* 0x0000003444001986 */ /* 0x000fe2000c10153c */
[----:B---3--:R-:W-:Y:S01]  /*34930*/  ISETP.LT.AND P1, PT, R8, R5, !P0 ;  /* 0x000000050800720c */ /* 0x008fe20004721270 */
[----:B------:R-:W-:Y:S01]  /*34940*/  VIADD R8, R0, 0x33 ;  /* 0x0000003300087836 */ /* 0x000fe20000000000 */
[----:B--2---:R-:W-:Y:S01]  /*34950*/  ISETP.LT.AND P3, PT, R9, R6, !P0 ;  /* 0x000000060900720c */ /* 0x004fe20004761270 */
[----:B------:R-:W2:Y:S03]  /*34960*/  LDC R5, c[0x0][0x22c] ;  /* 0x00008b00ff057b82 */ /* 0x000ea60000000800 */
[----:B-1----:R-:W-:Y:S01]  /*34970*/  ISETP.LT.AND P4, PT, R8, R7, !P0 ;  /* 0x000000070800720c */ /* 0x002fe20004781270 */
[----:B------:R-:W-:-:S04]  /*34980*/  VIADD R7, R0, 0x34 ;  /* 0x0000003400077836 */ /* 0x000fc80000000000 */
[----:B------:R-:W1:Y:S01]  /*34990*/  LDC R6, c[0x0][0x22c] ;  /* 0x00008b00ff067b82 */ /* 0x000e620000000800 */
[----:B------:R-:W-:Y:S01]  /*349a0*/  @P2 STG.E.U16 desc[UR60][R70.64], R12 ;  /* 0x0000000c46002986 */ /* 0x000fe2000c10153c */
[----:B----4-:R-:W-:Y:S01]  /*349b0*/  ISETP.LT.AND P2, PT, R7, R4, !P0 ;  /* 0x000000040700720c */ /* 0x010fe20004741270 */
[----:B------:R-:W-:Y:S01]  /*349c0*/  VIADD R8, R0, 0x35 ;  /* 0x0000003500087836 */ /* 0x000fe20000000000 */
[----:B------:R-:W-:-:S04]  /*349d0*/  PRMT R10, R12, 0x7632, R10 ;  /* 0x000076320c0a7816 */ /* 0x000fc8000000000a */
[----:B------:R-:W3:Y:S01]  /*349e0*/  LDC R4, c[0x0][0x22c] ;  /* 0x00008b00ff047b82 */ /* 0x000ee20000000800 */
[----:B------:R4:W-:Y:S01]  /*349f0*/  @P1 STG.E.U16 desc[UR60][R72.64], R10 ;  /* 0x0000000a48001986 */ /* 0x0009e2000c10153c */
[----:B0-----:R-:W-:-:S06]  /*34a00*/  ISETP.LT.AND P1, PT, R8, R3, !P0 ;  /* 0x000000030800720c */ /* 0x001fcc0004721270 */
[----:B------:R-:W0:Y:S01]  /*34a10*/  LDC R7, c[0x0][0x22c] ;  /* 0x00008b00ff077b82 */ /* 0x000e220000000800 */
[----:B------:R-:W-:Y:S01]  /*34a20*/  PRMT R11, R13, 0x7632, R11 ;  /* 0x000076320d0b7816 */ /* 0x000fe2000000000b */
[----:B------:R-:W-:-:S06]  /*34a30*/  VIADD R8, R0, 0x36 ;  /* 0x0000003600087836 */ /* 0x000fcc0000000000 */
[----:B------:R-:W0:Y:S01]  /*34a40*/  LDC R3, c[0x0][0x22c] ;  /* 0x00008b00ff037b82 */ /* 0x000e220000000800 */
[----:B------:R-:W-:Y:S01]  /*34a50*/  VIADD R9, R0, 0x37 ;  /* 0x0000003700097836 */ /* 0x000fe20000000000 */
[----:B------:R-:W-:Y:S01]  /*34a60*/  @P3 STG.E.U16 desc[UR60][R74.64], R13 ;  /* 0x0000000d4a003986 */ /* 0x000fe2000c10153c */
[----:B----4-:R-:W-:-:S03]  /*34a70*/  PRMT R10, R14, 0x7632, R10 ;  /* 0x000076320e0a7816 */ /* 0x010fc6000000000a */
[----:B------:R-:W-:Y:S01]  /*34a80*/  @P4 STG.E.U16 desc[UR60][R76.64], R11 ;  /* 0x0000000b4c004986 */ /* 0x000fe2000c10153c */
[----:B-1----:R-:W-:-:S03]  /*34a90*/  ISETP.LT.AND P3, PT, R9, R6, !P0 ;  /* 0x000000060900720c */ /* 0x002fc60004761270 */
[----:B------:R-:W-:Y:S01]  /*34aa0*/  @P2 STG.E.U16 desc[UR60][R78.64], R14 ;  /* 0x0000000e4e002986 */ /* 0x000fe2000c10153c */
[----:B--2---:R-:W-:Y:S01]  /*34ab0*/  ISETP.LT.AND P2, PT, R8, R5, !P0 ;  /* 0x000000050800720c */ /* 0x004fe20004741270 */
[C---:B------:R-:W-:Y:S01]  /*34ac0*/  VIADD R9, R0.reuse, 0x38 ;  /* 0x0000003800097836 */ /* 0x040fe20000000000 */
[----:B------:R-:W1:Y:S01]  /*34ad0*/  LDC R5, c[0x0][0x22c] ;  /* 0x00008b00ff057b82 */ /* 0x000e620000000800 */
[C---:B------:R-:W-:Y:S01]  /*34ae0*/  VIADD R6, R0.reuse, 0x39 ;  /* 0x0000003900067836 */ /* 0x040fe20000000000 */
[----:B------:R2:W-:Y:S02]  /*34af0*/  @P1 STG.E.U16 desc[UR60][R86.64], R10 ;  /* 0x0000000a56001986 */ /* 0x0005e4000c10153c */
[----:B---3--:R-:W-:Y:S01]  /*34b00*/  ISETP.LT.AND P1, PT, R9, R4, !P0 ;  /* 0x000000040900720c */ /* 0x008fe20004721270 */
[----:B------:R-:W-:Y:S01]  /*34b10*/  VIADD R8, R0, 0x3a ;  /* 0x0000003a00087836 */ /* 0x000fe20000000000 */
[----:B0-----:R-:W-:Y:S02]  /*34b20*/  ISETP.LT.AND P4, PT, R6, R7, !P0 ;  /* 0x000000070600720c */ /* 0x001fe40004781270 */
[----:B------:R-:W0:Y:S03]  /*34b30*/  LDC R4, c[0x0][0x22c] ;  /* 0x00008b00ff047b82 */ /* 0x000e260000000800 */
[----:B------:R-:W-:Y:S05]  /*34b40*/  @P2 STG.E.U16 desc[UR60][R88.64], R15 ;  /* 0x0000000f58002986 */ /* 0x000fea000c10153c */
[----:B------:R-:W3:Y:S01]  /*34b50*/  LDC R6, c[0x0][0x22c] ;  /* 0x00008b00ff067b82 */ /* 0x000ee20000000800 */
[----:B------:R-:W-:-:S07]  /*34b60*/  ISETP.LT.AND P2, PT, R8, R3, !P0 ;  /* 0x000000030800720c */ /* 0x000fce0004741270 */
[----:B------:R-:W4:Y:S01]  /*34b70*/  LDC R7, c[0x0][0x22c] ;  /* 0x00008b00ff077b82 */ /* 0x000f220000000800 */
[----:B------:R-:W-:Y:S01]  /*34b80*/  PRMT R12, R15, 0x7632, R12 ;  /* 0x000076320f0c7816 */ /* 0x000fe2000000000c */
[----:B------:R-:W-:-:S06]  /*34b90*/  VIADD R8, R0, 0x3b ;  /* 0x0000003b00087836 */ /* 0x000fcc0000000000 */
[----:B------:R-:W4:Y:S01]  /*34ba0*/  LDC R3, c[0x0][0x22c] ;  /* 0x00008b00ff037b82 */ /* 0x000f220000000800 */
[----:B------:R-:W-:Y:S01]  /*34bb0*/  @P3 STG.E.U16 desc[UR60][R90.64], R12 ;  /* 0x0000000c5a003986 */ /* 0x000fe2000c10153c */
[----:B--2---:R-:W-:-:S03]  /*34bc0*/  PRMT R10, R16, 0x7632, R10 ;  /* 0x00007632100a7816 */ /* 0x004fc6000000000a */
[----:B------:R-:W-:Y:S01]  /*34bd0*/  @P1 STG.E.U16 desc[UR60][R92.64], R16 ;  /* 0x000000105c001986 */ /* 0x000fe2000c10153c */
[----:B-1----:R-:W-:Y:S01]  /*34be0*/  ISETP.LT.AND P1, PT, R8, R5, !P0 ;  /* 0x000000050800720c */ /* 0x002fe20004721270 */
[C---:B------:R-:W-:Y:S01]  /*34bf0*/  VIADD R9, R0.reuse, 0x3c ;  /* 0x0000003c00097836 */ /* 0x040fe20000000000 */
[----:B------:R-:W1:Y:S01]  /*34c00*/  LDC R5, c[0x0][0x22c] ;  /* 0x00008b00ff057b82 */ /* 0x000e620000000800 */
[C---:B------:R-:W-:Y:S02]  /*34c10*/  VIADD R11, R0.reuse, 0x3d ;  /* 0x0000003d000b7836 */ /* 0x040fe40000000000 */
[----:B------:R-:W-:Y:S01]  /*34c20*/  VIADD R8, R0, 0x3e ;  /* 0x0000003e00087836 */ /* 0x000fe20000000000 */
[----:B------:R-:W-:Y:S02]  /*34c30*/  @P4 STG.E.U16 desc[UR60][R94.64], R10 ;  /* 0x0000000a5e004986 */ /* 0x000fe4000c10153c */
[----:B---3--:R-:W-:Y:S02]  /*34c40*/  ISETP.LT.AND P3, PT, R11, R6, !P0 ;  /* 0x000000060b00720c */ /* 0x008fe40004761270 */
[----:B------:R-:W-:Y:S01]  /*34c50*/  @P2 STG.E.U16 desc[UR60][R96.64], R17 ;  /* 0x0000001160002986 */ /* 0x000fe2000c10153c */
[----:B0-----:R-:W-:Y:S01]  /*34c60*/  ISETP.LT.AND P2, PT, R9, R4, !P0 ;  /* 0x000000040900720c */ /* 0x001fe20004741270 */
[----:B------:R-:W0:Y:S01]  /*34c70*/  LDC R6, c[0x0][0x22c] ;  /* 0x00008b00ff067b82 */ /* 0x000e220000000800 */
[----:B----4-:R-:W-:Y:S01]  /*34c80*/  ISETP.LT.AND P4, PT, R8, R7, !P0 ;  /* 0x000000070800720c */ /* 0x010fe20004781270 */
[----:B------:R-:W-:Y:S01]  /*34c90*/  VIADD R8, R0, 0x3f ;  /* 0x0000003f00087836 */ /* 0x000fe20000000000 */
[----:B------:R-:W-:-:S05]  /*34ca0*/  PRMT R9, R17, 0x7632, R9 ;  /* 0x0000763211097816 */ /* 0x000fca0000000009 */
[----:B------:R-:W2:Y:S01]  /*34cb0*/  LDC R7, c[0x0][0x22c] ;  /* 0x00008b00ff077b82 */ /* 0x000ea20000000800 */
[----:B------:R3:W-:Y:S01]  /*34cc0*/  @P1 STG.E.U16 desc[UR60][R98.64], R9 ;  /* 0x0000000962001986 */ /* 0x0007e2000c10153c */
[----:B------:R-:W-:-:S06]  /*34cd0*/  ISETP.LT.AND P1, PT, R8, R3, !P0 ;  /* 0x000000030800720c */ /* 0x000fcc0004721270 */
[----:B------:R-:W4:Y:S01]  /*34ce0*/  LDC R4, c[0x0][0x22c] ;  /* 0x00008b00ff047b82 */ /* 0x000f220000000800 */
[----:B------:R-:W-:-:S07]  /*34cf0*/  VIADD R8, R0, 0x40 ;  /* 0x0000004000087836 */ /* 0x000fce0000000000 */
[----:B------:R-:W4:Y:S01]  /*34d00*/  LDC R3, c[0x0][0x22c] ;  /* 0x00008b00ff037b82 */ /* 0x000f220000000800 */
[----:B------:R4:W-:Y:S01]  /*34d10*/  @P2 STG.E.U16 desc[UR60][R100.64], R18 ;  /* 0x0000001264002986 */ /* 0x0009e2000c10153c */
[----:B-1----:R-:W-:Y:S02]  /*34d20*/  ISETP.LT.AND P2, PT, R8, R5, !P0 ;  /* 0x000000050800720c */ /* 0x002fe40004741270 */
[----:B------:R-:W-:Y:S01]  /*34d30*/  PRMT R51, R18, 0x7632, R51 ;  /* 0x0000763212337816 */ /* 0x000fe20000000033 */
[----:B------:R-:W-:-:S03]  /*34d40*/  VIADD R11, R0, 0x42 ;  /* 0x00000042000b7836 */ /* 0x000fc60000000000 */
[----:B------:R-:W1:Y:S01]  /*34d50*/  LDC R5, c[0x0][0x22c] ;  /* 0x00008b00ff057b82 */ /* 0x000e620000000800 */
[C---:B------:R-:W-:Y:S01]  /*34d60*/  VIADD R8, R0.reuse, 0x43 ;  /* 0x0000004300087836 */ /* 0x040fe20000000000 */
[----:B------:R-:W-:Y:S01]  /*34d70*/  PRMT R53, R19, 0x7632, R53 ;  /* 0x0000763213357816 */ /* 0x000fe20000000035 */
[----:B------:R1:W-:Y:S01]  /*34d80*/  @P3 STG.E.U16 desc[UR60][R102.64], R51 ;  /* 0x0000003366003986 */ /* 0x0003e2000c10153c */
[----:B---3--:R-:W-:Y:S01]  /*34d90*/  VIADD R9, R0, 0x41 ;  /* 0x0000004100097836 */ /* 0x008fe20000000000 */
[----:B0-----:R-:W-:Y:S02]  /*34da0*/  ISETP.LT.AND P3, PT, R11, R6, !P0 ;  /* 0x000000060b00720c */ /* 0x001fe40004761270 */
[----:B------:R0:W-:Y:S01]  /*34db0*/  @P4 STG.E.U16 desc[UR60][R104.64], R19 ;  /* 0x0000001368004986 */ /* 0x0001e2000c10153c */
[----:B--2---:R-:W-:Y:S01]  /*34dc0*/  ISETP.LT.AND P4, PT, R8, R7, !P0 ;  /* 0x000000070800720c */ /* 0x004fe20004781270 */
[----:B------:R-:W2:Y:S01]  /*34dd0*/  LDC R6, c[0x0][0x22c] ;  /* 0x00008b00ff067b82 */ /* 0x000ea20000000800 */
[----:B------:R-:W-:Y:S01]  /*34de0*/  VIADD R8, R0, 0x44 ;  /* 0x0000004400087836 */ /* 0x000fe20000000000 */
[----:B------:R-:W-:Y:S01]  /*34df0*/  @P1 STG.E.U16 desc[UR60][R106.64], R53 ;  /* 0x000000356a001986 */ /* 0x000fe2000c10153c */
[----:B----4-:R-:W-:-:S03]  /*34e00*/  ISETP.LT.AND P1, PT, R9, R4, !P0 ;  /* 0x000000040900720c */ /* 0x010fc60004721270 */
[----:B------:R-:W-:Y:S02]  /*34e10*/  @P2 STG.E.U16 desc[UR60][R108.64], R20 ;  /* 0x000000146c002986 */ /* 0x000fe4000c10153c */
[----:B------:R-:W3:Y:S01]  /*34e20*/  LDC R4, c[0x0][0x22c] ;  /* 0x00008b00ff047b82 */ /* 0x000ee20000000800 */
[----:B------:R-:W-:Y:S01]  /*34e30*/  ISETP.LT.AND P2, PT, R8, R3, !P0 ;  /* 0x000000030800720c */ /* 0x000fe20004741270 */
[----:B------:R-:W-:Y:S01]  /*34e40*/  VIADD R8, R0, 0x45 ;  /* 0x0000004500087836 */ /* 0x000fe20000000000 */
[----:B------:R-:W-:-:S05]  /*34e50*/  PRMT R55, R20, 0x7632, R55 ;  /* 0x0000763214377816 */ /* 0x000fca0000000037 */
[----:B------:R-:W4:Y:S01]  /*34e60*/  LDC R3, c[0x0][0x22c] ;  /* 0x00008b00ff037b82 */ /* 0x000f220000000800 */
[----:B------:R-:W-:Y:S01]  /*34e70*/  @P1 STG.E.U16 desc[UR60][R110.64], R55 ;  /* 0x000000376e001986 */ /* 0x000fe2000c10153c */
[----:B-1----:R-:W-:-:S06]  /*34e80*/  ISETP.LT.AND P1, PT, R8, R5, !P0 ;  /* 0x000000050800720c */ /* 0x002fcc0004721270 */
[----:B------:R-:W1:Y:S01]  /*34e90*/  LDC R7, c[0x0][0x22c] ;  /* 0x00008b00ff077b82 */ /* 0x000e620000000800 */
[C---:B------:R-:W-:Y:S01]  /*34ea0*/  VIADD R11, R0.reuse, 0x47 ;  /* 0x00000047000b7836 */ /* 0x040fe20000000000 */
[----:B------:R-:W-:Y:S01]  /*34eb0*/  PRMT R57, R21, 0x7632, R57 ;  /* 0x0000763215397816 */ /* 0x000fe20000000039 */
[----:B------:R-:W-:-:S05]  /*34ec0*/  VIADD R9, R0, 0x46 ;  /* 0x0000004600097836 */ /* 0x000fca0000000000 */
[----:B------:R-:W0:Y:S01]  /*34ed0*/  LDC R5, c[0x0][0x22c] ;  /* 0x00008b00ff057b82 */ /* 0x000e220000000800 */
[----:B------:R-:W-:Y:S01]  /*34ee0*/  @P3 STG.E.U16 desc[UR60][R112.64], R21 ;  /* 0x0000001570003986 */ /* 0x000fe2000c10153c */
[----:B--2---:R-:W-:Y:S01]  /*34ef0*/  ISETP.LT.AND P3, PT, R11, R6, !P0 ;  /* 0x000000060b00720c */ /* 0x004fe20004761270 */
[----:B------:R-:W-:Y:S01]  /*34f00*/  VIADD R6, R0, 0x48 ;  /* 0x0000004800067836 */ /* 0x000fe20000000000 */
[----:B------:R-:W-:Y:S01]  /*34f10*/  PRMT R59, R22, 0x7632, R59 ;  /* 0x00007632163b7816 */ /* 0x000fe2000000003b */
[----:B------:R-:W-:Y:S04]  /*34f20*/  @P4 STG.E.U16 desc[UR60][R114.64], R57 ;  /* 0x0000003972004986 */ /* 0x000fe8000c10153c */
[----:B------:R-:W-:Y:S01]  /*34f30*/  @P2 STG.E.U16 desc[UR60][R116.64], R22 ;  /* 0x0000001674002986 */ /* 0x000fe2000c10153c */
[----:B---3--:R-:W-:-:S02]  /*34f40*/  ISETP.LT.AND P2, PT, R9, R4, !P0 ;  /* 0x000000040900720c */ /* 0x008fc40004741270 */
[----:B------:R-:W2:Y:S01]  /*34f50*/  LDC R4, c[0x0][0x22c] ;  /* 0x00008b00ff047b82 */ /* 0x000ea20000000800 */
[----:B------:R-:W-:Y:S01]  /*34f60*/  @P1 STG.E.U16 desc[UR60][R118.64], R59 ;  /* 0x0000003b76001986 */ /* 0x000fe2000c10153c */
[----:B------:R-:W-:Y:S01]  /*34f70*/  VIADD R8, R0, 0x49 ;  /* 0x0000004900087836 */ /* 0x000fe20000000000 */
[----:B----4-:R-:W-:-:S05]  /*34f80*/  ISETP.LT.AND P1, PT, R6, R3, !P0 ;  /* 0x000000030600720c */ /* 0x010fca0004721270 */
[----:B------:R-:W3:Y:S01]  /*34f90*/  LDC R3, c[0x0][0x22c] ;  /* 0x00008b00ff037b82 */ /* 0x000ee20000000800 */
[----:B-1----:R-:W-:Y:S01]  /*34fa0*/  ISETP.LT.AND P4, PT, R8, R7, !P0 ;  /* 0x000000070800720c */ /* 0x002fe20004781270 */
[----:B------:R-:W-:Y:S01]  /*34fb0*/  VIADD R8, R0, 0x4a ;  /* 0x0000004a00087836 */ /* 0x000fe20000000000 */
[----:B------:R-:W-:Y:S05]  /*34fc0*/  @P2 STG.E.U16 desc[UR60][R120.64], R23 ;  /* 0x0000001778002986 */ /* 0x000fea000c10153c */
[----:B------:R-:W1:Y:S01]  /*34fd0*/  LDC R6, c[0x0][0x22c] ;  /* 0x00008b00ff067b82 */ /* 0x000e620000000800 */
[----:B0-----:R-:W-:-:S07]  /*34fe0*/  ISETP.LT.AND P2, PT, R8, R5, !P0 ;  /* 0x000000050800720c */ /* 0x001fce0004741270 */
[----:B------:R-:W0:Y:S01]  /*34ff0*/  LDC R7, c[0x0][0x22c] ;  /* 0x00008b00ff077b82 */ /* 0x000e220000000800 */
[----:B------:R-:W-:Y:S01]  /*35000*/  PRMT R61, R23, 0x7632, R61 ;  /* 0x00007632173d7816 */ /* 0x000fe2000000003d */
[----:B------:R-:W-:-:S06]  /*35010*/  VIADD R9, R0, 0x4b ;  /* 0x0000004b00097836 */ /* 0x000fcc0000000000 */
[----:B------:R-:W4:Y:S01]  /*35020*/  LDC R5, c[0x0][0x22c] ;  /* 0x00008b00ff057b82 */ /* 0x000f220000000800 */
[----:B------:R-:W-:Y:S01]  /*35030*/  PRMT R63, R24, 0x7632, R63 ;  /* 0x00007632183f7816 */ /* 0x000fe2000000003f */
[----:B------:R-:W-:Y:S01]  /*35040*/  @P3 STG.E.U16 desc[UR60][R122.64], R61 ;  /* 0x0000003d7a003986 */ /* 0x000fe2000c10153c */
[----:B------:R-:W-:-:S03]  /*35050*/  VIADD R8, R0, 0x4c ;  /* 0x0000004c00087836 */ /* 0x000fc60000000000 */
[----:B------:R-:W-:Y:S01]  /*35060*/  @P1 STG.E.U16 desc[UR60][R124.64], R24 ;  /* 0x000000187c001986 */ /* 0x000fe2000c10153c */
[----:B--2---:R-:W-:Y:S02]  /*35070*/  ISETP.LT.AND P1, PT, R9, R4, !P0 ;  /* 0x000000040900720c */ /* 0x004fe40004721270 */
[----:B------:R-:W2:Y:S01]  /*35080*/  LDC R4, c[0x0][0x22c] ;  /* 0x00008b00ff047b82 */ /* 0x000ea20000000800 */
[----:B------:R-:W-:Y:S01]  /*35090*/  @P4 STG.E.U16 desc[UR60][R126.64], R63 ;  /* 0x0000003f7e004986 */ /* 0x000fe2000c10153c */
[----:B------:R-:W-:-:S03]  /*350a0*/  VIADD R9, R0, 0x4d ;  /* 0x0000004d00097836 */ /* 0x000fc60000000000 */
[----:B------:R-:W-:Y:S01]  /*350b0*/  @P2 STG.E.U16 desc[UR60][R128.64], R25 ;  /* 0x0000001980002986 */ /* 0x000fe2000c10153c */
[----:B---3--:R-:W-:Y:S01]  /*350c0*/  ISETP.LT.AND P2, PT, R8, R3, !P0 ;  /* 0x000000030800720c */ /* 0x008fe20004741270 */
[C---:B------:R-:W-:Y:S01]  /*350d0*/  VIADD R10, R0.reuse, 0x4e ;  /* 0x0000004e000a7836 */ /* 0x040fe20000000000 */
[----:B------:R-:W3:Y:S01]  /*350e0*/  LDC R3, c[0x0][0x22c] ;  /* 0x00008b00ff037b82 */ /* 0x000ee20000000800 */
[----:B------:R-:W-:Y:S01]  /*350f0*/  PRMT R65, R25, 0x7632, R65 ;  /* 0x0000763219417816 */ /* 0x000fe20000000041 */
[----:B------:R-:W-:Y:S01]  /*35100*/  VIADD R8, R0, 0x4f ;  /* 0x0000004f00087836 */ /* 0x000fe20000000000 */
[----:B-1----:R-:W-:Y:S02]  /*35110*/  ISETP.LT.AND P3, PT, R9, R6, !P0 ;  /* 0x000000060900720c */ /* 0x002fe40004761270 */
[----:B0-----:R-:W-:-:S03]  /*35120*/  ISETP.LT.AND P4, PT, R10, R7, !P0 ;  /* 0x000000070a00720c */ /* 0x001fc60004781270 */
[----:B------:R-:W0:Y:S01]  /*35130*/  LDC R6, c[0x0][0x22c] ;  /* 0x00008b00ff067b82 */ /* 0x000e220000000800 */
[----:B------:R-:W-:Y:S01]  /*35140*/  @P1 STG.E.U16 desc[UR60][R130.64], R65 ;  /* 0x0000004182001986 */ /* 0x000fe2000c10153c */
[----:B----4-:R-:W-:-:S06]  /*35150*/  ISETP.LT.AND P1, PT, R8, R5, !P0 ;  /* 0x000000050800720c */ /* 0x010fcc0004721270 */
[----:B------:R-:W1:Y:S01]  /*35160*/  LDC R7, c[0x0][0x22c] ;  /* 0x00008b00ff077b82 */ /* 0x000e620000000800 */
[----:B------:R-:W-:Y:S01]  /*35170*/  PRMT R67, R26, 0x7632, R67 ;  /* 0x000076321a437816 */ /* 0x000fe20000000043 */
[----:B------:R-:W-:-:S06]  /*35180*/  VIADD R9, R0, 0x50 ;  /* 0x0000005000097836 */ /* 0x000fcc0000000000 */
[----:B------:R-:W4:Y:S01]  /*35190*/  LDC R5, c[0x0][0x22c] ;  /* 0x00008b00ff057b82 */ /* 0x000f220000000800 */
[----:B------:R-:W-:Y:S01]  /*351a0*/  PRMT R69, R27, 0x7632, R69 ;  /* 0x000076321b457816 */ /* 0x000fe20000000045 */
[----:B------:R-:W-:Y:S01]  /*351b0*/  VIADD R8, R0, 0x51 ;  /* 0x0000005100087836 */ /* 0x000fe20000000000 */
[----:B------:R-:W-:Y:S01]  /*351c0*/  @P2 STG.E.U16 desc[UR60][R132.64], R26 ;  /* 0x0000001a84002986 */ /* 0x000fe2000c10153c */
[----:B--2---:R-:W-:-:S03]  /*351d0*/  ISETP.LT.AND P2, PT, R9, R4, !P0 ;  /* 0x000000040900720c */ /* 0x004fc60004741270 */
[----:B------:R-:W-:Y:S01]  /*351e0*/  @P3 STG.E.U16 desc[UR60][R134.64], R67 ;  /* 0x0000004386003986 */ /* 0x000fe2000c10153c */
[----:B------:R-:W2:Y:S03]  /*351f0*/  LDC R4, c[0x0][0x22c] ;  /* 0x00008b00ff047b82 */ /* 0x000ea60000000800 */
[----:B------:R-:W-:Y:S01]  /*35200*/  @P4 STG.E.U16 desc[UR60][R136.64], R27 ;  /* 0x0000001b88004986 */ /* 0x000fe2000c10153c */
[----:B------:R-:W-:-:S03]  /*35210*/  VIADD R9, R0, 0x52 ;  /* 0x0000005200097836 */ /* 0x000fc60000000000 */
[----:B------:R-:W-:Y:S01]  /*35220*/  @P1 STG.E.U16 desc[UR60][R138.64], R69 ;  /* 0x000000458a001986 */ /* 0x000fe2000c10153c */
[----:B---3--:R-:W-:Y:S01]  /*35230*/  ISETP.LT.AND P1, PT, R8, R3, !P0 ;  /* 0x000000030800720c */ /* 0x008fe20004721270 */
[----:B------:R-:W-:Y:S01]  /*35240*/  VIADD R8, R0, 0x53 ;  /* 0x0000005300087836 */ /* 0x000fe20000000000 */
[----:B0-----:R-:W-:Y:S01]  /*35250*/  ISETP.LT.AND P3, PT, R9, R6, !P0 ;  /* 0x000000060900720c */ /* 0x001fe20004761270 */
[----:B------:R-:W0:Y:S03]  /*35260*/  LDC R3, c[0x0][0x22c] ;  /* 0x00008b00ff037b82 */ /* 0x000e260000000800 */
        /* <DEDUP_REMOVED lines=8> */
[----:B------:R-:W-:Y:S01]  /*352f0*/  @P1 STG.E.U16 desc[UR60][R142.64], R71 ;  /* 0x000000478e001986 */ /* 0x000fe2000c10153c */
[----:B--2---:R-:W-:-:S06]  /*35300*/  ISETP.LT.AND P1, PT, R9, R4, !P0 ;  /* 0x000000040900720c */ /* 0x004fcc0004721270 */
[----:B------:R-:W2:Y:S01]  /*35310*/  LDC R7, c[0x0][0x22c] ;  /* 0x00008b00ff077b82 */ /* 0x000ea20000000800 */
[----:B------:R-:W-:Y:S01]  /*35320*/  PRMT R73, R29, 0x7632, R73 ;  /* 0x000076321d497816 */ /* 0x000fe20000000049 */
[C---:B------:R-:W-:Y:S02]  /*35330*/  VIADD R8, R0.reuse, 0x56 ;  /* 0x0000005600087836 */ /* 0x040fe40000000000 */
[----:B------:R-:W-:-:S04]  /*35340*/  VIADD R9, R0, 0x57 ;  /* 0x0000005700097836 */ /* 0x000fc80000000000 */
[----:B------:R-:W4:Y:S01]  /*35350*/  LDC R4, c[0x0][0x22c] ;  /* 0x00008b00ff047b82 */ /* 0x000f220000000800 */
[----:B------:R-:W-:Y:S01]  /*35360*/  @P3 STG.E.U16 desc[UR60][R144.64], R29 ;  /* 0x0000001d90003986 */ /* 0x000fe2000c10153c */
[----:B-1----:R-:W-:-:S03]  /*35370*/  ISETP.LT.AND P3, PT, R9, R6, !P0 ;  /* 0x000000060900720c */ /* 0x002fc60004761270 */
[----:B------:R-:W-:Y:S01]  /*35380*/  @P4 STG.E.U16 desc[UR60][R146.64], R73 ;  /* 0x0000004992004986 */ /* 0x000fe2000c10153c */
[----:B------:R-:W-:Y:S01]  /*35390*/  PRMT R75, R30, 0x7632, R75 ;  /* 0x000076321e4b7816 */ /* 0x000fe2000000004b */
[----:B------:R-:W-:Y:S02]  /*353a0*/  VIADD R6, R0, 0x58 ;  /* 0x0000005800067836 */ /* 0x000fe40000000000 */
[----:B------:R-:W-:Y:S01]  /*353b0*/  @P2 STG.E.U16 desc[UR60][R148.64], R30 ;  /* 0x0000001e94002986 */ /* 0x000fe2000c10153c */
[----:B0-----:R-:W-:Y:S02]  /*353c0*/  ISETP.LT.AND P2, PT, R8, R3, !P0 ;  /* 0x000000030800720c */ /* 0x001fe40004741270 */
[----:B------:R-:W0:Y:S01]  /*353d0*/  LDC R3, c[0x0][0x22c] ;  /* 0x00008b00ff037b82 */ /* 0x000e220000000800 */
[----:B------:R-:W-:Y:S01]  /*353e0*/  @P1 STG.E.U16 desc[UR60][R150.64], R75 ;  /* 0x0000004b96001986 */ /* 0x000fe2000c10153c */
[----:B---3--:R-:W-:Y:S01]  /*353f0*/  ISETP.LT.AND P1, PT, R6, R5, !P0 ;  /* 0x000000050600720c */ /* 0x008fe20004721270 */
[----:B------:R-:W-:-:S05]  /*35400*/  VIADD R8, R0, 0x59 ;  /* 0x0000005900087836 */ /* 0x000fca0000000000 */
[----:B------:R-:W1:Y:S01]  /*35410*/  LDC R5, c[0x0][0x22c] ;  /* 0x00008b00ff057b82 */ /* 0x000e620000000800 */
[----:B--2---:R-:W-:Y:S01]  /*35420*/  ISETP.LT.AND P4, PT, R8, R7, !P0 ;  /* 0x000000070800720c */ /* 0x004fe20004781270 */
[----:B------:R-:W-:Y:S01]  /*35430*/  VIADD R9, R0, 0x5a ;  /* 0x0000005a00097836 */ /* 0x000fe20000000000 */
[----:B------:R-:W-:Y:S05]  /*35440*/  @P2 STG.E.U16 desc[UR60][R152.64], R31 ;  /* 0x0000001f98002986 */ /* 0x000fea000c10153c */
[----:B------:R-:W2:Y:S01]  /*35450*/  LDC R6, c[0x0][0x22c] ;  /* 0x00008b00ff067b82 */ /* 0x000ea20000000800 */
[----:B----4-:R-:W-:Y:S02]  /*35460*/  ISETP.LT.AND P2, PT, R9, R4, !P0 ;  /* 0x000000040900720c */ /* 0x010fe40004741270 */
[----:B------:R-:W-:-:S05]  /*35470*/  PRMT R77, R31, 0x7632, R77 ;  /* 0x000076321f4d7816 */ /* 0x000fca000000004d */
[----:B------:R-:W3:Y:S01]  /*35480*/  LDC R7, c[0x0][0x22c] ;  /* 0x00008b00ff077b82 */ /* 0x000ee20000000800 */
[----:B------:R-:W-:Y:S01]  /*35490*/  VIADD R8, R0, 0x5b ;  /* 0x0000005b00087836 */ /* 0x000fe20000000000 */
[----:B------:R-:W-:Y:S06]  /*354a0*/  @P3 STG.E.U16 desc[UR60][R154.64], R77 ;  /* 0x0000004d9a003986 */ /* 0x000fec000c10153c */
[----:B------:R-:W4:Y:S01]  /*354b0*/  LDC R4, c[0x0][0x22c] ;  /* 0x00008b00ff047b82 */ /* 0x000f220000000800 */
[----:B------:R-:W-:Y:S01]  /*354c0*/  PRMT R79, R32, 0x7632, R79 ;  /* 0x00007632204f7816 */ /* 0x000fe2000000004f */
[----:B------:R-:W-:Y:S01]  /*354d0*/  @P1 STG.E.U16 desc[UR60][R156.64], R32 ;  /* 0x000000209c001986 */ /* 0x000fe2000c10153c */
[----:B0-----:R-:W-:Y:S01]  /*354e0*/  ISETP.LT.AND P1, PT, R8, R3, !P0 ;  /* 0x000000030800720c */ /* 0x001fe20004721270 */
[----:B------:R-:W-:-:S04]  /*354f0*/  VIADD R8, R0, 0x5c ;  /* 0x0000005c00087836 */ /* 0x000fc80000000000 */
[----:B------:R-:W0:Y:S01]  /*35500*/  LDC R3, c[0x0][0x22c] ;  /* 0x00008b00ff037b82 */ /* 0x000e220000000800 */
[----:B------:R-:W-:Y:S01]  /*35510*/  @P4 STG.E.U16 desc[UR60][R158.64], R79 ;  /* 0x0000004f9e004986 */ /* 0x000fe2000c10153c */
[----:B------:R-:W-:-:S03]  /*35520*/  VIADD R9, R0, 0x5d ;  /* 0x0000005d00097836 */ /* 0x000fc60000000000 */
[----:B------:R-:W-:Y:S01]  /*35530*/  @P2 STG.E.U16 desc[UR60][R160.64], R33 ;  /* 0x00000021a0002986 */ /* 0x000fe2000c10153c */
[----:B-1----:R-:W-:Y:S01]  /*35540*/  ISETP.LT.AND P2, PT, R8, R5, !P0 ;  /* 0x000000050800720c */ /* 0x002fe20004741270 */
[C---:B------:R-:W-:Y:S01]  /*35550*/  VIADD R10, R0.reuse, 0x5e ;  /* 0x0000005e000a7836 */ /* 0x040fe20000000000 */
[----:B------:R-:W1:Y:S01]  /*35560*/  LDC R5, c[0x0][0x22c] ;  /* 0x00008b00ff057b82 */ /* 0x000e620000000800 */
[----:B--2---:R-:W-:Y:S01]  /*35570*/  ISETP.LT.AND P3, PT, R9, R6, !P0 ;  /* 0x000000060900720c */ /* 0x004fe20004761270 */
[----:B------:R-:W-:Y:S01]  /*35580*/  VIADD R9, R0, 0x5f ;  /* 0x0000005f00097836 */ /* 0x000fe20000000000 */
[----:B------:R-:W-:Y:S02]  /*35590*/  PRMT R81, R33, 0x7632, R81 ;  /* 0x0000763221517816 */ /* 0x000fe40000000051 */
[----:B---3--:R-:W-:-:S03]  /*355a0*/  ISETP.LT.AND P4, PT, R10, R7, !P0 ;  /* 0x000000070a00720c */ /* 0x008fc60004781270 */
[----:B------:R-:W2:Y:S01]  /*355b0*/  LDC R6, c[0x0][0x22c] ;  /* 0x00008b00ff067b82 */ /* 0x000ea20000000800 */
[----:B------:R-:W-:Y:S01]  /*355c0*/  @P1 STG.E.U16 desc[UR60][R162.64], R81 ;  /* 0x00000051a2001986 */ /* 0x000fe2000c10153c */
[----:B----4-:R-:W-:-:S06]  /*355d0*/  ISETP.LT.AND P1, PT, R9, R4, !P0 ;  /* 0x000000040900720c */ /* 0x010fcc0004721270 */
[----:B------:R-:W3:Y:S01]  /*355e0*/  LDC R7, c[0x0][0x22c] ;  /* 0x00008b00ff077b82 */ /* 0x000ee20000000800 */
[----:B------:R-:W-:Y:S01]  /*355f0*/  VIADD R8, R0, 0x60 ;  /* 0x0000006000087836 */ /* 0x000fe20000000000 */
[----:B------:R-:W-:Y:S01]  /*35600*/  PRMT R83, R34, 0x7632, R83 ;  /* 0x0000763222537816 */ /* 0x000fe20000000053 */
[----:B------:R-:W-:Y:S05]  /*35610*/  @P2 STG.E.U16 desc[UR60][R164.64], R34 ;  /* 0x00000022a4002986 */ /* 0x000fea000c10153c */
[----:B------:R-:W4:Y:S01]  /*35620*/  LDC R4, c[0x0][0x22c] ;  /* 0x00008b00ff047b82 */ /* 0x000f220000000800 */
[----:B------:R-:W-:Y:S02]  /*35630*/  PRMT R85, R35, 0x7632, R85 ;  /* 0x0000763223557816 */ /* 0x000fe40000000055 */
[----:B0-----:R-:W-:Y:S01]  /*35640*/  ISETP.LT.AND P2, PT, R8, R3, !P0 ;  /* 0x000000030800720c */ /* 0x001fe20004741270 */
[C---:B------:R-:W-:Y:S01]  /*35650*/  VIADD R8, R0.reuse, 0x61 ;  /* 0x0000006100087836 */ /* 0x040fe20000000000 */
[----:B------:R-:W-:Y:S01]  /*35660*/  @P3 STG.E.U16 desc[UR60][R166.64], R83 ;  /* 0x00000053a6003986 */ /* 0x000fe2000c10153c */
[----:B------:R-:W-:-:S02]  /*35670*/  VIADD R9, R0, 0x62 ;  /* 0x0000006200097836 */ /* 0x000fc40000000000 */
[----:B------:R-:W0:Y:S01]  /*35680*/  LDC R3, c[0x0][0x22c] ;  /* 0x00008b00ff037b82 */ /* 0x000e220000000800 */
[----:B------:R-:W-:Y:S04]  /*35690*/  @P4 STG.E.U16 desc[UR60][R168.64], R35 ;  /* 0x00000023a8004986 */ /* 0x000fe8000c10153c */
[----:B------:R-:W-:Y:S01]  /*356a0*/  @P1 STG.E.U16 desc[UR60][R170.64], R85 ;  /* 0x00000055aa001986 */ /* 0x000fe2000c10153c */
[----:B-1----:R-:W-:Y:S01]  /*356b0*/  ISETP.LT.AND P1, PT, R8, R5, !P0 ;  /* 0x000000050800720c */ /* 0x002fe20004721270 */
[----:B------:R-:W-:Y:S01]  /*356c0*/  VIADD R8, R0, 0x63 ;  /* 0x0000006300087836 */ /* 0x000fe20000000000 */
[----:B--2---:R-:W-:Y:S01]  /*356d0*/  ISETP.LT.AND P3, PT, R9, R6, !P0 ;  /* 0x000000060900720c */ /* 0x004fe20004761270 */
[----:B------:R-:W1:Y:S03]  /*356e0*/  LDC R5, c[0x0][0x22c] ;  /* 0x00008b00ff057b82 */ /* 0x000e660000000800 */
[----:B---3--:R-:W-:Y:S01]  /*356f0*/  ISETP.LT.AND P4, PT, R8, R7, !P0 ;  /* 0x000000070800720c */ /* 0x008fe20004781270 */
[----:B------:R-:W-:-:S04]  /*35700*/  VIADD R7, R0, 0x64 ;  /* 0x0000006400077836 */ /* 0x000fc80000000000 */
[----:B------:R-:W2:Y:S01]  /*35710*/  LDC R6, c[0x0][0x22c] ;  /* 0x00008b00ff067b82 */ /* 0x000ea20000000800 */
[----:B------:R-:W-:Y:S01]  /*35720*/  @P2 STG.E.U16 desc[UR60][R172.64], R36 ;  /* 0x00000024ac002986 */ /* 0x000fe2000c10153c */
[----:B----4-:R-:W-:Y:S01]  /*35730*/  ISETP.LT.AND P2, PT, R7, R4, !P0 ;  /* 0x000000040700720c */ /* 0x010fe20004741270 */
[----:B------:R-:W-:Y:S01]  /*35740*/  VIADD R8, R0, 0x65 ;  /* 0x0000006500087836 */ /* 0x000fe20000000000 */
[----:B------:R-:W-:-:S04]  /*35750*/  PRMT R87, R36, 0x7632, R87 ;  /* 0x0000763224577816 */ /* 0x000fc80000000057 */
[----:B------:R-:W3:Y:S01]  /*35760*/  LDC R4, c[0x0][0x22c] ;  /* 0x00008b00ff047b82 */ /* 0x000ee20000000800 */
[----:B------:R-:W-:Y:S01]  /*35770*/  @P1 STG.E.U16 desc[UR60][R174.64], R87 ;  /* 0x00000057ae001986 */ /* 0x000fe2000c10153c */
[----:B0-----:R-:W-:-:S06]  /*35780*/  ISETP.LT.AND P1, PT, R8, R3, !P0 ;  /* 0x000000030800720c */ /* 0x001fcc0004721270 */
[----:B------:R-:W0:Y:S01]  /*35790*/  LDC R7, c[0x0][0x22c] ;  /* 0x00008b00ff077b82 */ /* 0x000e220000000800 */
[----:B------:R-:W-:Y:S01]  /*357a0*/  PRMT R89, R37, 0x7632, R89 ;  /* 0x0000763225597816 */ /* 0x000fe20000000059 */
[C---:B------:R-:W-:Y:S02]  /*357b0*/  VIADD R8, R0.reuse, 0x66 ;  /* 0x0000006600087836 */ /* 0x040fe40000000000 */
[----:B------:R-:W-:-:S04]  /*357c0*/  VIADD R9, R0, 0x67 ;  /* 0x0000006700097836 */ /* 0x000fc80000000000 */
[----:B------:R-:W4:Y:S01]  /*357d0*/  LDC R3, c[0x0][0x22c] ;  /* 0x00008b00ff037b82 */ /* 0x000f220000000800 */
[----:B------:R-:W-:Y:S01]  /*357e0*/  @P3 STG.E.U16 desc[UR60][R176.64], R37 ;  /* 0x00000025b0003986 */ /* 0x000fe2000c10153c */
[----:B--2---:R-:W-:-:S03]  /*357f0*/  ISETP.LT.AND P3, PT, R9, R6, !P0 ;  /* 0x000000060900720c */ /* 0x004fc60004761270 */
[----:B------:R-:W-:Y:S01]  /*35800*/  @P4 STG.E.U16 desc[UR60][R178.64], R89 ;  /* 0x00000059b2004986 */ /* 0x000fe2000c10153c */
[----:B------:R-:W-:Y:S01]  /*35810*/  PRMT R91, R38, 0x7632, R91 ;  /* 0x00007632265b7816 */ /* 0x000fe2000000005b */
[----:B------:R-:W-:Y:S02]  /*35820*/  VIADD R9, R0, 0x68 ;  /* 0x0000006800097836 */ /* 0x000fe40000000000 */
[----:B------:R-:W-:Y:S01]  /*35830*/  @P2 STG.E.U16 desc[UR60][R180.64], R38 ;  /* 0x00000026b4002986 */ /* 0x000fe2000c10153c */
[----:B-1----:R-:W-:Y:S02]  /*35840*/  ISETP.LT.AND P2, PT, R8, R5, !P0 ;  /* 0x000000050800720c */ /* 0x002fe40004741270 */
[----:B------:R-:W1:Y:S01]  /*35850*/  LDC R5, c[0x0][0x22c] ;  /* 0x00008b00ff057b82 */ /* 0x000e620000000800 */
[----:B------:R-:W-:Y:S01]  /*35860*/  @P1 STG.E.U16 desc[UR60][R182.64], R91 ;  /* 0x0000005bb6001986 */ /* 0x000fe2000c10153c */
[----:B---3--:R-:W-:Y:S01]  /*35870*/  ISETP.LT.AND P1, PT, R9, R4, !P0 ;  /* 0x000000040900720c */ /* 0x008fe20004721270 */
[----:B------:R-:W-:-:S05]  /*35880*/  VIADD R6, R0, 0x69 ;  /* 0x0000006900067836 */ /* 0x000fca0000000000 */
[----:B------:R-:W2:Y:S01]  /*35890*/  LDC R4, c[0x0][0x22c] ;  /* 0x00008b00ff047b82 */ /* 0x000ea20000000800 */
[----:B0-----:R-:W-:Y:S01]  /*358a0*/  ISETP.LT.AND P4, PT, R6, R7, !P0 ;  /* 0x000000070600720c */ /* 0x001fe20004781270 */
[----:B------:R-:W-:Y:S01]  /*358b0*/  VIADD R8, R0, 0x6a ;  /* 0x0000006a00087836 */ /* 0x000fe20000000000 */
[----:B------:R-:W-:Y:S05]  /*358c0*/  @P2 STG.E.U16 desc[UR60][R184.64], R39 ;  /* 0x00000027b8002986 */ /* 0x000fea000c10153c */
[----:B------:R-:W0:Y:S01]  /*358d0*/  LDC R6, c[0x0][0x22c] ;  /* 0x00008b00ff067b82 */ /* 0x000e220000000800 */
        /* <DEDUP_REMOVED lines=8> */
[----:B-1----:R-:W-:Y:S01]  /*35960*/  ISETP.LT.AND P1, PT, R8, R5, !P0 ;  /* 0x000000050800720c */ /* 0x002fe20004721270 */
[----:B------:R-:W-:-:S04]  /*35970*/  VIADD R9, R0, 0x6c ;  /* 0x0000006c00097836 */ /* 0x000fc80000000000 */
[----:B------:R-:W1:Y:S01]  /*35980*/  LDC R5, c[0x0][0x22c] ;  /* 0x00008b00ff057b82 */ /* 0x000e620000000800 */
[----:B------:R-:W-:Y:S01]  /*35990*/  @P4 STG.E.U16 desc[UR60][R190.64], R95 ;  /* 0x0000005fbe004986 */ /* 0x000fe2000c10153c */
[----:B------:R-:W-:-:S03]  /*359a0*/  VIADD R11, R0, 0x6d ;  /* 0x0000006d000b7836 */ /* 0x000fc60000000000 */
[----:B------:R-:W-:Y:S01]  /*359b0*/  @P2 STG.E.U16 desc[UR60][R192.64], R41 ;  /* 0x00000029c0002986 */ /* 0x000fe2000c10153c */
[----:B--2---:R-:W-:Y:S01]  /*359c0*/  ISETP.LT.AND P2, PT, R9, R4, !P0 ;  /* 0x000000040900720c */ /* 0x004fe20004741270 */
[C---:B------:R-:W-:Y:S01]  /*359d0*/  VIADD R8, R0.reuse, 0x6e ;  /* 0x0000006e00087836 */ /* 0x040fe20000000000 */
[----:B------:R-:W2:Y:S01]  /*359e0*/  LDC R4, c[0x0][0x22c] ;  /* 0x00008b00ff047b82 */ /* 0x000ea20000000800 */
[----:B------:R-:W-:Y:S01]  /*359f0*/  PRMT R97, R41, 0x7632, R97 ;  /* 0x0000763229617816 */ /* 0x000fe20000000061 */
[----:B------:R-:W-:Y:S01]  /*35a00*/  VIADD R10, R0, 0x6f ;  /* 0x0000006f000a7836 */ /* 0x000fe20000000000 */
[----:B0-----:R-:W-:Y:S02]  /*35a10*/  ISETP.LT.AND P3, PT, R11, R6, !P0 ;  /* 0x000000060b00720c */ /* 0x001fe40004761270 */
[----:B---3--:R-:W-:-:S03]  /*35a20*/  ISETP.LT.AND P4, PT, R8, R7, !P0 ;  /* 0x000000070800720c */ /* 0x008fc60004781270 */
[----:B------:R-:W0:Y:S01]  /*35a30*/  LDC R6, c[0x0][0x22c] ;  /* 0x00008b00ff067b82 */ /* 0x000e220000000800 */
[----:B------:R-:W-:Y:S01]  /*35a40*/  @P1 STG.E.U16 desc[UR60][R194.64], R97 ;  /* 0x00000061c2001986 */ /* 0x000fe2000c10153c */
[----:B----4-:R-:W-:-:S06]  /*35a50*/  ISETP.LT.AND P1, PT, R10, R3, !P0 ;  /* 0x000000030a00720c */ /* 0x010fcc0004721270 */
[----:B------:R-:W3:Y:S01]  /*35a60*/  LDC R7, c[0x0][0x22c] ;  /* 0x00008b00ff077b82 */ /* 0x000ee20000000800 */
[----:B------:R-:W-:-:S07]  /*35a70*/  VIADD R10, R0, 0x70 ;  /* 0x00000070000a7836 */ /* 0x000fce0000000000 */
[----:B------:R-:W4:Y:S01]  /*35a80*/  LDC R8, c[0x0][0x22c] ;  /* 0x00008b00ff087b82 */ /* 0x000f220000000800 */
[----:B------:R-:W-:Y:S01]  /*35a90*/  PRMT R99, R42, 0x7632, R99 ;  /* 0x000076322a637816 */ /* 0x000fe20000000063 */
[----:B------:R-:W-:Y:S01]  /*35aa0*/  @P2 STG.E.U16 desc[UR60][R196.64], R42 ;  /* 0x0000002ac4002986 */ /* 0x000fe2000c10153c */
[----:B------:R-:W-:Y:S02]  /*35ab0*/  PRMT R101, R43, 0x7632, R101 ;  /* 0x000076322b657816 */ /* 0x000fe40000000065 */
[----:B-1----:R-:W-:Y:S01]  /*35ac0*/  ISETP.LT.AND P2, PT, R10, R5, !P0 ;  /* 0x000000050a00720c */ /* 0x002fe20004741270 */
[C---:B------:R-:W-:Y:S02]  /*35ad0*/  VIADD R5, R0.reuse, 0x71 ;  /* 0x0000007100057836 */ /* 0x040fe40000000000 */
[----:B------:R-:W1:Y:S01]  /*35ae0*/  LDC R3, c[0x0][0x22c] ;  /* 0x00008b00ff037b82 */ /* 0x000e620000000800 */
[----:B------:R-:W-:Y:S01]  /*35af0*/  @P3 STG.E.U16 desc[UR60][R198.64], R99 ;  /* 0x00000063c6003986 */ /* 0x000fe2000c10153c */
[----:B------:R-:W-:-:S03]  /*35b00*/  VIADD R9, R0, 0x72 ;  /* 0x0000007200097836 */ /* 0x000fc60000000000 */
[----:B------:R-:W-:Y:S03]  /*35b10*/  @P4 STG.E.U16 desc[UR60][R200.64], R43 ;  /* 0x0000002bc8004986 */ /* 0x000fe6000c10153c */
[----:B------:R-:W1:Y:S01]  /*35b20*/  LDC R10, c[0x0][0x22c] ;  /* 0x00008b00ff0a7b82 */ /* 0x000e620000000800 */
[----:B------:R-:W-:Y:S01]  /*35b30*/  @P1 STG.E.U16 desc[UR60][R202.64], R101 ;  /* 0x00000065ca001986 */ /* 0x000fe2000c10153c */
[----:B--2---:R-:W-:Y:S01]  /*35b40*/  ISETP.LT.AND P1, PT, R5, R4, !P0 ;  /* 0x000000040500720c */ /* 0x004fe20004721270 */
[C---:B------:R-:W-:Y:S02]  /*35b50*/  VIADD R4, R0.reuse, 0x73 ;  /* 0x0000007300047836 */ /* 0x040fe40000000000 */
[----:B------:R-:W-:Y:S01]  /*35b60*/  VIADD R5, R0, 0x74 ;  /* 0x0000007400057836 */ /* 0x000fe20000000000 */
[----:B0-----:R-:W-:Y:S02]  /*35b70*/  ISETP.LT.AND P3, PT, R9, R6, !P0 ;  /* 0x000000060900720c */ /* 0x001fe40004761270 */
[----:B---3--:R-:W-:Y:S01]  /*35b80*/  ISETP.LT.AND P4, PT, R4, R7, !P0 ;  /* 0x000000070400720c */ /* 0x008fe20004781270 */
[----:B------:R-:W0:Y:S01]  /*35b90*/  LDC R9, c[0x0][0x22c] ;  /* 0x00008b00ff097b82 */ /* 0x000e220000000800 */
[----:B----4-:R-:W-:-:S02]  /*35ba0*/  ISETP.LT.AND P5, PT, R5, R8, !P0 ;  /* 0x000000080500720c */ /* 0x010fc400047a1270 */
[----:B------:R2:W3:Y:S01]  /*35bb0*/  LDS.128 R4, [R2] ;  /* 0x0000000002047984 */ /* 0x0004e20000000c00 */
[----:B------:R-:W-:Y:S01]  /*35bc0*/  PRMT R103, R44, 0x7632, R103 ;  /* 0x000076322c677816 */ /* 0x000fe20000000067 */
[----:B------:R-:W-:-:S03]  /*35bd0*/  VIADD R12, R0, 0x75 ;  /* 0x00000075000c7836 */ /* 0x000fc60000000000 */
[----:B------:R-:W4:Y:S01]  /*35be0*/  LDC R8, c[0x0][0x22c] ;  /* 0x00008b00ff087b82 */ /* 0x000f220000000800 */
[----:B------:R0:W-:Y:S04]  /*35bf0*/  @P2 STG.E.U16 desc[UR60][R204.64], R44 ;  /* 0x0000002ccc002986 */ /* 0x0001e8000c10153c */
[----:B------:R0:W-:Y:S01]  /*35c00*/  @P1 STG.E.U16 desc[UR60][R206.64], R103 ;  /* 0x00000067ce001986 */ /* 0x0001e2000c10153c */
[----:B-1----:R-:W-:Y:S02]  /*35c10*/  ISETP.LT.AND P1, PT, R12, R3, !P0 ;  /* 0x000000030c00720c */ /* 0x002fe40004721270 */
[----:B------:R-:W1:Y:S01]  /*35c20*/  LDC R3, c[0x0][0x22c] ;  /* 0x00008b00ff037b82 */ /* 0x000e620000000800 */
[C---:B------:R-:W-:Y:S01]  /*35c30*/  VIADD R11, R0.reuse, 0x77 ;  /* 0x00000077000b7836 */ /* 0x040fe20000000000 */
[----:B------:R-:W-:Y:S01]  /*35c40*/  PRMT R105, R45, 0x7632, R105 ;  /* 0x000076322d697816 */ /* 0x000fe20000000069 */
[C---:B------:R-:W-:Y:S01]  /*35c50*/  VIADD R12, R0.reuse, 0x76 ;  /* 0x00000076000c7836 */ /* 0x040fe20000000000 */
[----:B------:R0:W-:Y:S04]  /*35c60*/  @P3 STG.E.U16 desc[UR60][R208.64], R45 ;  /* 0x0000002dd0003986 */ /* 0x0001e8000c10153c */
[----:B--2---:R-:W2:Y:S01]  /*35c70*/  LDC R2, c[0x0][0x22c] ;  /* 0x00008b00ff027b82 */ /* 0x004ea20000000800 */
[----:B------:R-:W-:Y:S01]  /*35c80*/  ISETP.LT.AND P3, PT, R11, R10, !P0 ;  /* 0x0000000a0b00720c */ /* 0x000fe20004761270 */
[----:B------:R-:W-:Y:S01]  /*35c90*/  VIADD R13, R0, 0x78 ;  /* 0x00000078000d7836 */ /* 0x000fe20000000000 */
[----:B0-----:R-:W-:Y:S01]  /*35ca0*/  ISETP.LT.AND P2, PT, R12, R9, !P0 ;  /* 0x000000090c00720c */ /* 0x001fe20004741270 */
[----:B------:R0:W-:Y:S04]  /*35cb0*/  @P4 STG.E.U16 desc[UR60][R210.64], R105 ;  /* 0x00000069d2004986 */ /* 0x0001e8000c10153c */
[----:B------:R-:W0:Y:S01]  /*35cc0*/  LDC R10, c[0x0][0x22c] ;  /* 0x00008b00ff0a7b82 */ /* 0x000e220000000800 */
[----:B----4-:R-:W-:Y:S01]  /*35cd0*/  ISETP.LT.AND P4, PT, R13, R8, !P0 ;  /* 0x000000080d00720c */ /* 0x010fe20004781270 */
[----:B------:R-:W-:Y:S01]  /*35ce0*/  VIADD R14, R0, 0x79 ;  /* 0x00000079000e7836 */ /* 0x000fe20000000000 */
[----:B------:R-:W-:-:S05]  /*35cf0*/  PRMT R107, R46, 0x7632, R107 ;  /* 0x000076322e6b7816 */ /* 0x000fca000000006b */
[----:B------:R-:W4:Y:S01]  /*35d00*/  LDC R8, c[0x0][0x22c] ;  /* 0x00008b00ff087b82 */ /* 0x000f220000000800 */
[----:B------:R0:W-:Y:S01]  /*35d10*/  @P5 STG.E.U16 desc[UR60][R212.64], R46 ;  /* 0x0000002ed4005986 */ /* 0x0001e2000c10153c */
[----:B------:R-:W-:Y:S02]  /*35d20*/  PRMT R109, R47, 0x7632, R109 ;  /* 0x000076322f6d7816 */ /* 0x000fe4000000006d */
[----:B-1----:R-:W-:-:S04]  /*35d30*/  ISETP.LT.AND P5, PT, R14, R3, !P0 ;  /* 0x000000030e00720c */ /* 0x002fc800047a1270 */
[----:B------:R-:W1:Y:S01]  /*35d40*/  LDC R9, c[0x0][0x22c] ;  /* 0x00008b00ff097b82 */ /* 0x000e620000000800 */
[C---:B------:R-:W-:Y:S01]  /*35d50*/  VIADD R3, R0.reuse, 0x7a ;  /* 0x0000007a00037836 */ /* 0x040fe20000000000 */
[----:B------:R0:W-:Y:S06]  /*35d60*/  @P1 STG.E.U16 desc[UR60][R214.64], R107 ;  /* 0x0000006bd6001986 */ /* 0x0001ec000c10153c */
[----:B------:R-:W4:Y:S01]  /*35d70*/  LDC R11, c[0x0][0x22c] ;  /* 0x00008b00ff0b7b82 */ /* 0x000f220000000800 */
[----:B------:R0:W-:Y:S07]  /*35d80*/  @P2 STG.E.U16 desc[UR60][R216.64], R47 ;  /* 0x0000002fd8002986 */ /* 0x0001ee000c10153c */
[----:B------:R-:W4:Y:S01]  /*35d90*/  LDC R12, c[0x0][0x22c] ;  /* 0x00008b00ff0c7b82 */ /* 0x000f220000000800 */
[----:B------:R1:W-:Y:S04]  /*35da0*/  @P3 STG.E.U16 desc[UR60][R218.64], R109 ;  /* 0x0000006dda003986 */ /* 0x0003e8000c10153c */
[----:B---3--:R3:W-:Y:S01]  /*35db0*/  @P4 STG.E.U16 desc[UR60][R220.64], R4 ;  /* 0x00000004dc004986 */ /* 0x0087e2000c10153c */
[----:B--2---:R-:W-:Y:S01]  /*35dc0*/  ISETP.LT.AND P4, PT, R3, R2, !P0 ;  /* 0x000000020300720c */ /* 0x004fe20004781270 */
[----:B------:R-:W-:Y:S01]  /*35dd0*/  VIADD R3, R0, 0x7c ;  /* 0x0000007c00037836 */ /* 0x000fe20000000000 */
[----:B------:R-:W-:Y:S01]  /*35de0*/  PRMT R111, R4, 0x7632, R111 ;  /* 0x00007632046f7816 */ /* 0x000fe2000000006f */
[----:B------:R-:W-:-:S03]  /*35df0*/  VIADD R14, R0, 0x7b ;  /* 0x0000007b000e7836 */ /* 0x000fc60000000000 */
[----:B0-----:R-:W-:Y:S01]  /*35e00*/  ISETP.LT.AND P3, PT, R3, R10, !P0 ;  /* 0x0000000a0300720c */ /* 0x001fe20004761270 */
[C---:B------:R-:W-:Y:S01]  /*35e10*/  VIADD R3, R0.reuse, 0x7e ;  /* 0x0000007e00037836 */ /* 0x040fe20000000000 */
[----:B------:R3:W-:Y:S01]  /*35e20*/  @P5 STG.E.U16 desc[UR60][R222.64], R111 ;  /* 0x0000006fde005986 */ /* 0x0007e2000c10153c */
[----:B------:R-:W-:Y:S01]  /*35e30*/  VIADD R2, R0, 0x7d ;  /* 0x0000007d00027836 */ /* 0x000fe20000000000 */
[----:B-1----:R-:W-:Y:S02]  /*35e40*/  ISETP.LT.AND P1, PT, R14, R9, !P0 ;  /* 0x000000090e00720c */ /* 0x002fe40004721270 */
[----:B----4-:R-:W-:Y:S01]  /*35e50*/  ISETP.LT.AND P5, PT, R3, R8, !P0 ;  /* 0x000000080300720c */ /* 0x010fe200047a1270 */
[----:B------:R-:W-:Y:S01]  /*35e60*/  VIADD R3, R0, 0x7f ;  /* 0x0000007f00037836 */ /* 0x000fe20000000000 */
[----:B------:R-:W-:-:S04]  /*35e70*/  ISETP.LT.AND P2, PT, R2, R11, !P0 ;  /* 0x0000000b0200720c */ /* 0x000fc80004741270 */
[----:B------:R-:W-:Y:S02]  /*35e80*/  ISETP.LT.AND P0, PT, R3, R12, !P0 ;  /* 0x0000000c0300720c */ /* 0x000fe40004701270 */
[----:B------:R-:W-:Y:S02]  /*35e90*/  PRMT R113, R5, 0x7632, R113 ;  /* 0x0000763205717816 */ /* 0x000fe40000000071 */
[----:B------:R-:W-:Y:S01]  /*35ea0*/  PRMT R115, R6, 0x7632, R115 ;  /* 0x0000763206737816 */ /* 0x000fe20000000073 */
[----:B------:R3:W-:Y:S04]  /*35eb0*/  @P4 STG.E.U16 desc[UR60][R224.64], R5 ;  /* 0x00000005e0004986 */ /* 0x0007e8000c10153c */
[----:B------:R3:W-:Y:S04]  /*35ec0*/  @P1 STG.E.U16 desc[UR60][R226.64], R113 ;  /* 0x00000071e2001986 */ /* 0x0007e8000c10153c */
[----:B------:R3:W-:Y:S04]  /*35ed0*/  @P3 STG.E.U16 desc[UR60][R228.64], R6 ;  /* 0x00000006e4003986 */ /* 0x0007e8000c10153c */
[----:B------:R3:W-:Y:S04]  /*35ee0*/  @P2 STG.E.U16 desc[UR60][R230.64], R115 ;  /* 0x00000073e6002986 */ /* 0x0007e8000c10153c */
[----:B------:R3:W-:Y:S01]  /*35ef0*/  @P5 STG.E.U16 desc[UR60][R232.64], R7 ;  /* 0x00000007e8005986 */ /* 0x0007e2000c10153c */
[----:B------:R-:W-:Y:S05]  /*35f00*/  @!P0 EXIT ;  /* 0x000000000000894d */ /* 0x000fea0003800000 */
[----:B------:R-:W-:-:S05]  /*35f10*/  PRMT R24, R7, 0x7632, R24 ;  /* 0x0000763207187816 */ /* 0x000fca0000000018 */
[----:B------:R-:W-:Y:S01]  /*35f20*/  STG.E.U16 desc[UR60][R48.64], R24 ;  /* 0x0000001830007986 */ /* 0x000fe2000c10153c */
[----:B------:R-:W-:Y:S05]  /*35f30*/  EXIT ;  /* 0x000000000000794d */ /* 0x000fea0003800000 */
.L_x_2:
[----:B------:R-:W-:-:S00]  /*35f40*/  BRA `(.L_x_2) ;  /* 0xfffffffc00fc7947 */ /* 0x000fc0000383ffff */
[----:B------:R-:W-:-:S00]  /*35f50*/  NOP ;  /* 0x0000000000007918 */ /* 0x000fc00000000000 */
        /* <DEDUP_REMOVED lines=10> */
.L_x_3:


//--------------------- .nv.shared.matmul_kernel  --------------------------
	.section	.nv.shared.matmul_kernel,"aw",@nobits
	.sectionflags	@""
	.align	16
	.zero		1024


//--------------------- .nv.shared.reserved.0     --------------------------
	.section	.nv.shared.reserved.0,"aw",@nobits
	.weak		__nv_reservedSMEM_offset_0_alias
	.size		__nv_reservedSMEM_offset_0_alias, 0, 0
	.other		__nv_reservedSMEM_offset_0_alias,@"STO_CUDA_RESERVED_SHARED STV_DEFAULT"
__nv_reservedSMEM_offset_0_alias:
	.zero		0


//--------------------- .nv.constant0.matmul_kernel --------------------------
	.section	.nv.constant0.matmul_kernel,"a",@progbits
	.sectionflags	@""
	.align	4
.nv.constant0.matmul_kernel:
	.zero		608


//--------------------- SYMBOLS --------------------------

	.type		.nv.reservedSmem.offset0,@object
	.size		.nv.reservedSmem.offset0,0x4
